//
// Generated by NVIDIA NVVM Compiler
//
// Compiler Build ID: CL-36424714
// Cuda compilation tools, release 13.0, V13.0.88
// Based on NVVM 20.0.0
//

.version 9.0
.target sm_100
.address_size 64

	// .globl	_Z28compute_hh_trafo_kernel_realIdLj1024EEvPT_PKS0_S3_iii
// _ZZ28compute_hh_trafo_kernel_realIdLj1024EEvPT_PKS0_S3_iiiE3q_s has been demoted
// _ZZ28compute_hh_trafo_kernel_realIdLj1024EEvPT_PKS0_S3_iiiE6dotp_s has been demoted
// _ZZ28compute_hh_trafo_kernel_realIdLj512EEvPT_PKS0_S3_iiiE3q_s has been demoted
// _ZZ28compute_hh_trafo_kernel_realIdLj512EEvPT_PKS0_S3_iiiE6dotp_s has been demoted
// _ZZ28compute_hh_trafo_kernel_realIdLj256EEvPT_PKS0_S3_iiiE3q_s has been demoted
// _ZZ28compute_hh_trafo_kernel_realIdLj256EEvPT_PKS0_S3_iiiE6dotp_s has been demoted
// _ZZ28compute_hh_trafo_kernel_realIdLj128EEvPT_PKS0_S3_iiiE3q_s has been demoted
// _ZZ28compute_hh_trafo_kernel_realIdLj128EEvPT_PKS0_S3_iiiE6dotp_s has been demoted
// _ZZ28compute_hh_trafo_kernel_realIdLj64EEvPT_PKS0_S3_iiiE3q_s has been demoted
// _ZZ28compute_hh_trafo_kernel_realIdLj64EEvPT_PKS0_S3_iiiE6dotp_s has been demoted
// _ZZ28compute_hh_trafo_kernel_realIdLj32EEvPT_PKS0_S3_iiiE3q_s has been demoted
// _ZZ28compute_hh_trafo_kernel_realIdLj32EEvPT_PKS0_S3_iiiE6dotp_s has been demoted
// _ZZ28compute_hh_trafo_kernel_realIdLj16EEvPT_PKS0_S3_iiiE3q_s has been demoted
// _ZZ28compute_hh_trafo_kernel_realIdLj16EEvPT_PKS0_S3_iiiE6dotp_s has been demoted
// _ZZ28compute_hh_trafo_kernel_realIdLj8EEvPT_PKS0_S3_iiiE3q_s has been demoted
// _ZZ28compute_hh_trafo_kernel_realIdLj8EEvPT_PKS0_S3_iiiE6dotp_s has been demoted
// _ZZ28compute_hh_trafo_kernel_realIdLj4EEvPT_PKS0_S3_iiiE3q_s has been demoted
// _ZZ28compute_hh_trafo_kernel_realIdLj4EEvPT_PKS0_S3_iiiE6dotp_s has been demoted
// _ZZ28compute_hh_trafo_kernel_realIdLj2EEvPT_PKS0_S3_iiiE3q_s has been demoted
// _ZZ28compute_hh_trafo_kernel_realIdLj2EEvPT_PKS0_S3_iiiE6dotp_s has been demoted
// _ZZ28compute_hh_trafo_kernel_realIdLj1EEvPT_PKS0_S3_iiiE3q_s has been demoted
// _ZZ28compute_hh_trafo_kernel_realIdLj1EEvPT_PKS0_S3_iiiE6dotp_s has been demoted

.visible .entry _Z28compute_hh_trafo_kernel_realIdLj1024EEvPT_PKS0_S3_iii(
	.param .u64 .ptr .align 1 _Z28compute_hh_trafo_kernel_realIdLj1024EEvPT_PKS0_S3_iii_param_0,
	.param .u64 .ptr .align 1 _Z28compute_hh_trafo_kernel_realIdLj1024EEvPT_PKS0_S3_iii_param_1,
	.param .u64 .ptr .align 1 _Z28compute_hh_trafo_kernel_realIdLj1024EEvPT_PKS0_S3_iii_param_2,
	.param .u32 _Z28compute_hh_trafo_kernel_realIdLj1024EEvPT_PKS0_S3_iii_param_3,
	.param .u32 _Z28compute_hh_trafo_kernel_realIdLj1024EEvPT_PKS0_S3_iii_param_4,
	.param .u32 _Z28compute_hh_trafo_kernel_realIdLj1024EEvPT_PKS0_S3_iii_param_5
)
{
	.reg .pred 	%p<63>;
	.reg .b32 	%r<116>;
	.reg .b64 	%rd<28>;
	.reg .b64 	%fd<108>;
	// demoted variable
	.shared .align 8 .b8 _ZZ28compute_hh_trafo_kernel_realIdLj1024EEvPT_PKS0_S3_iiiE3q_s[8200];
	// demoted variable
	.shared .align 8 .b8 _ZZ28compute_hh_trafo_kernel_realIdLj1024EEvPT_PKS0_S3_iiiE6dotp_s[8192];
	ld.param.u64 	%rd10, [_Z28compute_hh_trafo_kernel_realIdLj1024EEvPT_PKS0_S3_iii_param_0];
	ld.param.u64 	%rd11, [_Z28compute_hh_trafo_kernel_realIdLj1024EEvPT_PKS0_S3_iii_param_1];
	ld.param.u64 	%rd12, [_Z28compute_hh_trafo_kernel_realIdLj1024EEvPT_PKS0_S3_iii_param_2];
	ld.param.u32 	%r28, [_Z28compute_hh_trafo_kernel_realIdLj1024EEvPT_PKS0_S3_iii_param_3];
	ld.param.u32 	%r29, [_Z28compute_hh_trafo_kernel_realIdLj1024EEvPT_PKS0_S3_iii_param_4];
	ld.param.u32 	%r113, [_Z28compute_hh_trafo_kernel_realIdLj1024EEvPT_PKS0_S3_iii_param_5];
	cvta.to.global.u64 	%rd1, %rd12;
	cvta.to.global.u64 	%rd2, %rd11;
	cvta.to.global.u64 	%rd3, %rd10;
	mov.u32 	%r1, %tid.x;
	mov.u32 	%r31, %ctaid.x;
	add.s32 	%r3, %r113, -1;
	add.s32 	%r32, %r3, %r1;
	mad.lo.s32 	%r115, %r32, %r29, %r31;
	mad.lo.s32 	%r114, %r3, %r28, %r1;
	mul.wide.s32 	%rd13, %r115, 8;
	add.s64 	%rd4, %rd3, %rd13;
	ld.global.f64 	%fd107, [%rd4];
	shl.b32 	%r33, %r1, 3;
	mov.u32 	%r34, _ZZ28compute_hh_trafo_kernel_realIdLj1024EEvPT_PKS0_S3_iiiE3q_s;
	add.s32 	%r5, %r34, %r33;
	st.shared.f64 	[%r5], %fd107;
	setp.lt.s32 	%p1, %r113, 1;
	@%p1 bra 	$L__BB0_48;
	mov.u32 	%r36, _ZZ28compute_hh_trafo_kernel_realIdLj1024EEvPT_PKS0_S3_iiiE6dotp_s;
	add.s32 	%r6, %r36, %r33;
	mov.u32 	%r37, %ntid.x;
	add.s32 	%r7, %r37, -1;
	and.b32  	%r38, %r113, 1;
	setp.eq.b32 	%p2, %r38, 1;
	not.pred 	%p3, %p2;
	@%p3 bra 	$L__BB0_17;
	setp.ne.s32 	%p4, %r1, 0;
	@%p4 bra 	$L__BB0_4;
	st.shared.f64 	[_ZZ28compute_hh_trafo_kernel_realIdLj1024EEvPT_PKS0_S3_iiiE3q_s], %fd107;
	ld.shared.f64 	%fd107, [%r5];
$L__BB0_4:
	setp.gt.u32 	%p5, %r1, 511;
	mul.wide.s32 	%rd14, %r114, 8;
	add.s64 	%rd15, %rd2, %rd14;
	ld.global.nc.f64 	%fd4, [%rd15];
	mul.f64 	%fd12, %fd107, %fd4;
	st.shared.f64 	[%r6], %fd12;
	bar.sync 	0;
	@%p5 bra 	$L__BB0_6;
	ld.shared.f64 	%fd13, [%r6+4096];
	ld.shared.f64 	%fd14, [%r6];
	add.f64 	%fd15, %fd13, %fd14;
	st.shared.f64 	[%r6], %fd15;
$L__BB0_6:
	setp.gt.u32 	%p6, %r1, 255;
	bar.sync 	0;
	@%p6 bra 	$L__BB0_8;
	ld.shared.f64 	%fd16, [%r6+2048];
	ld.shared.f64 	%fd17, [%r6];
	add.f64 	%fd18, %fd16, %fd17;
	st.shared.f64 	[%r6], %fd18;
$L__BB0_8:
	setp.gt.u32 	%p7, %r1, 127;
	bar.sync 	0;
	@%p7 bra 	$L__BB0_10;
	ld.shared.f64 	%fd19, [%r6+1024];
	ld.shared.f64 	%fd20, [%r6];
	add.f64 	%fd21, %fd19, %fd20;
	st.shared.f64 	[%r6], %fd21;
$L__BB0_10:
	setp.gt.u32 	%p8, %r1, 63;
	bar.sync 	0;
	@%p8 bra 	$L__BB0_12;
	ld.shared.f64 	%fd22, [%r6+512];
	ld.shared.f64 	%fd23, [%r6];
	add.f64 	%fd24, %fd22, %fd23;
	st.shared.f64 	[%r6], %fd24;
$L__BB0_12:
	setp.gt.u32 	%p9, %r1, 31;
	bar.sync 	0;
	@%p9 bra 	$L__BB0_14;
	ld.volatile.shared.f64 	%fd35, [%r6+256];
	ld.volatile.shared.f64 	%fd36, [%r6];
	add.f64 	%fd37, %fd35, %fd36;
	st.volatile.shared.f64 	[%r6], %fd37;
	ld.volatile.shared.f64 	%fd25, [%r6];
	// begin inline asm
	mov.b64 {%r39,%r40}, %fd25;
	// end inline asm
	shfl.sync.bfly.b32	%r42|%p10, %r40, 16, 31, -1;
	shfl.sync.bfly.b32	%r41|%p11, %r39, 16, 31, -1;
	// begin inline asm
	mov.b64 %fd26, {%r41,%r42};
	// end inline asm
	add.f64 	%fd27, %fd25, %fd26;
	// begin inline asm
	mov.b64 {%r43,%r44}, %fd27;
	// end inline asm
	shfl.sync.bfly.b32	%r46|%p12, %r44, 8, 31, -1;
	shfl.sync.bfly.b32	%r45|%p13, %r43, 8, 31, -1;
	// begin inline asm
	mov.b64 %fd28, {%r45,%r46};
	// end inline asm
	add.f64 	%fd29, %fd27, %fd28;
	// begin inline asm
	mov.b64 {%r47,%r48}, %fd29;
	// end inline asm
	shfl.sync.bfly.b32	%r50|%p14, %r48, 4, 31, -1;
	shfl.sync.bfly.b32	%r49|%p15, %r47, 4, 31, -1;
	// begin inline asm
	mov.b64 %fd30, {%r49,%r50};
	// end inline asm
	add.f64 	%fd31, %fd29, %fd30;
	// begin inline asm
	mov.b64 {%r51,%r52}, %fd31;
	// end inline asm
	shfl.sync.bfly.b32	%r54|%p16, %r52, 2, 31, -1;
	shfl.sync.bfly.b32	%r53|%p17, %r51, 2, 31, -1;
	// begin inline asm
	mov.b64 %fd32, {%r53,%r54};
	// end inline asm
	add.f64 	%fd33, %fd31, %fd32;
	// begin inline asm
	mov.b64 {%r55,%r56}, %fd33;
	// end inline asm
	shfl.sync.bfly.b32	%r58|%p18, %r56, 1, 31, -1;
	shfl.sync.bfly.b32	%r57|%p19, %r55, 1, 31, -1;
	// begin inline asm
	mov.b64 %fd34, {%r57,%r58};
	// end inline asm
	add.f64 	%fd38, %fd33, %fd34;
	st.volatile.shared.f64 	[%r6], %fd38;
$L__BB0_14:
	setp.ne.s32 	%p20, %r1, %r7;
	bar.sync 	0;
	ld.shared.f64 	%fd39, [_ZZ28compute_hh_trafo_kernel_realIdLj1024EEvPT_PKS0_S3_iiiE6dotp_s];
	mul.wide.u32 	%rd16, %r3, 8;
	add.s64 	%rd17, %rd1, %rd16;
	ld.global.nc.f64 	%fd40, [%rd17];
	mul.f64 	%fd41, %fd39, %fd40;
	mul.f64 	%fd42, %fd41, %fd4;
	sub.f64 	%fd5, %fd107, %fd42;
	st.shared.f64 	[%r5+8], %fd5;
	setp.ne.s32 	%p21, %r113, 1;
	and.pred  	%p22, %p21, %p20;
	@%p22 bra 	$L__BB0_16;
	st.global.f64 	[%rd4], %fd5;
$L__BB0_16:
	bar.sync 	0;
	sub.s32 	%r115, %r115, %r29;
	sub.s32 	%r114, %r114, %r28;
	mov.u32 	%r113, %r3;
$L__BB0_17:
	setp.eq.s32 	%p23, %r3, 0;
	@%p23 bra 	$L__BB0_48;
	add.s32 	%r112, %r113, -1;
	mul.wide.u32 	%rd18, %r112, 8;
	add.s64 	%rd27, %rd1, %rd18;
	sub.s32 	%r111, %r114, %r28;
	sub.s32 	%r110, %r115, %r29;
$L__BB0_19:
	setp.ne.s32 	%p24, %r1, 0;
	mul.wide.s32 	%rd19, %r115, 8;
	add.s64 	%rd7, %rd3, %rd19;
	@%p24 bra 	$L__BB0_21;
	ld.global.f64 	%fd43, [%rd7];
	st.shared.f64 	[_ZZ28compute_hh_trafo_kernel_realIdLj1024EEvPT_PKS0_S3_iiiE3q_s], %fd43;
$L__BB0_21:
	setp.gt.u32 	%p25, %r1, 511;
	ld.shared.f64 	%fd6, [%r5];
	mul.wide.s32 	%rd20, %r114, 8;
	add.s64 	%rd21, %rd2, %rd20;
	ld.global.nc.f64 	%fd7, [%rd21];
	mul.f64 	%fd44, %fd6, %fd7;
	st.shared.f64 	[%r6], %fd44;
	bar.sync 	0;
	@%p25 bra 	$L__BB0_23;
	ld.shared.f64 	%fd45, [%r6+4096];
	ld.shared.f64 	%fd46, [%r6];
	add.f64 	%fd47, %fd45, %fd46;
	st.shared.f64 	[%r6], %fd47;
$L__BB0_23:
	setp.gt.u32 	%p26, %r1, 255;
	bar.sync 	0;
	@%p26 bra 	$L__BB0_25;
	ld.shared.f64 	%fd48, [%r6+2048];
	ld.shared.f64 	%fd49, [%r6];
	add.f64 	%fd50, %fd48, %fd49;
	st.shared.f64 	[%r6], %fd50;
$L__BB0_25:
	setp.gt.u32 	%p27, %r1, 127;
	bar.sync 	0;
	@%p27 bra 	$L__BB0_27;
	ld.shared.f64 	%fd51, [%r6+1024];
	ld.shared.f64 	%fd52, [%r6];
	add.f64 	%fd53, %fd51, %fd52;
	st.shared.f64 	[%r6], %fd53;
$L__BB0_27:
	setp.gt.u32 	%p28, %r1, 63;
	bar.sync 	0;
	@%p28 bra 	$L__BB0_29;
	ld.shared.f64 	%fd54, [%r6+512];
	ld.shared.f64 	%fd55, [%r6];
	add.f64 	%fd56, %fd54, %fd55;
	st.shared.f64 	[%r6], %fd56;
$L__BB0_29:
	setp.gt.u32 	%p29, %r1, 31;
	bar.sync 	0;
	@%p29 bra 	$L__BB0_31;
	ld.volatile.shared.f64 	%fd67, [%r6+256];
	ld.volatile.shared.f64 	%fd68, [%r6];
	add.f64 	%fd69, %fd67, %fd68;
	st.volatile.shared.f64 	[%r6], %fd69;
	ld.volatile.shared.f64 	%fd57, [%r6];
	// begin inline asm
	mov.b64 {%r60,%r61}, %fd57;
	// end inline asm
	shfl.sync.bfly.b32	%r63|%p30, %r61, 16, 31, -1;
	shfl.sync.bfly.b32	%r62|%p31, %r60, 16, 31, -1;
	// begin inline asm
	mov.b64 %fd58, {%r62,%r63};
	// end inline asm
	add.f64 	%fd59, %fd57, %fd58;
	// begin inline asm
	mov.b64 {%r64,%r65}, %fd59;
	// end inline asm
	shfl.sync.bfly.b32	%r67|%p32, %r65, 8, 31, -1;
	shfl.sync.bfly.b32	%r66|%p33, %r64, 8, 31, -1;
	// begin inline asm
	mov.b64 %fd60, {%r66,%r67};
	// end inline asm
	add.f64 	%fd61, %fd59, %fd60;
	// begin inline asm
	mov.b64 {%r68,%r69}, %fd61;
	// end inline asm
	shfl.sync.bfly.b32	%r71|%p34, %r69, 4, 31, -1;
	shfl.sync.bfly.b32	%r70|%p35, %r68, 4, 31, -1;
	// begin inline asm
	mov.b64 %fd62, {%r70,%r71};
	// end inline asm
	add.f64 	%fd63, %fd61, %fd62;
	// begin inline asm
	mov.b64 {%r72,%r73}, %fd63;
	// end inline asm
	shfl.sync.bfly.b32	%r75|%p36, %r73, 2, 31, -1;
	shfl.sync.bfly.b32	%r74|%p37, %r72, 2, 31, -1;
	// begin inline asm
	mov.b64 %fd64, {%r74,%r75};
	// end inline asm
	add.f64 	%fd65, %fd63, %fd64;
	// begin inline asm
	mov.b64 {%r76,%r77}, %fd65;
	// end inline asm
	shfl.sync.bfly.b32	%r79|%p38, %r77, 1, 31, -1;
	shfl.sync.bfly.b32	%r78|%p39, %r76, 1, 31, -1;
	// begin inline asm
	mov.b64 %fd66, {%r78,%r79};
	// end inline asm
	add.f64 	%fd70, %fd65, %fd66;
	st.volatile.shared.f64 	[%r6], %fd70;
$L__BB0_31:
	setp.ne.s32 	%p40, %r1, %r7;
	bar.sync 	0;
	ld.shared.f64 	%fd71, [_ZZ28compute_hh_trafo_kernel_realIdLj1024EEvPT_PKS0_S3_iiiE6dotp_s];
	ld.global.nc.f64 	%fd72, [%rd27];
	mul.f64 	%fd73, %fd71, %fd72;
	mul.f64 	%fd74, %fd73, %fd7;
	sub.f64 	%fd8, %fd6, %fd74;
	st.shared.f64 	[%r5+8], %fd8;
	setp.ne.s32 	%p41, %r112, 0;
	and.pred  	%p42, %p41, %p40;
	@%p42 bra 	$L__BB0_33;
	st.global.f64 	[%rd7], %fd8;
$L__BB0_33:
	setp.ne.s32 	%p43, %r1, 0;
	bar.sync 	0;
	mul.wide.s32 	%rd22, %r110, 8;
	add.s64 	%rd8, %rd3, %rd22;
	@%p43 bra 	$L__BB0_35;
	ld.global.f64 	%fd75, [%rd8];
	st.shared.f64 	[_ZZ28compute_hh_trafo_kernel_realIdLj1024EEvPT_PKS0_S3_iiiE3q_s], %fd75;
$L__BB0_35:
	setp.gt.u32 	%p44, %r1, 511;
	ld.shared.f64 	%fd9, [%r5];
	mul.wide.s32 	%rd23, %r111, 8;
	add.s64 	%rd24, %rd2, %rd23;
	ld.global.nc.f64 	%fd10, [%rd24];
	mul.f64 	%fd76, %fd9, %fd10;
	st.shared.f64 	[%r6], %fd76;
	bar.sync 	0;
	@%p44 bra 	$L__BB0_37;
	ld.shared.f64 	%fd77, [%r6+4096];
	ld.shared.f64 	%fd78, [%r6];
	add.f64 	%fd79, %fd77, %fd78;
	st.shared.f64 	[%r6], %fd79;
$L__BB0_37:
	setp.gt.u32 	%p45, %r1, 255;
	bar.sync 	0;
	@%p45 bra 	$L__BB0_39;
	ld.shared.f64 	%fd80, [%r6+2048];
	ld.shared.f64 	%fd81, [%r6];
	add.f64 	%fd82, %fd80, %fd81;
	st.shared.f64 	[%r6], %fd82;
$L__BB0_39:
	setp.gt.u32 	%p46, %r1, 127;
	bar.sync 	0;
	@%p46 bra 	$L__BB0_41;
	ld.shared.f64 	%fd83, [%r6+1024];
	ld.shared.f64 	%fd84, [%r6];
	add.f64 	%fd85, %fd83, %fd84;
	st.shared.f64 	[%r6], %fd85;
$L__BB0_41:
	setp.gt.u32 	%p47, %r1, 63;
	bar.sync 	0;
	@%p47 bra 	$L__BB0_43;
	ld.shared.f64 	%fd86, [%r6+512];
	ld.shared.f64 	%fd87, [%r6];
	add.f64 	%fd88, %fd86, %fd87;
	st.shared.f64 	[%r6], %fd88;
$L__BB0_43:
	setp.gt.u32 	%p48, %r1, 31;
	bar.sync 	0;
	@%p48 bra 	$L__BB0_45;
	ld.volatile.shared.f64 	%fd99, [%r6+256];
	ld.volatile.shared.f64 	%fd100, [%r6];
	add.f64 	%fd101, %fd99, %fd100;
	st.volatile.shared.f64 	[%r6], %fd101;
	ld.volatile.shared.f64 	%fd89, [%r6];
	// begin inline asm
	mov.b64 {%r81,%r82}, %fd89;
	// end inline asm
	shfl.sync.bfly.b32	%r84|%p49, %r82, 16, 31, -1;
	shfl.sync.bfly.b32	%r83|%p50, %r81, 16, 31, -1;
	// begin inline asm
	mov.b64 %fd90, {%r83,%r84};
	// end inline asm
	add.f64 	%fd91, %fd89, %fd90;
	// begin inline asm
	mov.b64 {%r85,%r86}, %fd91;
	// end inline asm
	shfl.sync.bfly.b32	%r88|%p51, %r86, 8, 31, -1;
	shfl.sync.bfly.b32	%r87|%p52, %r85, 8, 31, -1;
	// begin inline asm
	mov.b64 %fd92, {%r87,%r88};
	// end inline asm
	add.f64 	%fd93, %fd91, %fd92;
	// begin inline asm
	mov.b64 {%r89,%r90}, %fd93;
	// end inline asm
	shfl.sync.bfly.b32	%r92|%p53, %r90, 4, 31, -1;
	shfl.sync.bfly.b32	%r91|%p54, %r89, 4, 31, -1;
	// begin inline asm
	mov.b64 %fd94, {%r91,%r92};
	// end inline asm
	add.f64 	%fd95, %fd93, %fd94;
	// begin inline asm
	mov.b64 {%r93,%r94}, %fd95;
	// end inline asm
	shfl.sync.bfly.b32	%r96|%p55, %r94, 2, 31, -1;
	shfl.sync.bfly.b32	%r95|%p56, %r93, 2, 31, -1;
	// begin inline asm
	mov.b64 %fd96, {%r95,%r96};
	// end inline asm
	add.f64 	%fd97, %fd95, %fd96;
	// begin inline asm
	mov.b64 {%r97,%r98}, %fd97;
	// end inline asm
	shfl.sync.bfly.b32	%r100|%p57, %r98, 1, 31, -1;
	shfl.sync.bfly.b32	%r99|%p58, %r97, 1, 31, -1;
	// begin inline asm
	mov.b64 %fd98, {%r99,%r100};
	// end inline asm
	add.f64 	%fd102, %fd97, %fd98;
	st.volatile.shared.f64 	[%r6], %fd102;
$L__BB0_45:
	setp.ne.s32 	%p59, %r1, %r7;
	bar.sync 	0;
	ld.shared.f64 	%fd103, [_ZZ28compute_hh_trafo_kernel_realIdLj1024EEvPT_PKS0_S3_iiiE6dotp_s];
	add.s32 	%r102, %r112, -1;
	mul.wide.u32 	%rd25, %r102, 8;
	add.s64 	%rd26, %rd1, %rd25;
	ld.global.nc.f64 	%fd104, [%rd26];
	mul.f64 	%fd105, %fd103, %fd104;
	mul.f64 	%fd106, %fd105, %fd10;
	sub.f64 	%fd11, %fd9, %fd106;
	st.shared.f64 	[%r5+8], %fd11;
	setp.ne.s32 	%p60, %r113, 2;
	and.pred  	%p61, %p60, %p59;
	@%p61 bra 	$L__BB0_47;
	st.global.f64 	[%rd8], %fd11;
$L__BB0_47:
	bar.sync 	0;
	sub.s32 	%r103, %r115, %r29;
	sub.s32 	%r115, %r103, %r29;
	sub.s32 	%r104, %r114, %r28;
	sub.s32 	%r114, %r104, %r28;
	add.s32 	%r112, %r112, -2;
	add.s64 	%rd27, %rd27, -16;
	shl.b32 	%r105, %r28, 1;
	sub.s32 	%r111, %r111, %r105;
	shl.b32 	%r106, %r29, 1;
	sub.s32 	%r110, %r110, %r106;
	add.s32 	%r27, %r113, -2;
	setp.gt.u32 	%p62, %r113, 2;
	mov.u32 	%r113, %r27;
	@%p62 bra 	$L__BB0_19;
$L__BB0_48:
	ret;

}
	// .globl	_Z28compute_hh_trafo_kernel_realIdLj512EEvPT_PKS0_S3_iii
.visible .entry _Z28compute_hh_trafo_kernel_realIdLj512EEvPT_PKS0_S3_iii(
	.param .u64 .ptr .align 1 _Z28compute_hh_trafo_kernel_realIdLj512EEvPT_PKS0_S3_iii_param_0,
	.param .u64 .ptr .align 1 _Z28compute_hh_trafo_kernel_realIdLj512EEvPT_PKS0_S3_iii_param_1,
	.param .u64 .ptr .align 1 _Z28compute_hh_trafo_kernel_realIdLj512EEvPT_PKS0_S3_iii_param_2,
	.param .u32 _Z28compute_hh_trafo_kernel_realIdLj512EEvPT_PKS0_S3_iii_param_3,
	.param .u32 _Z28compute_hh_trafo_kernel_realIdLj512EEvPT_PKS0_S3_iii_param_4,
	.param .u32 _Z28compute_hh_trafo_kernel_realIdLj512EEvPT_PKS0_S3_iii_param_5
)
{
	.reg .pred 	%p<60>;
	.reg .b32 	%r<116>;
	.reg .b64 	%rd<28>;
	.reg .b64 	%fd<99>;
	// demoted variable
	.shared .align 8 .b8 _ZZ28compute_hh_trafo_kernel_realIdLj512EEvPT_PKS0_S3_iiiE3q_s[4104];
	// demoted variable
	.shared .align 8 .b8 _ZZ28compute_hh_trafo_kernel_realIdLj512EEvPT_PKS0_S3_iiiE6dotp_s[4096];
	ld.param.u64 	%rd10, [_Z28compute_hh_trafo_kernel_realIdLj512EEvPT_PKS0_S3_iii_param_0];
	ld.param.u64 	%rd11, [_Z28compute_hh_trafo_kernel_realIdLj512EEvPT_PKS0_S3_iii_param_1];
	ld.param.u64 	%rd12, [_Z28compute_hh_trafo_kernel_realIdLj512EEvPT_PKS0_S3_iii_param_2];
	ld.param.u32 	%r28, [_Z28compute_hh_trafo_kernel_realIdLj512EEvPT_PKS0_S3_iii_param_3];
	ld.param.u32 	%r29, [_Z28compute_hh_trafo_kernel_realIdLj512EEvPT_PKS0_S3_iii_param_4];
	ld.param.u32 	%r113, [_Z28compute_hh_trafo_kernel_realIdLj512EEvPT_PKS0_S3_iii_param_5];
	cvta.to.global.u64 	%rd1, %rd12;
	cvta.to.global.u64 	%rd2, %rd11;
	cvta.to.global.u64 	%rd3, %rd10;
	mov.u32 	%r1, %tid.x;
	mov.u32 	%r31, %ctaid.x;
	add.s32 	%r3, %r113, -1;
	add.s32 	%r32, %r3, %r1;
	mad.lo.s32 	%r115, %r32, %r29, %r31;
	mad.lo.s32 	%r114, %r3, %r28, %r1;
	mul.wide.s32 	%rd13, %r115, 8;
	add.s64 	%rd4, %rd3, %rd13;
	ld.global.f64 	%fd98, [%rd4];
	shl.b32 	%r33, %r1, 3;
	mov.u32 	%r34, _ZZ28compute_hh_trafo_kernel_realIdLj512EEvPT_PKS0_S3_iiiE3q_s;
	add.s32 	%r5, %r34, %r33;
	st.shared.f64 	[%r5], %fd98;
	setp.lt.s32 	%p1, %r113, 1;
	@%p1 bra 	$L__BB1_42;
	mov.u32 	%r36, _ZZ28compute_hh_trafo_kernel_realIdLj512EEvPT_PKS0_S3_iiiE6dotp_s;
	add.s32 	%r6, %r36, %r33;
	mov.u32 	%r37, %ntid.x;
	add.s32 	%r7, %r37, -1;
	and.b32  	%r38, %r113, 1;
	setp.eq.b32 	%p2, %r38, 1;
	not.pred 	%p3, %p2;
	@%p3 bra 	$L__BB1_15;
	setp.ne.s32 	%p4, %r1, 0;
	@%p4 bra 	$L__BB1_4;
	st.shared.f64 	[_ZZ28compute_hh_trafo_kernel_realIdLj512EEvPT_PKS0_S3_iiiE3q_s], %fd98;
	ld.shared.f64 	%fd98, [%r5];
$L__BB1_4:
	setp.gt.u32 	%p5, %r1, 255;
	mul.wide.s32 	%rd14, %r114, 8;
	add.s64 	%rd15, %rd2, %rd14;
	ld.global.nc.f64 	%fd4, [%rd15];
	mul.f64 	%fd12, %fd98, %fd4;
	st.shared.f64 	[%r6], %fd12;
	bar.sync 	0;
	@%p5 bra 	$L__BB1_6;
	ld.shared.f64 	%fd13, [%r6+2048];
	ld.shared.f64 	%fd14, [%r6];
	add.f64 	%fd15, %fd13, %fd14;
	st.shared.f64 	[%r6], %fd15;
$L__BB1_6:
	setp.gt.u32 	%p6, %r1, 127;
	bar.sync 	0;
	@%p6 bra 	$L__BB1_8;
	ld.shared.f64 	%fd16, [%r6+1024];
	ld.shared.f64 	%fd17, [%r6];
	add.f64 	%fd18, %fd16, %fd17;
	st.shared.f64 	[%r6], %fd18;
$L__BB1_8:
	setp.gt.u32 	%p7, %r1, 63;
	bar.sync 	0;
	@%p7 bra 	$L__BB1_10;
	ld.shared.f64 	%fd19, [%r6+512];
	ld.shared.f64 	%fd20, [%r6];
	add.f64 	%fd21, %fd19, %fd20;
	st.shared.f64 	[%r6], %fd21;
$L__BB1_10:
	setp.gt.u32 	%p8, %r1, 31;
	bar.sync 	0;
	@%p8 bra 	$L__BB1_12;
	ld.volatile.shared.f64 	%fd32, [%r6+256];
	ld.volatile.shared.f64 	%fd33, [%r6];
	add.f64 	%fd34, %fd32, %fd33;
	st.volatile.shared.f64 	[%r6], %fd34;
	ld.volatile.shared.f64 	%fd22, [%r6];
	// begin inline asm
	mov.b64 {%r39,%r40}, %fd22;
	// end inline asm
	shfl.sync.bfly.b32	%r42|%p9, %r40, 16, 31, -1;
	shfl.sync.bfly.b32	%r41|%p10, %r39, 16, 31, -1;
	// begin inline asm
	mov.b64 %fd23, {%r41,%r42};
	// end inline asm
	add.f64 	%fd24, %fd22, %fd23;
	// begin inline asm
	mov.b64 {%r43,%r44}, %fd24;
	// end inline asm
	shfl.sync.bfly.b32	%r46|%p11, %r44, 8, 31, -1;
	shfl.sync.bfly.b32	%r45|%p12, %r43, 8, 31, -1;
	// begin inline asm
	mov.b64 %fd25, {%r45,%r46};
	// end inline asm
	add.f64 	%fd26, %fd24, %fd25;
	// begin inline asm
	mov.b64 {%r47,%r48}, %fd26;
	// end inline asm
	shfl.sync.bfly.b32	%r50|%p13, %r48, 4, 31, -1;
	shfl.sync.bfly.b32	%r49|%p14, %r47, 4, 31, -1;
	// begin inline asm
	mov.b64 %fd27, {%r49,%r50};
	// end inline asm
	add.f64 	%fd28, %fd26, %fd27;
	// begin inline asm
	mov.b64 {%r51,%r52}, %fd28;
	// end inline asm
	shfl.sync.bfly.b32	%r54|%p15, %r52, 2, 31, -1;
	shfl.sync.bfly.b32	%r53|%p16, %r51, 2, 31, -1;
	// begin inline asm
	mov.b64 %fd29, {%r53,%r54};
	// end inline asm
	add.f64 	%fd30, %fd28, %fd29;
	// begin inline asm
	mov.b64 {%r55,%r56}, %fd30;
	// end inline asm
	shfl.sync.bfly.b32	%r58|%p17, %r56, 1, 31, -1;
	shfl.sync.bfly.b32	%r57|%p18, %r55, 1, 31, -1;
	// begin inline asm
	mov.b64 %fd31, {%r57,%r58};
	// end inline asm
	add.f64 	%fd35, %fd30, %fd31;
	st.volatile.shared.f64 	[%r6], %fd35;
$L__BB1_12:
	setp.ne.s32 	%p19, %r1, %r7;
	bar.sync 	0;
	ld.shared.f64 	%fd36, [_ZZ28compute_hh_trafo_kernel_realIdLj512EEvPT_PKS0_S3_iiiE6dotp_s];
	mul.wide.u32 	%rd16, %r3, 8;
	add.s64 	%rd17, %rd1, %rd16;
	ld.global.nc.f64 	%fd37, [%rd17];
	mul.f64 	%fd38, %fd36, %fd37;
	mul.f64 	%fd39, %fd38, %fd4;
	sub.f64 	%fd5, %fd98, %fd39;
	st.shared.f64 	[%r5+8], %fd5;
	setp.ne.s32 	%p20, %r113, 1;
	and.pred  	%p21, %p20, %p19;
	@%p21 bra 	$L__BB1_14;
	st.global.f64 	[%rd4], %fd5;
$L__BB1_14:
	bar.sync 	0;
	sub.s32 	%r115, %r115, %r29;
	sub.s32 	%r114, %r114, %r28;
	mov.u32 	%r113, %r3;
$L__BB1_15:
	setp.eq.s32 	%p22, %r3, 0;
	@%p22 bra 	$L__BB1_42;
	add.s32 	%r112, %r113, -1;
	mul.wide.u32 	%rd18, %r112, 8;
	add.s64 	%rd27, %rd1, %rd18;
	sub.s32 	%r111, %r114, %r28;
	sub.s32 	%r110, %r115, %r29;
$L__BB1_17:
	setp.ne.s32 	%p23, %r1, 0;
	mul.wide.s32 	%rd19, %r115, 8;
	add.s64 	%rd7, %rd3, %rd19;
	@%p23 bra 	$L__BB1_19;
	ld.global.f64 	%fd40, [%rd7];
	st.shared.f64 	[_ZZ28compute_hh_trafo_kernel_realIdLj512EEvPT_PKS0_S3_iiiE3q_s], %fd40;
$L__BB1_19:
	setp.gt.u32 	%p24, %r1, 255;
	ld.shared.f64 	%fd6, [%r5];
	mul.wide.s32 	%rd20, %r114, 8;
	add.s64 	%rd21, %rd2, %rd20;
	ld.global.nc.f64 	%fd7, [%rd21];
	mul.f64 	%fd41, %fd6, %fd7;
	st.shared.f64 	[%r6], %fd41;
	bar.sync 	0;
	@%p24 bra 	$L__BB1_21;
	ld.shared.f64 	%fd42, [%r6+2048];
	ld.shared.f64 	%fd43, [%r6];
	add.f64 	%fd44, %fd42, %fd43;
	st.shared.f64 	[%r6], %fd44;
$L__BB1_21:
	setp.gt.u32 	%p25, %r1, 127;
	bar.sync 	0;
	@%p25 bra 	$L__BB1_23;
	ld.shared.f64 	%fd45, [%r6+1024];
	ld.shared.f64 	%fd46, [%r6];
	add.f64 	%fd47, %fd45, %fd46;
	st.shared.f64 	[%r6], %fd47;
$L__BB1_23:
	setp.gt.u32 	%p26, %r1, 63;
	bar.sync 	0;
	@%p26 bra 	$L__BB1_25;
	ld.shared.f64 	%fd48, [%r6+512];
	ld.shared.f64 	%fd49, [%r6];
	add.f64 	%fd50, %fd48, %fd49;
	st.shared.f64 	[%r6], %fd50;
$L__BB1_25:
	setp.gt.u32 	%p27, %r1, 31;
	bar.sync 	0;
	@%p27 bra 	$L__BB1_27;
	ld.volatile.shared.f64 	%fd61, [%r6+256];
	ld.volatile.shared.f64 	%fd62, [%r6];
	add.f64 	%fd63, %fd61, %fd62;
	st.volatile.shared.f64 	[%r6], %fd63;
	ld.volatile.shared.f64 	%fd51, [%r6];
	// begin inline asm
	mov.b64 {%r60,%r61}, %fd51;
	// end inline asm
	shfl.sync.bfly.b32	%r63|%p28, %r61, 16, 31, -1;
	shfl.sync.bfly.b32	%r62|%p29, %r60, 16, 31, -1;
	// begin inline asm
	mov.b64 %fd52, {%r62,%r63};
	// end inline asm
	add.f64 	%fd53, %fd51, %fd52;
	// begin inline asm
	mov.b64 {%r64,%r65}, %fd53;
	// end inline asm
	shfl.sync.bfly.b32	%r67|%p30, %r65, 8, 31, -1;
	shfl.sync.bfly.b32	%r66|%p31, %r64, 8, 31, -1;
	// begin inline asm
	mov.b64 %fd54, {%r66,%r67};
	// end inline asm
	add.f64 	%fd55, %fd53, %fd54;
	// begin inline asm
	mov.b64 {%r68,%r69}, %fd55;
	// end inline asm
	shfl.sync.bfly.b32	%r71|%p32, %r69, 4, 31, -1;
	shfl.sync.bfly.b32	%r70|%p33, %r68, 4, 31, -1;
	// begin inline asm
	mov.b64 %fd56, {%r70,%r71};
	// end inline asm
	add.f64 	%fd57, %fd55, %fd56;
	// begin inline asm
	mov.b64 {%r72,%r73}, %fd57;
	// end inline asm
	shfl.sync.bfly.b32	%r75|%p34, %r73, 2, 31, -1;
	shfl.sync.bfly.b32	%r74|%p35, %r72, 2, 31, -1;
	// begin inline asm
	mov.b64 %fd58, {%r74,%r75};
	// end inline asm
	add.f64 	%fd59, %fd57, %fd58;
	// begin inline asm
	mov.b64 {%r76,%r77}, %fd59;
	// end inline asm
	shfl.sync.bfly.b32	%r79|%p36, %r77, 1, 31, -1;
	shfl.sync.bfly.b32	%r78|%p37, %r76, 1, 31, -1;
	// begin inline asm
	mov.b64 %fd60, {%r78,%r79};
	// end inline asm
	add.f64 	%fd64, %fd59, %fd60;
	st.volatile.shared.f64 	[%r6], %fd64;
$L__BB1_27:
	setp.ne.s32 	%p38, %r1, %r7;
	bar.sync 	0;
	ld.shared.f64 	%fd65, [_ZZ28compute_hh_trafo_kernel_realIdLj512EEvPT_PKS0_S3_iiiE6dotp_s];
	ld.global.nc.f64 	%fd66, [%rd27];
	mul.f64 	%fd67, %fd65, %fd66;
	mul.f64 	%fd68, %fd67, %fd7;
	sub.f64 	%fd8, %fd6, %fd68;
	st.shared.f64 	[%r5+8], %fd8;
	setp.ne.s32 	%p39, %r112, 0;
	and.pred  	%p40, %p39, %p38;
	@%p40 bra 	$L__BB1_29;
	st.global.f64 	[%rd7], %fd8;
$L__BB1_29:
	setp.ne.s32 	%p41, %r1, 0;
	bar.sync 	0;
	mul.wide.s32 	%rd22, %r110, 8;
	add.s64 	%rd8, %rd3, %rd22;
	@%p41 bra 	$L__BB1_31;
	ld.global.f64 	%fd69, [%rd8];
	st.shared.f64 	[_ZZ28compute_hh_trafo_kernel_realIdLj512EEvPT_PKS0_S3_iiiE3q_s], %fd69;
$L__BB1_31:
	setp.gt.u32 	%p42, %r1, 255;
	ld.shared.f64 	%fd9, [%r5];
	mul.wide.s32 	%rd23, %r111, 8;
	add.s64 	%rd24, %rd2, %rd23;
	ld.global.nc.f64 	%fd10, [%rd24];
	mul.f64 	%fd70, %fd9, %fd10;
	st.shared.f64 	[%r6], %fd70;
	bar.sync 	0;
	@%p42 bra 	$L__BB1_33;
	ld.shared.f64 	%fd71, [%r6+2048];
	ld.shared.f64 	%fd72, [%r6];
	add.f64 	%fd73, %fd71, %fd72;
	st.shared.f64 	[%r6], %fd73;
$L__BB1_33:
	setp.gt.u32 	%p43, %r1, 127;
	bar.sync 	0;
	@%p43 bra 	$L__BB1_35;
	ld.shared.f64 	%fd74, [%r6+1024];
	ld.shared.f64 	%fd75, [%r6];
	add.f64 	%fd76, %fd74, %fd75;
	st.shared.f64 	[%r6], %fd76;
$L__BB1_35:
	setp.gt.u32 	%p44, %r1, 63;
	bar.sync 	0;
	@%p44 bra 	$L__BB1_37;
	ld.shared.f64 	%fd77, [%r6+512];
	ld.shared.f64 	%fd78, [%r6];
	add.f64 	%fd79, %fd77, %fd78;
	st.shared.f64 	[%r6], %fd79;
$L__BB1_37:
	setp.gt.u32 	%p45, %r1, 31;
	bar.sync 	0;
	@%p45 bra 	$L__BB1_39;
	ld.volatile.shared.f64 	%fd90, [%r6+256];
	ld.volatile.shared.f64 	%fd91, [%r6];
	add.f64 	%fd92, %fd90, %fd91;
	st.volatile.shared.f64 	[%r6], %fd92;
	ld.volatile.shared.f64 	%fd80, [%r6];
	// begin inline asm
	mov.b64 {%r81,%r82}, %fd80;
	// end inline asm
	shfl.sync.bfly.b32	%r84|%p46, %r82, 16, 31, -1;
	shfl.sync.bfly.b32	%r83|%p47, %r81, 16, 31, -1;
	// begin inline asm
	mov.b64 %fd81, {%r83,%r84};
	// end inline asm
	add.f64 	%fd82, %fd80, %fd81;
	// begin inline asm
	mov.b64 {%r85,%r86}, %fd82;
	// end inline asm
	shfl.sync.bfly.b32	%r88|%p48, %r86, 8, 31, -1;
	shfl.sync.bfly.b32	%r87|%p49, %r85, 8, 31, -1;
	// begin inline asm
	mov.b64 %fd83, {%r87,%r88};
	// end inline asm
	add.f64 	%fd84, %fd82, %fd83;
	// begin inline asm
	mov.b64 {%r89,%r90}, %fd84;
	// end inline asm
	shfl.sync.bfly.b32	%r92|%p50, %r90, 4, 31, -1;
	shfl.sync.bfly.b32	%r91|%p51, %r89, 4, 31, -1;
	// begin inline asm
	mov.b64 %fd85, {%r91,%r92};
	// end inline asm
	add.f64 	%fd86, %fd84, %fd85;
	// begin inline asm
	mov.b64 {%r93,%r94}, %fd86;
	// end inline asm
	shfl.sync.bfly.b32	%r96|%p52, %r94, 2, 31, -1;
	shfl.sync.bfly.b32	%r95|%p53, %r93, 2, 31, -1;
	// begin inline asm
	mov.b64 %fd87, {%r95,%r96};
	// end inline asm
	add.f64 	%fd88, %fd86, %fd87;
	// begin inline asm
	mov.b64 {%r97,%r98}, %fd88;
	// end inline asm
	shfl.sync.bfly.b32	%r100|%p54, %r98, 1, 31, -1;
	shfl.sync.bfly.b32	%r99|%p55, %r97, 1, 31, -1;
	// begin inline asm
	mov.b64 %fd89, {%r99,%r100};
	// end inline asm
	add.f64 	%fd93, %fd88, %fd89;
	st.volatile.shared.f64 	[%r6], %fd93;
$L__BB1_39:
	setp.ne.s32 	%p56, %r1, %r7;
	bar.sync 	0;
	ld.shared.f64 	%fd94, [_ZZ28compute_hh_trafo_kernel_realIdLj512EEvPT_PKS0_S3_iiiE6dotp_s];
	add.s32 	%r102, %r112, -1;
	mul.wide.u32 	%rd25, %r102, 8;
	add.s64 	%rd26, %rd1, %rd25;
	ld.global.nc.f64 	%fd95, [%rd26];
	mul.f64 	%fd96, %fd94, %fd95;
	mul.f64 	%fd97, %fd96, %fd10;
	sub.f64 	%fd11, %fd9, %fd97;
	st.shared.f64 	[%r5+8], %fd11;
	setp.ne.s32 	%p57, %r113, 2;
	and.pred  	%p58, %p57, %p56;
	@%p58 bra 	$L__BB1_41;
	st.global.f64 	[%rd8], %fd11;
$L__BB1_41:
	bar.sync 	0;
	sub.s32 	%r103, %r115, %r29;
	sub.s32 	%r115, %r103, %r29;
	sub.s32 	%r104, %r114, %r28;
	sub.s32 	%r114, %r104, %r28;
	add.s32 	%r112, %r112, -2;
	add.s64 	%rd27, %rd27, -16;
	shl.b32 	%r105, %r28, 1;
	sub.s32 	%r111, %r111, %r105;
	shl.b32 	%r106, %r29, 1;
	sub.s32 	%r110, %r110, %r106;
	add.s32 	%r27, %r113, -2;
	setp.gt.u32 	%p59, %r113, 2;
	mov.u32 	%r113, %r27;
	@%p59 bra 	$L__BB1_17;
$L__BB1_42:
	ret;

}
	// .globl	_Z28compute_hh_trafo_kernel_realIdLj256EEvPT_PKS0_S3_iii
.visible .entry _Z28compute_hh_trafo_kernel_realIdLj256EEvPT_PKS0_S3_iii(
	.param .u64 .ptr .align 1 _Z28compute_hh_trafo_kernel_realIdLj256EEvPT_PKS0_S3_iii_param_0,
	.param .u64 .ptr .align 1 _Z28compute_hh_trafo_kernel_realIdLj256EEvPT_PKS0_S3_iii_param_1,
	.param .u64 .ptr .align 1 _Z28compute_hh_trafo_kernel_realIdLj256EEvPT_PKS0_S3_iii_param_2,
	.param .u32 _Z28compute_hh_trafo_kernel_realIdLj256EEvPT_PKS0_S3_iii_param_3,
	.param .u32 _Z28compute_hh_trafo_kernel_realIdLj256EEvPT_PKS0_S3_iii_param_4,
	.param .u32 _Z28compute_hh_trafo_kernel_realIdLj256EEvPT_PKS0_S3_iii_param_5
)
{
	.reg .pred 	%p<57>;
	.reg .b32 	%r<116>;
	.reg .b64 	%rd<28>;
	.reg .b64 	%fd<90>;
	// demoted variable
	.shared .align 8 .b8 _ZZ28compute_hh_trafo_kernel_realIdLj256EEvPT_PKS0_S3_iiiE3q_s[2056];
	// demoted variable
	.shared .align 8 .b8 _ZZ28compute_hh_trafo_kernel_realIdLj256EEvPT_PKS0_S3_iiiE6dotp_s[2048];
	ld.param.u64 	%rd10, [_Z28compute_hh_trafo_kernel_realIdLj256EEvPT_PKS0_S3_iii_param_0];
	ld.param.u64 	%rd11, [_Z28compute_hh_trafo_kernel_realIdLj256EEvPT_PKS0_S3_iii_param_1];
	ld.param.u64 	%rd12, [_Z28compute_hh_trafo_kernel_realIdLj256EEvPT_PKS0_S3_iii_param_2];
	ld.param.u32 	%r28, [_Z28compute_hh_trafo_kernel_realIdLj256EEvPT_PKS0_S3_iii_param_3];
	ld.param.u32 	%r29, [_Z28compute_hh_trafo_kernel_realIdLj256EEvPT_PKS0_S3_iii_param_4];
	ld.param.u32 	%r113, [_Z28compute_hh_trafo_kernel_realIdLj256EEvPT_PKS0_S3_iii_param_5];
	cvta.to.global.u64 	%rd1, %rd12;
	cvta.to.global.u64 	%rd2, %rd11;
	cvta.to.global.u64 	%rd3, %rd10;
	mov.u32 	%r1, %tid.x;
	mov.u32 	%r31, %ctaid.x;
	add.s32 	%r3, %r113, -1;
	add.s32 	%r32, %r3, %r1;
	mad.lo.s32 	%r115, %r32, %r29, %r31;
	mad.lo.s32 	%r114, %r3, %r28, %r1;
	mul.wide.s32 	%rd13, %r115, 8;
	add.s64 	%rd4, %rd3, %rd13;
	ld.global.f64 	%fd89, [%rd4];
	shl.b32 	%r33, %r1, 3;
	mov.u32 	%r34, _ZZ28compute_hh_trafo_kernel_realIdLj256EEvPT_PKS0_S3_iiiE3q_s;
	add.s32 	%r5, %r34, %r33;
	st.shared.f64 	[%r5], %fd89;
	setp.lt.s32 	%p1, %r113, 1;
	@%p1 bra 	$L__BB2_36;
	mov.u32 	%r36, _ZZ28compute_hh_trafo_kernel_realIdLj256EEvPT_PKS0_S3_iiiE6dotp_s;
	add.s32 	%r6, %r36, %r33;
	mov.u32 	%r37, %ntid.x;
	add.s32 	%r7, %r37, -1;
	and.b32  	%r38, %r113, 1;
	setp.eq.b32 	%p2, %r38, 1;
	not.pred 	%p3, %p2;
	@%p3 bra 	$L__BB2_13;
	setp.ne.s32 	%p4, %r1, 0;
	@%p4 bra 	$L__BB2_4;
	st.shared.f64 	[_ZZ28compute_hh_trafo_kernel_realIdLj256EEvPT_PKS0_S3_iiiE3q_s], %fd89;
	ld.shared.f64 	%fd89, [%r5];
$L__BB2_4:
	setp.gt.u32 	%p5, %r1, 127;
	mul.wide.s32 	%rd14, %r114, 8;
	add.s64 	%rd15, %rd2, %rd14;
	ld.global.nc.f64 	%fd4, [%rd15];
	mul.f64 	%fd12, %fd89, %fd4;
	st.shared.f64 	[%r6], %fd12;
	bar.sync 	0;
	@%p5 bra 	$L__BB2_6;
	ld.shared.f64 	%fd13, [%r6+1024];
	ld.shared.f64 	%fd14, [%r6];
	add.f64 	%fd15, %fd13, %fd14;
	st.shared.f64 	[%r6], %fd15;
$L__BB2_6:
	setp.gt.u32 	%p6, %r1, 63;
	bar.sync 	0;
	@%p6 bra 	$L__BB2_8;
	ld.shared.f64 	%fd16, [%r6+512];
	ld.shared.f64 	%fd17, [%r6];
	add.f64 	%fd18, %fd16, %fd17;
	st.shared.f64 	[%r6], %fd18;
$L__BB2_8:
	setp.gt.u32 	%p7, %r1, 31;
	bar.sync 	0;
	@%p7 bra 	$L__BB2_10;
	ld.volatile.shared.f64 	%fd29, [%r6+256];
	ld.volatile.shared.f64 	%fd30, [%r6];
	add.f64 	%fd31, %fd29, %fd30;
	st.volatile.shared.f64 	[%r6], %fd31;
	ld.volatile.shared.f64 	%fd19, [%r6];
	// begin inline asm
	mov.b64 {%r39,%r40}, %fd19;
	// end inline asm
	shfl.sync.bfly.b32	%r42|%p8, %r40, 16, 31, -1;
	shfl.sync.bfly.b32	%r41|%p9, %r39, 16, 31, -1;
	// begin inline asm
	mov.b64 %fd20, {%r41,%r42};
	// end inline asm
	add.f64 	%fd21, %fd19, %fd20;
	// begin inline asm
	mov.b64 {%r43,%r44}, %fd21;
	// end inline asm
	shfl.sync.bfly.b32	%r46|%p10, %r44, 8, 31, -1;
	shfl.sync.bfly.b32	%r45|%p11, %r43, 8, 31, -1;
	// begin inline asm
	mov.b64 %fd22, {%r45,%r46};
	// end inline asm
	add.f64 	%fd23, %fd21, %fd22;
	// begin inline asm
	mov.b64 {%r47,%r48}, %fd23;
	// end inline asm
	shfl.sync.bfly.b32	%r50|%p12, %r48, 4, 31, -1;
	shfl.sync.bfly.b32	%r49|%p13, %r47, 4, 31, -1;
	// begin inline asm
	mov.b64 %fd24, {%r49,%r50};
	// end inline asm
	add.f64 	%fd25, %fd23, %fd24;
	// begin inline asm
	mov.b64 {%r51,%r52}, %fd25;
	// end inline asm
	shfl.sync.bfly.b32	%r54|%p14, %r52, 2, 31, -1;
	shfl.sync.bfly.b32	%r53|%p15, %r51, 2, 31, -1;
	// begin inline asm
	mov.b64 %fd26, {%r53,%r54};
	// end inline asm
	add.f64 	%fd27, %fd25, %fd26;
	// begin inline asm
	mov.b64 {%r55,%r56}, %fd27;
	// end inline asm
	shfl.sync.bfly.b32	%r58|%p16, %r56, 1, 31, -1;
	shfl.sync.bfly.b32	%r57|%p17, %r55, 1, 31, -1;
	// begin inline asm
	mov.b64 %fd28, {%r57,%r58};
	// end inline asm
	add.f64 	%fd32, %fd27, %fd28;
	st.volatile.shared.f64 	[%r6], %fd32;
$L__BB2_10:
	setp.ne.s32 	%p18, %r1, %r7;
	bar.sync 	0;
	ld.shared.f64 	%fd33, [_ZZ28compute_hh_trafo_kernel_realIdLj256EEvPT_PKS0_S3_iiiE6dotp_s];
	mul.wide.u32 	%rd16, %r3, 8;
	add.s64 	%rd17, %rd1, %rd16;
	ld.global.nc.f64 	%fd34, [%rd17];
	mul.f64 	%fd35, %fd33, %fd34;
	mul.f64 	%fd36, %fd35, %fd4;
	sub.f64 	%fd5, %fd89, %fd36;
	st.shared.f64 	[%r5+8], %fd5;
	setp.ne.s32 	%p19, %r113, 1;
	and.pred  	%p20, %p19, %p18;
	@%p20 bra 	$L__BB2_12;
	st.global.f64 	[%rd4], %fd5;
$L__BB2_12:
	bar.sync 	0;
	sub.s32 	%r115, %r115, %r29;
	sub.s32 	%r114, %r114, %r28;
	mov.u32 	%r113, %r3;
$L__BB2_13:
	setp.eq.s32 	%p21, %r3, 0;
	@%p21 bra 	$L__BB2_36;
	add.s32 	%r112, %r113, -1;
	mul.wide.u32 	%rd18, %r112, 8;
	add.s64 	%rd27, %rd1, %rd18;
	sub.s32 	%r111, %r114, %r28;
	sub.s32 	%r110, %r115, %r29;
$L__BB2_15:
	setp.ne.s32 	%p22, %r1, 0;
	mul.wide.s32 	%rd19, %r115, 8;
	add.s64 	%rd7, %rd3, %rd19;
	@%p22 bra 	$L__BB2_17;
	ld.global.f64 	%fd37, [%rd7];
	st.shared.f64 	[_ZZ28compute_hh_trafo_kernel_realIdLj256EEvPT_PKS0_S3_iiiE3q_s], %fd37;
$L__BB2_17:
	setp.gt.u32 	%p23, %r1, 127;
	ld.shared.f64 	%fd6, [%r5];
	mul.wide.s32 	%rd20, %r114, 8;
	add.s64 	%rd21, %rd2, %rd20;
	ld.global.nc.f64 	%fd7, [%rd21];
	mul.f64 	%fd38, %fd6, %fd7;
	st.shared.f64 	[%r6], %fd38;
	bar.sync 	0;
	@%p23 bra 	$L__BB2_19;
	ld.shared.f64 	%fd39, [%r6+1024];
	ld.shared.f64 	%fd40, [%r6];
	add.f64 	%fd41, %fd39, %fd40;
	st.shared.f64 	[%r6], %fd41;
$L__BB2_19:
	setp.gt.u32 	%p24, %r1, 63;
	bar.sync 	0;
	@%p24 bra 	$L__BB2_21;
	ld.shared.f64 	%fd42, [%r6+512];
	ld.shared.f64 	%fd43, [%r6];
	add.f64 	%fd44, %fd42, %fd43;
	st.shared.f64 	[%r6], %fd44;
$L__BB2_21:
	setp.gt.u32 	%p25, %r1, 31;
	bar.sync 	0;
	@%p25 bra 	$L__BB2_23;
	ld.volatile.shared.f64 	%fd55, [%r6+256];
	ld.volatile.shared.f64 	%fd56, [%r6];
	add.f64 	%fd57, %fd55, %fd56;
	st.volatile.shared.f64 	[%r6], %fd57;
	ld.volatile.shared.f64 	%fd45, [%r6];
	// begin inline asm
	mov.b64 {%r60,%r61}, %fd45;
	// end inline asm
	shfl.sync.bfly.b32	%r63|%p26, %r61, 16, 31, -1;
	shfl.sync.bfly.b32	%r62|%p27, %r60, 16, 31, -1;
	// begin inline asm
	mov.b64 %fd46, {%r62,%r63};
	// end inline asm
	add.f64 	%fd47, %fd45, %fd46;
	// begin inline asm
	mov.b64 {%r64,%r65}, %fd47;
	// end inline asm
	shfl.sync.bfly.b32	%r67|%p28, %r65, 8, 31, -1;
	shfl.sync.bfly.b32	%r66|%p29, %r64, 8, 31, -1;
	// begin inline asm
	mov.b64 %fd48, {%r66,%r67};
	// end inline asm
	add.f64 	%fd49, %fd47, %fd48;
	// begin inline asm
	mov.b64 {%r68,%r69}, %fd49;
	// end inline asm
	shfl.sync.bfly.b32	%r71|%p30, %r69, 4, 31, -1;
	shfl.sync.bfly.b32	%r70|%p31, %r68, 4, 31, -1;
	// begin inline asm
	mov.b64 %fd50, {%r70,%r71};
	// end inline asm
	add.f64 	%fd51, %fd49, %fd50;
	// begin inline asm
	mov.b64 {%r72,%r73}, %fd51;
	// end inline asm
	shfl.sync.bfly.b32	%r75|%p32, %r73, 2, 31, -1;
	shfl.sync.bfly.b32	%r74|%p33, %r72, 2, 31, -1;
	// begin inline asm
	mov.b64 %fd52, {%r74,%r75};
	// end inline asm
	add.f64 	%fd53, %fd51, %fd52;
	// begin inline asm
	mov.b64 {%r76,%r77}, %fd53;
	// end inline asm
	shfl.sync.bfly.b32	%r79|%p34, %r77, 1, 31, -1;
	shfl.sync.bfly.b32	%r78|%p35, %r76, 1, 31, -1;
	// begin inline asm
	mov.b64 %fd54, {%r78,%r79};
	// end inline asm
	add.f64 	%fd58, %fd53, %fd54;
	st.volatile.shared.f64 	[%r6], %fd58;
$L__BB2_23:
	setp.ne.s32 	%p36, %r1, %r7;
	bar.sync 	0;
	ld.shared.f64 	%fd59, [_ZZ28compute_hh_trafo_kernel_realIdLj256EEvPT_PKS0_S3_iiiE6dotp_s];
	ld.global.nc.f64 	%fd60, [%rd27];
	mul.f64 	%fd61, %fd59, %fd60;
	mul.f64 	%fd62, %fd61, %fd7;
	sub.f64 	%fd8, %fd6, %fd62;
	st.shared.f64 	[%r5+8], %fd8;
	setp.ne.s32 	%p37, %r112, 0;
	and.pred  	%p38, %p37, %p36;
	@%p38 bra 	$L__BB2_25;
	st.global.f64 	[%rd7], %fd8;
$L__BB2_25:
	setp.ne.s32 	%p39, %r1, 0;
	bar.sync 	0;
	mul.wide.s32 	%rd22, %r110, 8;
	add.s64 	%rd8, %rd3, %rd22;
	@%p39 bra 	$L__BB2_27;
	ld.global.f64 	%fd63, [%rd8];
	st.shared.f64 	[_ZZ28compute_hh_trafo_kernel_realIdLj256EEvPT_PKS0_S3_iiiE3q_s], %fd63;
$L__BB2_27:
	setp.gt.u32 	%p40, %r1, 127;
	ld.shared.f64 	%fd9, [%r5];
	mul.wide.s32 	%rd23, %r111, 8;
	add.s64 	%rd24, %rd2, %rd23;
	ld.global.nc.f64 	%fd10, [%rd24];
	mul.f64 	%fd64, %fd9, %fd10;
	st.shared.f64 	[%r6], %fd64;
	bar.sync 	0;
	@%p40 bra 	$L__BB2_29;
	ld.shared.f64 	%fd65, [%r6+1024];
	ld.shared.f64 	%fd66, [%r6];
	add.f64 	%fd67, %fd65, %fd66;
	st.shared.f64 	[%r6], %fd67;
$L__BB2_29:
	setp.gt.u32 	%p41, %r1, 63;
	bar.sync 	0;
	@%p41 bra 	$L__BB2_31;
	ld.shared.f64 	%fd68, [%r6+512];
	ld.shared.f64 	%fd69, [%r6];
	add.f64 	%fd70, %fd68, %fd69;
	st.shared.f64 	[%r6], %fd70;
$L__BB2_31:
	setp.gt.u32 	%p42, %r1, 31;
	bar.sync 	0;
	@%p42 bra 	$L__BB2_33;
	ld.volatile.shared.f64 	%fd81, [%r6+256];
	ld.volatile.shared.f64 	%fd82, [%r6];
	add.f64 	%fd83, %fd81, %fd82;
	st.volatile.shared.f64 	[%r6], %fd83;
	ld.volatile.shared.f64 	%fd71, [%r6];
	// begin inline asm
	mov.b64 {%r81,%r82}, %fd71;
	// end inline asm
	shfl.sync.bfly.b32	%r84|%p43, %r82, 16, 31, -1;
	shfl.sync.bfly.b32	%r83|%p44, %r81, 16, 31, -1;
	// begin inline asm
	mov.b64 %fd72, {%r83,%r84};
	// end inline asm
	add.f64 	%fd73, %fd71, %fd72;
	// begin inline asm
	mov.b64 {%r85,%r86}, %fd73;
	// end inline asm
	shfl.sync.bfly.b32	%r88|%p45, %r86, 8, 31, -1;
	shfl.sync.bfly.b32	%r87|%p46, %r85, 8, 31, -1;
	// begin inline asm
	mov.b64 %fd74, {%r87,%r88};
	// end inline asm
	add.f64 	%fd75, %fd73, %fd74;
	// begin inline asm
	mov.b64 {%r89,%r90}, %fd75;
	// end inline asm
	shfl.sync.bfly.b32	%r92|%p47, %r90, 4, 31, -1;
	shfl.sync.bfly.b32	%r91|%p48, %r89, 4, 31, -1;
	// begin inline asm
	mov.b64 %fd76, {%r91,%r92};
	// end inline asm
	add.f64 	%fd77, %fd75, %fd76;
	// begin inline asm
	mov.b64 {%r93,%r94}, %fd77;
	// end inline asm
	shfl.sync.bfly.b32	%r96|%p49, %r94, 2, 31, -1;
	shfl.sync.bfly.b32	%r95|%p50, %r93, 2, 31, -1;
	// begin inline asm
	mov.b64 %fd78, {%r95,%r96};
	// end inline asm
	add.f64 	%fd79, %fd77, %fd78;
	// begin inline asm
	mov.b64 {%r97,%r98}, %fd79;
	// end inline asm
	shfl.sync.bfly.b32	%r100|%p51, %r98, 1, 31, -1;
	shfl.sync.bfly.b32	%r99|%p52, %r97, 1, 31, -1;
	// begin inline asm
	mov.b64 %fd80, {%r99,%r100};
	// end inline asm
	add.f64 	%fd84, %fd79, %fd80;
	st.volatile.shared.f64 	[%r6], %fd84;
$L__BB2_33:
	setp.ne.s32 	%p53, %r1, %r7;
	bar.sync 	0;
	ld.shared.f64 	%fd85, [_ZZ28compute_hh_trafo_kernel_realIdLj256EEvPT_PKS0_S3_iiiE6dotp_s];
	add.s32 	%r102, %r112, -1;
	mul.wide.u32 	%rd25, %r102, 8;
	add.s64 	%rd26, %rd1, %rd25;
	ld.global.nc.f64 	%fd86, [%rd26];
	mul.f64 	%fd87, %fd85, %fd86;
	mul.f64 	%fd88, %fd87, %fd10;
	sub.f64 	%fd11, %fd9, %fd88;
	st.shared.f64 	[%r5+8], %fd11;
	setp.ne.s32 	%p54, %r113, 2;
	and.pred  	%p55, %p54, %p53;
	@%p55 bra 	$L__BB2_35;
	st.global.f64 	[%rd8], %fd11;
$L__BB2_35:
	bar.sync 	0;
	sub.s32 	%r103, %r115, %r29;
	sub.s32 	%r115, %r103, %r29;
	sub.s32 	%r104, %r114, %r28;
	sub.s32 	%r114, %r104, %r28;
	add.s32 	%r112, %r112, -2;
	add.s64 	%rd27, %rd27, -16;
	shl.b32 	%r105, %r28, 1;
	sub.s32 	%r111, %r111, %r105;
	shl.b32 	%r106, %r29, 1;
	sub.s32 	%r110, %r110, %r106;
	add.s32 	%r27, %r113, -2;
	setp.gt.u32 	%p56, %r113, 2;
	mov.u32 	%r113, %r27;
	@%p56 bra 	$L__BB2_15;
$L__BB2_36:
	ret;

}
	// .globl	_Z28compute_hh_trafo_kernel_realIdLj128EEvPT_PKS0_S3_iii
.visible .entry _Z28compute_hh_trafo_kernel_realIdLj128EEvPT_PKS0_S3_iii(
	.param .u64 .ptr .align 1 _Z28compute_hh_trafo_kernel_realIdLj128EEvPT_PKS0_S3_iii_param_0,
	.param .u64 .ptr .align 1 _Z28compute_hh_trafo_kernel_realIdLj128EEvPT_PKS0_S3_iii_param_1,
	.param .u64 .ptr .align 1 _Z28compute_hh_trafo_kernel_realIdLj128EEvPT_PKS0_S3_iii_param_2,
	.param .u32 _Z28compute_hh_trafo_kernel_realIdLj128EEvPT_PKS0_S3_iii_param_3,
	.param .u32 _Z28compute_hh_trafo_kernel_realIdLj128EEvPT_PKS0_S3_iii_param_4,
	.param .u32 _Z28compute_hh_trafo_kernel_realIdLj128EEvPT_PKS0_S3_iii_param_5
)
{
	.reg .pred 	%p<54>;
	.reg .b32 	%r<116>;
	.reg .b64 	%rd<28>;
	.reg .b64 	%fd<81>;
	// demoted variable
	.shared .align 8 .b8 _ZZ28compute_hh_trafo_kernel_realIdLj128EEvPT_PKS0_S3_iiiE3q_s[1032];
	// demoted variable
	.shared .align 8 .b8 _ZZ28compute_hh_trafo_kernel_realIdLj128EEvPT_PKS0_S3_iiiE6dotp_s[1024];
	ld.param.u64 	%rd10, [_Z28compute_hh_trafo_kernel_realIdLj128EEvPT_PKS0_S3_iii_param_0];
	ld.param.u64 	%rd11, [_Z28compute_hh_trafo_kernel_realIdLj128EEvPT_PKS0_S3_iii_param_1];
	ld.param.u64 	%rd12, [_Z28compute_hh_trafo_kernel_realIdLj128EEvPT_PKS0_S3_iii_param_2];
	ld.param.u32 	%r28, [_Z28compute_hh_trafo_kernel_realIdLj128EEvPT_PKS0_S3_iii_param_3];
	ld.param.u32 	%r29, [_Z28compute_hh_trafo_kernel_realIdLj128EEvPT_PKS0_S3_iii_param_4];
	ld.param.u32 	%r113, [_Z28compute_hh_trafo_kernel_realIdLj128EEvPT_PKS0_S3_iii_param_5];
	cvta.to.global.u64 	%rd1, %rd12;
	cvta.to.global.u64 	%rd2, %rd11;
	cvta.to.global.u64 	%rd3, %rd10;
	mov.u32 	%r1, %tid.x;
	mov.u32 	%r31, %ctaid.x;
	add.s32 	%r3, %r113, -1;
	add.s32 	%r32, %r3, %r1;
	mad.lo.s32 	%r115, %r32, %r29, %r31;
	mad.lo.s32 	%r114, %r3, %r28, %r1;
	mul.wide.s32 	%rd13, %r115, 8;
	add.s64 	%rd4, %rd3, %rd13;
	ld.global.f64 	%fd80, [%rd4];
	shl.b32 	%r33, %r1, 3;
	mov.u32 	%r34, _ZZ28compute_hh_trafo_kernel_realIdLj128EEvPT_PKS0_S3_iiiE3q_s;
	add.s32 	%r5, %r34, %r33;
	st.shared.f64 	[%r5], %fd80;
	setp.lt.s32 	%p1, %r113, 1;
	@%p1 bra 	$L__BB3_30;
	mov.u32 	%r36, _ZZ28compute_hh_trafo_kernel_realIdLj128EEvPT_PKS0_S3_iiiE6dotp_s;
	add.s32 	%r6, %r36, %r33;
	mov.u32 	%r37, %ntid.x;
	add.s32 	%r7, %r37, -1;
	and.b32  	%r38, %r113, 1;
	setp.eq.b32 	%p2, %r38, 1;
	not.pred 	%p3, %p2;
	@%p3 bra 	$L__BB3_11;
	setp.ne.s32 	%p4, %r1, 0;
	@%p4 bra 	$L__BB3_4;
	st.shared.f64 	[_ZZ28compute_hh_trafo_kernel_realIdLj128EEvPT_PKS0_S3_iiiE3q_s], %fd80;
	ld.shared.f64 	%fd80, [%r5];
$L__BB3_4:
	setp.gt.u32 	%p5, %r1, 63;
	mul.wide.s32 	%rd14, %r114, 8;
	add.s64 	%rd15, %rd2, %rd14;
	ld.global.nc.f64 	%fd4, [%rd15];
	mul.f64 	%fd12, %fd80, %fd4;
	st.shared.f64 	[%r6], %fd12;
	bar.sync 	0;
	@%p5 bra 	$L__BB3_6;
	ld.shared.f64 	%fd13, [%r6+512];
	ld.shared.f64 	%fd14, [%r6];
	add.f64 	%fd15, %fd13, %fd14;
	st.shared.f64 	[%r6], %fd15;
$L__BB3_6:
	setp.gt.u32 	%p6, %r1, 31;
	bar.sync 	0;
	@%p6 bra 	$L__BB3_8;
	ld.volatile.shared.f64 	%fd26, [%r6+256];
	ld.volatile.shared.f64 	%fd27, [%r6];
	add.f64 	%fd28, %fd26, %fd27;
	st.volatile.shared.f64 	[%r6], %fd28;
	ld.volatile.shared.f64 	%fd16, [%r6];
	// begin inline asm
	mov.b64 {%r39,%r40}, %fd16;
	// end inline asm
	shfl.sync.bfly.b32	%r42|%p7, %r40, 16, 31, -1;
	shfl.sync.bfly.b32	%r41|%p8, %r39, 16, 31, -1;
	// begin inline asm
	mov.b64 %fd17, {%r41,%r42};
	// end inline asm
	add.f64 	%fd18, %fd16, %fd17;
	// begin inline asm
	mov.b64 {%r43,%r44}, %fd18;
	// end inline asm
	shfl.sync.bfly.b32	%r46|%p9, %r44, 8, 31, -1;
	shfl.sync.bfly.b32	%r45|%p10, %r43, 8, 31, -1;
	// begin inline asm
	mov.b64 %fd19, {%r45,%r46};
	// end inline asm
	add.f64 	%fd20, %fd18, %fd19;
	// begin inline asm
	mov.b64 {%r47,%r48}, %fd20;
	// end inline asm
	shfl.sync.bfly.b32	%r50|%p11, %r48, 4, 31, -1;
	shfl.sync.bfly.b32	%r49|%p12, %r47, 4, 31, -1;
	// begin inline asm
	mov.b64 %fd21, {%r49,%r50};
	// end inline asm
	add.f64 	%fd22, %fd20, %fd21;
	// begin inline asm
	mov.b64 {%r51,%r52}, %fd22;
	// end inline asm
	shfl.sync.bfly.b32	%r54|%p13, %r52, 2, 31, -1;
	shfl.sync.bfly.b32	%r53|%p14, %r51, 2, 31, -1;
	// begin inline asm
	mov.b64 %fd23, {%r53,%r54};
	// end inline asm
	add.f64 	%fd24, %fd22, %fd23;
	// begin inline asm
	mov.b64 {%r55,%r56}, %fd24;
	// end inline asm
	shfl.sync.bfly.b32	%r58|%p15, %r56, 1, 31, -1;
	shfl.sync.bfly.b32	%r57|%p16, %r55, 1, 31, -1;
	// begin inline asm
	mov.b64 %fd25, {%r57,%r58};
	// end inline asm
	add.f64 	%fd29, %fd24, %fd25;
	st.volatile.shared.f64 	[%r6], %fd29;
$L__BB3_8:
	setp.ne.s32 	%p17, %r1, %r7;
	bar.sync 	0;
	ld.shared.f64 	%fd30, [_ZZ28compute_hh_trafo_kernel_realIdLj128EEvPT_PKS0_S3_iiiE6dotp_s];
	mul.wide.u32 	%rd16, %r3, 8;
	add.s64 	%rd17, %rd1, %rd16;
	ld.global.nc.f64 	%fd31, [%rd17];
	mul.f64 	%fd32, %fd30, %fd31;
	mul.f64 	%fd33, %fd32, %fd4;
	sub.f64 	%fd5, %fd80, %fd33;
	st.shared.f64 	[%r5+8], %fd5;
	setp.ne.s32 	%p18, %r113, 1;
	and.pred  	%p19, %p18, %p17;
	@%p19 bra 	$L__BB3_10;
	st.global.f64 	[%rd4], %fd5;
$L__BB3_10:
	bar.sync 	0;
	sub.s32 	%r115, %r115, %r29;
	sub.s32 	%r114, %r114, %r28;
	mov.u32 	%r113, %r3;
$L__BB3_11:
	setp.eq.s32 	%p20, %r3, 0;
	@%p20 bra 	$L__BB3_30;
	add.s32 	%r112, %r113, -1;
	mul.wide.u32 	%rd18, %r112, 8;
	add.s64 	%rd27, %rd1, %rd18;
	sub.s32 	%r111, %r114, %r28;
	sub.s32 	%r110, %r115, %r29;
$L__BB3_13:
	setp.ne.s32 	%p21, %r1, 0;
	mul.wide.s32 	%rd19, %r115, 8;
	add.s64 	%rd7, %rd3, %rd19;
	@%p21 bra 	$L__BB3_15;
	ld.global.f64 	%fd34, [%rd7];
	st.shared.f64 	[_ZZ28compute_hh_trafo_kernel_realIdLj128EEvPT_PKS0_S3_iiiE3q_s], %fd34;
$L__BB3_15:
	setp.gt.u32 	%p22, %r1, 63;
	ld.shared.f64 	%fd6, [%r5];
	mul.wide.s32 	%rd20, %r114, 8;
	add.s64 	%rd21, %rd2, %rd20;
	ld.global.nc.f64 	%fd7, [%rd21];
	mul.f64 	%fd35, %fd6, %fd7;
	st.shared.f64 	[%r6], %fd35;
	bar.sync 	0;
	@%p22 bra 	$L__BB3_17;
	ld.shared.f64 	%fd36, [%r6+512];
	ld.shared.f64 	%fd37, [%r6];
	add.f64 	%fd38, %fd36, %fd37;
	st.shared.f64 	[%r6], %fd38;
$L__BB3_17:
	setp.gt.u32 	%p23, %r1, 31;
	bar.sync 	0;
	@%p23 bra 	$L__BB3_19;
	ld.volatile.shared.f64 	%fd49, [%r6+256];
	ld.volatile.shared.f64 	%fd50, [%r6];
	add.f64 	%fd51, %fd49, %fd50;
	st.volatile.shared.f64 	[%r6], %fd51;
	ld.volatile.shared.f64 	%fd39, [%r6];
	// begin inline asm
	mov.b64 {%r60,%r61}, %fd39;
	// end inline asm
	shfl.sync.bfly.b32	%r63|%p24, %r61, 16, 31, -1;
	shfl.sync.bfly.b32	%r62|%p25, %r60, 16, 31, -1;
	// begin inline asm
	mov.b64 %fd40, {%r62,%r63};
	// end inline asm
	add.f64 	%fd41, %fd39, %fd40;
	// begin inline asm
	mov.b64 {%r64,%r65}, %fd41;
	// end inline asm
	shfl.sync.bfly.b32	%r67|%p26, %r65, 8, 31, -1;
	shfl.sync.bfly.b32	%r66|%p27, %r64, 8, 31, -1;
	// begin inline asm
	mov.b64 %fd42, {%r66,%r67};
	// end inline asm
	add.f64 	%fd43, %fd41, %fd42;
	// begin inline asm
	mov.b64 {%r68,%r69}, %fd43;
	// end inline asm
	shfl.sync.bfly.b32	%r71|%p28, %r69, 4, 31, -1;
	shfl.sync.bfly.b32	%r70|%p29, %r68, 4, 31, -1;
	// begin inline asm
	mov.b64 %fd44, {%r70,%r71};
	// end inline asm
	add.f64 	%fd45, %fd43, %fd44;
	// begin inline asm
	mov.b64 {%r72,%r73}, %fd45;
	// end inline asm
	shfl.sync.bfly.b32	%r75|%p30, %r73, 2, 31, -1;
	shfl.sync.bfly.b32	%r74|%p31, %r72, 2, 31, -1;
	// begin inline asm
	mov.b64 %fd46, {%r74,%r75};
	// end inline asm
	add.f64 	%fd47, %fd45, %fd46;
	// begin inline asm
	mov.b64 {%r76,%r77}, %fd47;
	// end inline asm
	shfl.sync.bfly.b32	%r79|%p32, %r77, 1, 31, -1;
	shfl.sync.bfly.b32	%r78|%p33, %r76, 1, 31, -1;
	// begin inline asm
	mov.b64 %fd48, {%r78,%r79};
	// end inline asm
	add.f64 	%fd52, %fd47, %fd48;
	st.volatile.shared.f64 	[%r6], %fd52;
$L__BB3_19:
	setp.ne.s32 	%p34, %r1, %r7;
	bar.sync 	0;
	ld.shared.f64 	%fd53, [_ZZ28compute_hh_trafo_kernel_realIdLj128EEvPT_PKS0_S3_iiiE6dotp_s];
	ld.global.nc.f64 	%fd54, [%rd27];
	mul.f64 	%fd55, %fd53, %fd54;
	mul.f64 	%fd56, %fd55, %fd7;
	sub.f64 	%fd8, %fd6, %fd56;
	st.shared.f64 	[%r5+8], %fd8;
	setp.ne.s32 	%p35, %r112, 0;
	and.pred  	%p36, %p35, %p34;
	@%p36 bra 	$L__BB3_21;
	st.global.f64 	[%rd7], %fd8;
$L__BB3_21:
	setp.ne.s32 	%p37, %r1, 0;
	bar.sync 	0;
	mul.wide.s32 	%rd22, %r110, 8;
	add.s64 	%rd8, %rd3, %rd22;
	@%p37 bra 	$L__BB3_23;
	ld.global.f64 	%fd57, [%rd8];
	st.shared.f64 	[_ZZ28compute_hh_trafo_kernel_realIdLj128EEvPT_PKS0_S3_iiiE3q_s], %fd57;
$L__BB3_23:
	setp.gt.u32 	%p38, %r1, 63;
	ld.shared.f64 	%fd9, [%r5];
	mul.wide.s32 	%rd23, %r111, 8;
	add.s64 	%rd24, %rd2, %rd23;
	ld.global.nc.f64 	%fd10, [%rd24];
	mul.f64 	%fd58, %fd9, %fd10;
	st.shared.f64 	[%r6], %fd58;
	bar.sync 	0;
	@%p38 bra 	$L__BB3_25;
	ld.shared.f64 	%fd59, [%r6+512];
	ld.shared.f64 	%fd60, [%r6];
	add.f64 	%fd61, %fd59, %fd60;
	st.shared.f64 	[%r6], %fd61;
$L__BB3_25:
	setp.gt.u32 	%p39, %r1, 31;
	bar.sync 	0;
	@%p39 bra 	$L__BB3_27;
	ld.volatile.shared.f64 	%fd72, [%r6+256];
	ld.volatile.shared.f64 	%fd73, [%r6];
	add.f64 	%fd74, %fd72, %fd73;
	st.volatile.shared.f64 	[%r6], %fd74;
	ld.volatile.shared.f64 	%fd62, [%r6];
	// begin inline asm
	mov.b64 {%r81,%r82}, %fd62;
	// end inline asm
	shfl.sync.bfly.b32	%r84|%p40, %r82, 16, 31, -1;
	shfl.sync.bfly.b32	%r83|%p41, %r81, 16, 31, -1;
	// begin inline asm
	mov.b64 %fd63, {%r83,%r84};
	// end inline asm
	add.f64 	%fd64, %fd62, %fd63;
	// begin inline asm
	mov.b64 {%r85,%r86}, %fd64;
	// end inline asm
	shfl.sync.bfly.b32	%r88|%p42, %r86, 8, 31, -1;
	shfl.sync.bfly.b32	%r87|%p43, %r85, 8, 31, -1;
	// begin inline asm
	mov.b64 %fd65, {%r87,%r88};
	// end inline asm
	add.f64 	%fd66, %fd64, %fd65;
	// begin inline asm
	mov.b64 {%r89,%r90}, %fd66;
	// end inline asm
	shfl.sync.bfly.b32	%r92|%p44, %r90, 4, 31, -1;
	shfl.sync.bfly.b32	%r91|%p45, %r89, 4, 31, -1;
	// begin inline asm
	mov.b64 %fd67, {%r91,%r92};
	// end inline asm
	add.f64 	%fd68, %fd66, %fd67;
	// begin inline asm
	mov.b64 {%r93,%r94}, %fd68;
	// end inline asm
	shfl.sync.bfly.b32	%r96|%p46, %r94, 2, 31, -1;
	shfl.sync.bfly.b32	%r95|%p47, %r93, 2, 31, -1;
	// begin inline asm
	mov.b64 %fd69, {%r95,%r96};
	// end inline asm
	add.f64 	%fd70, %fd68, %fd69;
	// begin inline asm
	mov.b64 {%r97,%r98}, %fd70;
	// end inline asm
	shfl.sync.bfly.b32	%r100|%p48, %r98, 1, 31, -1;
	shfl.sync.bfly.b32	%r99|%p49, %r97, 1, 31, -1;
	// begin inline asm
	mov.b64 %fd71, {%r99,%r100};
	// end inline asm
	add.f64 	%fd75, %fd70, %fd71;
	st.volatile.shared.f64 	[%r6], %fd75;
$L__BB3_27:
	setp.ne.s32 	%p50, %r1, %r7;
	bar.sync 	0;
	ld.shared.f64 	%fd76, [_ZZ28compute_hh_trafo_kernel_realIdLj128EEvPT_PKS0_S3_iiiE6dotp_s];
	add.s32 	%r102, %r112, -1;
	mul.wide.u32 	%rd25, %r102, 8;
	add.s64 	%rd26, %rd1, %rd25;
	ld.global.nc.f64 	%fd77, [%rd26];
	mul.f64 	%fd78, %fd76, %fd77;
	mul.f64 	%fd79, %fd78, %fd10;
	sub.f64 	%fd11, %fd9, %fd79;
	st.shared.f64 	[%r5+8], %fd11;
	setp.ne.s32 	%p51, %r113, 2;
	and.pred  	%p52, %p51, %p50;
	@%p52 bra 	$L__BB3_29;
	st.global.f64 	[%rd8], %fd11;
$L__BB3_29:
	bar.sync 	0;
	sub.s32 	%r103, %r115, %r29;
	sub.s32 	%r115, %r103, %r29;
	sub.s32 	%r104, %r114, %r28;
	sub.s32 	%r114, %r104, %r28;
	add.s32 	%r112, %r112, -2;
	add.s64 	%rd27, %rd27, -16;
	shl.b32 	%r105, %r28, 1;
	sub.s32 	%r111, %r111, %r105;
	shl.b32 	%r106, %r29, 1;
	sub.s32 	%r110, %r110, %r106;
	add.s32 	%r27, %r113, -2;
	setp.gt.u32 	%p53, %r113, 2;
	mov.u32 	%r113, %r27;
	@%p53 bra 	$L__BB3_13;
$L__BB3_30:
	ret;

}
	// .globl	_Z28compute_hh_trafo_kernel_realIdLj64EEvPT_PKS0_S3_iii
.visible .entry _Z28compute_hh_trafo_kernel_realIdLj64EEvPT_PKS0_S3_iii(
	.param .u64 .ptr .align 1 _Z28compute_hh_trafo_kernel_realIdLj64EEvPT_PKS0_S3_iii_param_0,
	.param .u64 .ptr .align 1 _Z28compute_hh_trafo_kernel_realIdLj64EEvPT_PKS0_S3_iii_param_1,
	.param .u64 .ptr .align 1 _Z28compute_hh_trafo_kernel_realIdLj64EEvPT_PKS0_S3_iii_param_2,
	.param .u32 _Z28compute_hh_trafo_kernel_realIdLj64EEvPT_PKS0_S3_iii_param_3,
	.param .u32 _Z28compute_hh_trafo_kernel_realIdLj64EEvPT_PKS0_S3_iii_param_4,
	.param .u32 _Z28compute_hh_trafo_kernel_realIdLj64EEvPT_PKS0_S3_iii_param_5
)
{
	.reg .pred 	%p<51>;
	.reg .b32 	%r<116>;
	.reg .b64 	%rd<28>;
	.reg .b64 	%fd<72>;
	// demoted variable
	.shared .align 8 .b8 _ZZ28compute_hh_trafo_kernel_realIdLj64EEvPT_PKS0_S3_iiiE3q_s[520];
	// demoted variable
	.shared .align 8 .b8 _ZZ28compute_hh_trafo_kernel_realIdLj64EEvPT_PKS0_S3_iiiE6dotp_s[512];
	ld.param.u64 	%rd10, [_Z28compute_hh_trafo_kernel_realIdLj64EEvPT_PKS0_S3_iii_param_0];
	ld.param.u64 	%rd11, [_Z28compute_hh_trafo_kernel_realIdLj64EEvPT_PKS0_S3_iii_param_1];
	ld.param.u64 	%rd12, [_Z28compute_hh_trafo_kernel_realIdLj64EEvPT_PKS0_S3_iii_param_2];
	ld.param.u32 	%r28, [_Z28compute_hh_trafo_kernel_realIdLj64EEvPT_PKS0_S3_iii_param_3];
	ld.param.u32 	%r29, [_Z28compute_hh_trafo_kernel_realIdLj64EEvPT_PKS0_S3_iii_param_4];
	ld.param.u32 	%r113, [_Z28compute_hh_trafo_kernel_realIdLj64EEvPT_PKS0_S3_iii_param_5];
	cvta.to.global.u64 	%rd1, %rd12;
	cvta.to.global.u64 	%rd2, %rd11;
	cvta.to.global.u64 	%rd3, %rd10;
	mov.u32 	%r1, %tid.x;
	mov.u32 	%r31, %ctaid.x;
	add.s32 	%r3, %r113, -1;
	add.s32 	%r32, %r3, %r1;
	mad.lo.s32 	%r115, %r32, %r29, %r31;
	mad.lo.s32 	%r114, %r3, %r28, %r1;
	mul.wide.s32 	%rd13, %r115, 8;
	add.s64 	%rd4, %rd3, %rd13;
	ld.global.f64 	%fd71, [%rd4];
	shl.b32 	%r33, %r1, 3;
	mov.u32 	%r34, _ZZ28compute_hh_trafo_kernel_realIdLj64EEvPT_PKS0_S3_iiiE3q_s;
	add.s32 	%r5, %r34, %r33;
	st.shared.f64 	[%r5], %fd71;
	setp.lt.s32 	%p1, %r113, 1;
	@%p1 bra 	$L__BB4_24;
	mov.u32 	%r36, _ZZ28compute_hh_trafo_kernel_realIdLj64EEvPT_PKS0_S3_iiiE6dotp_s;
	add.s32 	%r6, %r36, %r33;
	mov.u32 	%r37, %ntid.x;
	add.s32 	%r7, %r37, -1;
	and.b32  	%r38, %r113, 1;
	setp.eq.b32 	%p2, %r38, 1;
	not.pred 	%p3, %p2;
	@%p3 bra 	$L__BB4_9;
	setp.ne.s32 	%p4, %r1, 0;
	@%p4 bra 	$L__BB4_4;
	st.shared.f64 	[_ZZ28compute_hh_trafo_kernel_realIdLj64EEvPT_PKS0_S3_iiiE3q_s], %fd71;
	ld.shared.f64 	%fd71, [%r5];
$L__BB4_4:
	setp.gt.u32 	%p5, %r1, 31;
	mul.wide.s32 	%rd14, %r114, 8;
	add.s64 	%rd15, %rd2, %rd14;
	ld.global.nc.f64 	%fd4, [%rd15];
	mul.f64 	%fd12, %fd71, %fd4;
	st.shared.f64 	[%r6], %fd12;
	bar.sync 	0;
	@%p5 bra 	$L__BB4_6;
	ld.volatile.shared.f64 	%fd23, [%r6+256];
	ld.volatile.shared.f64 	%fd24, [%r6];
	add.f64 	%fd25, %fd23, %fd24;
	st.volatile.shared.f64 	[%r6], %fd25;
	ld.volatile.shared.f64 	%fd13, [%r6];
	// begin inline asm
	mov.b64 {%r39,%r40}, %fd13;
	// end inline asm
	shfl.sync.bfly.b32	%r42|%p6, %r40, 16, 31, -1;
	shfl.sync.bfly.b32	%r41|%p7, %r39, 16, 31, -1;
	// begin inline asm
	mov.b64 %fd14, {%r41,%r42};
	// end inline asm
	add.f64 	%fd15, %fd13, %fd14;
	// begin inline asm
	mov.b64 {%r43,%r44}, %fd15;
	// end inline asm
	shfl.sync.bfly.b32	%r46|%p8, %r44, 8, 31, -1;
	shfl.sync.bfly.b32	%r45|%p9, %r43, 8, 31, -1;
	// begin inline asm
	mov.b64 %fd16, {%r45,%r46};
	// end inline asm
	add.f64 	%fd17, %fd15, %fd16;
	// begin inline asm
	mov.b64 {%r47,%r48}, %fd17;
	// end inline asm
	shfl.sync.bfly.b32	%r50|%p10, %r48, 4, 31, -1;
	shfl.sync.bfly.b32	%r49|%p11, %r47, 4, 31, -1;
	// begin inline asm
	mov.b64 %fd18, {%r49,%r50};
	// end inline asm
	add.f64 	%fd19, %fd17, %fd18;
	// begin inline asm
	mov.b64 {%r51,%r52}, %fd19;
	// end inline asm
	shfl.sync.bfly.b32	%r54|%p12, %r52, 2, 31, -1;
	shfl.sync.bfly.b32	%r53|%p13, %r51, 2, 31, -1;
	// begin inline asm
	mov.b64 %fd20, {%r53,%r54};
	// end inline asm
	add.f64 	%fd21, %fd19, %fd20;
	// begin inline asm
	mov.b64 {%r55,%r56}, %fd21;
	// end inline asm
	shfl.sync.bfly.b32	%r58|%p14, %r56, 1, 31, -1;
	shfl.sync.bfly.b32	%r57|%p15, %r55, 1, 31, -1;
	// begin inline asm
	mov.b64 %fd22, {%r57,%r58};
	// end inline asm
	add.f64 	%fd26, %fd21, %fd22;
	st.volatile.shared.f64 	[%r6], %fd26;
$L__BB4_6:
	setp.ne.s32 	%p16, %r1, %r7;
	bar.sync 	0;
	ld.shared.f64 	%fd27, [_ZZ28compute_hh_trafo_kernel_realIdLj64EEvPT_PKS0_S3_iiiE6dotp_s];
	mul.wide.u32 	%rd16, %r3, 8;
	add.s64 	%rd17, %rd1, %rd16;
	ld.global.nc.f64 	%fd28, [%rd17];
	mul.f64 	%fd29, %fd27, %fd28;
	mul.f64 	%fd30, %fd29, %fd4;
	sub.f64 	%fd5, %fd71, %fd30;
	st.shared.f64 	[%r5+8], %fd5;
	setp.ne.s32 	%p17, %r113, 1;
	and.pred  	%p18, %p17, %p16;
	@%p18 bra 	$L__BB4_8;
	st.global.f64 	[%rd4], %fd5;
$L__BB4_8:
	bar.sync 	0;
	sub.s32 	%r115, %r115, %r29;
	sub.s32 	%r114, %r114, %r28;
	mov.u32 	%r113, %r3;
$L__BB4_9:
	setp.eq.s32 	%p19, %r3, 0;
	@%p19 bra 	$L__BB4_24;
	add.s32 	%r112, %r113, -1;
	mul.wide.u32 	%rd18, %r112, 8;
	add.s64 	%rd27, %rd1, %rd18;
	sub.s32 	%r111, %r114, %r28;
	sub.s32 	%r110, %r115, %r29;
$L__BB4_11:
	setp.ne.s32 	%p20, %r1, 0;
	mul.wide.s32 	%rd19, %r115, 8;
	add.s64 	%rd7, %rd3, %rd19;
	@%p20 bra 	$L__BB4_13;
	ld.global.f64 	%fd31, [%rd7];
	st.shared.f64 	[_ZZ28compute_hh_trafo_kernel_realIdLj64EEvPT_PKS0_S3_iiiE3q_s], %fd31;
$L__BB4_13:
	setp.gt.u32 	%p21, %r1, 31;
	ld.shared.f64 	%fd6, [%r5];
	mul.wide.s32 	%rd20, %r114, 8;
	add.s64 	%rd21, %rd2, %rd20;
	ld.global.nc.f64 	%fd7, [%rd21];
	mul.f64 	%fd32, %fd6, %fd7;
	st.shared.f64 	[%r6], %fd32;
	bar.sync 	0;
	@%p21 bra 	$L__BB4_15;
	ld.volatile.shared.f64 	%fd43, [%r6+256];
	ld.volatile.shared.f64 	%fd44, [%r6];
	add.f64 	%fd45, %fd43, %fd44;
	st.volatile.shared.f64 	[%r6], %fd45;
	ld.volatile.shared.f64 	%fd33, [%r6];
	// begin inline asm
	mov.b64 {%r60,%r61}, %fd33;
	// end inline asm
	shfl.sync.bfly.b32	%r63|%p22, %r61, 16, 31, -1;
	shfl.sync.bfly.b32	%r62|%p23, %r60, 16, 31, -1;
	// begin inline asm
	mov.b64 %fd34, {%r62,%r63};
	// end inline asm
	add.f64 	%fd35, %fd33, %fd34;
	// begin inline asm
	mov.b64 {%r64,%r65}, %fd35;
	// end inline asm
	shfl.sync.bfly.b32	%r67|%p24, %r65, 8, 31, -1;
	shfl.sync.bfly.b32	%r66|%p25, %r64, 8, 31, -1;
	// begin inline asm
	mov.b64 %fd36, {%r66,%r67};
	// end inline asm
	add.f64 	%fd37, %fd35, %fd36;
	// begin inline asm
	mov.b64 {%r68,%r69}, %fd37;
	// end inline asm
	shfl.sync.bfly.b32	%r71|%p26, %r69, 4, 31, -1;
	shfl.sync.bfly.b32	%r70|%p27, %r68, 4, 31, -1;
	// begin inline asm
	mov.b64 %fd38, {%r70,%r71};
	// end inline asm
	add.f64 	%fd39, %fd37, %fd38;
	// begin inline asm
	mov.b64 {%r72,%r73}, %fd39;
	// end inline asm
	shfl.sync.bfly.b32	%r75|%p28, %r73, 2, 31, -1;
	shfl.sync.bfly.b32	%r74|%p29, %r72, 2, 31, -1;
	// begin inline asm
	mov.b64 %fd40, {%r74,%r75};
	// end inline asm
	add.f64 	%fd41, %fd39, %fd40;
	// begin inline asm
	mov.b64 {%r76,%r77}, %fd41;
	// end inline asm
	shfl.sync.bfly.b32	%r79|%p30, %r77, 1, 31, -1;
	shfl.sync.bfly.b32	%r78|%p31, %r76, 1, 31, -1;
	// begin inline asm
	mov.b64 %fd42, {%r78,%r79};
	// end inline asm
	add.f64 	%fd46, %fd41, %fd42;
	st.volatile.shared.f64 	[%r6], %fd46;
$L__BB4_15:
	setp.ne.s32 	%p32, %r1, %r7;
	bar.sync 	0;
	ld.shared.f64 	%fd47, [_ZZ28compute_hh_trafo_kernel_realIdLj64EEvPT_PKS0_S3_iiiE6dotp_s];
	ld.global.nc.f64 	%fd48, [%rd27];
	mul.f64 	%fd49, %fd47, %fd48;
	mul.f64 	%fd50, %fd49, %fd7;
	sub.f64 	%fd8, %fd6, %fd50;
	st.shared.f64 	[%r5+8], %fd8;
	setp.ne.s32 	%p33, %r112, 0;
	and.pred  	%p34, %p33, %p32;
	@%p34 bra 	$L__BB4_17;
	st.global.f64 	[%rd7], %fd8;
$L__BB4_17:
	setp.ne.s32 	%p35, %r1, 0;
	bar.sync 	0;
	mul.wide.s32 	%rd22, %r110, 8;
	add.s64 	%rd8, %rd3, %rd22;
	@%p35 bra 	$L__BB4_19;
	ld.global.f64 	%fd51, [%rd8];
	st.shared.f64 	[_ZZ28compute_hh_trafo_kernel_realIdLj64EEvPT_PKS0_S3_iiiE3q_s], %fd51;
$L__BB4_19:
	setp.gt.u32 	%p36, %r1, 31;
	ld.shared.f64 	%fd9, [%r5];
	mul.wide.s32 	%rd23, %r111, 8;
	add.s64 	%rd24, %rd2, %rd23;
	ld.global.nc.f64 	%fd10, [%rd24];
	mul.f64 	%fd52, %fd9, %fd10;
	st.shared.f64 	[%r6], %fd52;
	bar.sync 	0;
	@%p36 bra 	$L__BB4_21;
	ld.volatile.shared.f64 	%fd63, [%r6+256];
	ld.volatile.shared.f64 	%fd64, [%r6];
	add.f64 	%fd65, %fd63, %fd64;
	st.volatile.shared.f64 	[%r6], %fd65;
	ld.volatile.shared.f64 	%fd53, [%r6];
	// begin inline asm
	mov.b64 {%r81,%r82}, %fd53;
	// end inline asm
	shfl.sync.bfly.b32	%r84|%p37, %r82, 16, 31, -1;
	shfl.sync.bfly.b32	%r83|%p38, %r81, 16, 31, -1;
	// begin inline asm
	mov.b64 %fd54, {%r83,%r84};
	// end inline asm
	add.f64 	%fd55, %fd53, %fd54;
	// begin inline asm
	mov.b64 {%r85,%r86}, %fd55;
	// end inline asm
	shfl.sync.bfly.b32	%r88|%p39, %r86, 8, 31, -1;
	shfl.sync.bfly.b32	%r87|%p40, %r85, 8, 31, -1;
	// begin inline asm
	mov.b64 %fd56, {%r87,%r88};
	// end inline asm
	add.f64 	%fd57, %fd55, %fd56;
	// begin inline asm
	mov.b64 {%r89,%r90}, %fd57;
	// end inline asm
	shfl.sync.bfly.b32	%r92|%p41, %r90, 4, 31, -1;
	shfl.sync.bfly.b32	%r91|%p42, %r89, 4, 31, -1;
	// begin inline asm
	mov.b64 %fd58, {%r91,%r92};
	// end inline asm
	add.f64 	%fd59, %fd57, %fd58;
	// begin inline asm
	mov.b64 {%r93,%r94}, %fd59;
	// end inline asm
	shfl.sync.bfly.b32	%r96|%p43, %r94, 2, 31, -1;
	shfl.sync.bfly.b32	%r95|%p44, %r93, 2, 31, -1;
	// begin inline asm
	mov.b64 %fd60, {%r95,%r96};
	// end inline asm
	add.f64 	%fd61, %fd59, %fd60;
	// begin inline asm
	mov.b64 {%r97,%r98}, %fd61;
	// end inline asm
	shfl.sync.bfly.b32	%r100|%p45, %r98, 1, 31, -1;
	shfl.sync.bfly.b32	%r99|%p46, %r97, 1, 31, -1;
	// begin inline asm
	mov.b64 %fd62, {%r99,%r100};
	// end inline asm
	add.f64 	%fd66, %fd61, %fd62;
	st.volatile.shared.f64 	[%r6], %fd66;
$L__BB4_21:
	setp.ne.s32 	%p47, %r1, %r7;
	bar.sync 	0;
	ld.shared.f64 	%fd67, [_ZZ28compute_hh_trafo_kernel_realIdLj64EEvPT_PKS0_S3_iiiE6dotp_s];
	add.s32 	%r102, %r112, -1;
	mul.wide.u32 	%rd25, %r102, 8;
	add.s64 	%rd26, %rd1, %rd25;
	ld.global.nc.f64 	%fd68, [%rd26];
	mul.f64 	%fd69, %fd67, %fd68;
	mul.f64 	%fd70, %fd69, %fd10;
	sub.f64 	%fd11, %fd9, %fd70;
	st.shared.f64 	[%r5+8], %fd11;
	setp.ne.s32 	%p48, %r113, 2;
	and.pred  	%p49, %p48, %p47;
	@%p49 bra 	$L__BB4_23;
	st.global.f64 	[%rd8], %fd11;
$L__BB4_23:
	bar.sync 	0;
	sub.s32 	%r103, %r115, %r29;
	sub.s32 	%r115, %r103, %r29;
	sub.s32 	%r104, %r114, %r28;
	sub.s32 	%r114, %r104, %r28;
	add.s32 	%r112, %r112, -2;
	add.s64 	%rd27, %rd27, -16;
	shl.b32 	%r105, %r28, 1;
	sub.s32 	%r111, %r111, %r105;
	shl.b32 	%r106, %r29, 1;
	sub.s32 	%r110, %r110, %r106;
	add.s32 	%r27, %r113, -2;
	setp.gt.u32 	%p50, %r113, 2;
	mov.u32 	%r113, %r27;
	@%p50 bra 	$L__BB4_11;
$L__BB4_24:
	ret;

}
	// .globl	_Z28compute_hh_trafo_kernel_realIdLj32EEvPT_PKS0_S3_iii
.visible .entry _Z28compute_hh_trafo_kernel_realIdLj32EEvPT_PKS0_S3_iii(
	.param .u64 .ptr .align 1 _Z28compute_hh_trafo_kernel_realIdLj32EEvPT_PKS0_S3_iii_param_0,
	.param .u64 .ptr .align 1 _Z28compute_hh_trafo_kernel_realIdLj32EEvPT_PKS0_S3_iii_param_1,
	.param .u64 .ptr .align 1 _Z28compute_hh_trafo_kernel_realIdLj32EEvPT_PKS0_S3_iii_param_2,
	.param .u32 _Z28compute_hh_trafo_kernel_realIdLj32EEvPT_PKS0_S3_iii_param_3,
	.param .u32 _Z28compute_hh_trafo_kernel_realIdLj32EEvPT_PKS0_S3_iii_param_4,
	.param .u32 _Z28compute_hh_trafo_kernel_realIdLj32EEvPT_PKS0_S3_iii_param_5
)
{
	.reg .pred 	%p<51>;
	.reg .b32 	%r<116>;
	.reg .b64 	%rd<28>;
	.reg .b64 	%fd<63>;
	// demoted variable
	.shared .align 8 .b8 _ZZ28compute_hh_trafo_kernel_realIdLj32EEvPT_PKS0_S3_iiiE3q_s[264];
	// demoted variable
	.shared .align 8 .b8 _ZZ28compute_hh_trafo_kernel_realIdLj32EEvPT_PKS0_S3_iiiE6dotp_s[256];
	ld.param.u64 	%rd10, [_Z28compute_hh_trafo_kernel_realIdLj32EEvPT_PKS0_S3_iii_param_0];
	ld.param.u64 	%rd11, [_Z28compute_hh_trafo_kernel_realIdLj32EEvPT_PKS0_S3_iii_param_1];
	ld.param.u64 	%rd12, [_Z28compute_hh_trafo_kernel_realIdLj32EEvPT_PKS0_S3_iii_param_2];
	ld.param.u32 	%r28, [_Z28compute_hh_trafo_kernel_realIdLj32EEvPT_PKS0_S3_iii_param_3];
	ld.param.u32 	%r29, [_Z28compute_hh_trafo_kernel_realIdLj32EEvPT_PKS0_S3_iii_param_4];
	ld.param.u32 	%r113, [_Z28compute_hh_trafo_kernel_realIdLj32EEvPT_PKS0_S3_iii_param_5];
	cvta.to.global.u64 	%rd1, %rd12;
	cvta.to.global.u64 	%rd2, %rd11;
	cvta.to.global.u64 	%rd3, %rd10;
	mov.u32 	%r1, %tid.x;
	mov.u32 	%r31, %ctaid.x;
	add.s32 	%r3, %r113, -1;
	add.s32 	%r32, %r3, %r1;
	mad.lo.s32 	%r115, %r32, %r29, %r31;
	mad.lo.s32 	%r114, %r3, %r28, %r1;
	mul.wide.s32 	%rd13, %r115, 8;
	add.s64 	%rd4, %rd3, %rd13;
	ld.global.f64 	%fd62, [%rd4];
	shl.b32 	%r33, %r1, 3;
	mov.u32 	%r34, _ZZ28compute_hh_trafo_kernel_realIdLj32EEvPT_PKS0_S3_iiiE3q_s;
	add.s32 	%r5, %r34, %r33;
	st.shared.f64 	[%r5], %fd62;
	setp.lt.s32 	%p1, %r113, 1;
	@%p1 bra 	$L__BB5_24;
	mov.u32 	%r36, _ZZ28compute_hh_trafo_kernel_realIdLj32EEvPT_PKS0_S3_iiiE6dotp_s;
	add.s32 	%r6, %r36, %r33;
	mov.u32 	%r37, %ntid.x;
	add.s32 	%r7, %r37, -1;
	and.b32  	%r38, %r113, 1;
	setp.eq.b32 	%p2, %r38, 1;
	not.pred 	%p3, %p2;
	@%p3 bra 	$L__BB5_9;
	setp.ne.s32 	%p4, %r1, 0;
	@%p4 bra 	$L__BB5_4;
	st.shared.f64 	[_ZZ28compute_hh_trafo_kernel_realIdLj32EEvPT_PKS0_S3_iiiE3q_s], %fd62;
	ld.shared.f64 	%fd62, [%r5];
$L__BB5_4:
	setp.gt.u32 	%p5, %r1, 31;
	mul.wide.s32 	%rd14, %r114, 8;
	add.s64 	%rd15, %rd2, %rd14;
	ld.global.nc.f64 	%fd4, [%rd15];
	mul.f64 	%fd12, %fd62, %fd4;
	st.shared.f64 	[%r6], %fd12;
	bar.sync 	0;
	@%p5 bra 	$L__BB5_6;
	ld.volatile.shared.f64 	%fd13, [%r6];
	// begin inline asm
	mov.b64 {%r39,%r40}, %fd13;
	// end inline asm
	shfl.sync.bfly.b32	%r42|%p6, %r40, 16, 31, -1;
	shfl.sync.bfly.b32	%r41|%p7, %r39, 16, 31, -1;
	// begin inline asm
	mov.b64 %fd14, {%r41,%r42};
	// end inline asm
	add.f64 	%fd15, %fd13, %fd14;
	// begin inline asm
	mov.b64 {%r43,%r44}, %fd15;
	// end inline asm
	shfl.sync.bfly.b32	%r46|%p8, %r44, 8, 31, -1;
	shfl.sync.bfly.b32	%r45|%p9, %r43, 8, 31, -1;
	// begin inline asm
	mov.b64 %fd16, {%r45,%r46};
	// end inline asm
	add.f64 	%fd17, %fd15, %fd16;
	// begin inline asm
	mov.b64 {%r47,%r48}, %fd17;
	// end inline asm
	shfl.sync.bfly.b32	%r50|%p10, %r48, 4, 31, -1;
	shfl.sync.bfly.b32	%r49|%p11, %r47, 4, 31, -1;
	// begin inline asm
	mov.b64 %fd18, {%r49,%r50};
	// end inline asm
	add.f64 	%fd19, %fd17, %fd18;
	// begin inline asm
	mov.b64 {%r51,%r52}, %fd19;
	// end inline asm
	shfl.sync.bfly.b32	%r54|%p12, %r52, 2, 31, -1;
	shfl.sync.bfly.b32	%r53|%p13, %r51, 2, 31, -1;
	// begin inline asm
	mov.b64 %fd20, {%r53,%r54};
	// end inline asm
	add.f64 	%fd21, %fd19, %fd20;
	// begin inline asm
	mov.b64 {%r55,%r56}, %fd21;
	// end inline asm
	shfl.sync.bfly.b32	%r58|%p14, %r56, 1, 31, -1;
	shfl.sync.bfly.b32	%r57|%p15, %r55, 1, 31, -1;
	// begin inline asm
	mov.b64 %fd22, {%r57,%r58};
	// end inline asm
	add.f64 	%fd23, %fd21, %fd22;
	st.volatile.shared.f64 	[%r6], %fd23;
$L__BB5_6:
	setp.ne.s32 	%p16, %r1, %r7;
	bar.sync 	0;
	ld.shared.f64 	%fd24, [_ZZ28compute_hh_trafo_kernel_realIdLj32EEvPT_PKS0_S3_iiiE6dotp_s];
	mul.wide.u32 	%rd16, %r3, 8;
	add.s64 	%rd17, %rd1, %rd16;
	ld.global.nc.f64 	%fd25, [%rd17];
	mul.f64 	%fd26, %fd24, %fd25;
	mul.f64 	%fd27, %fd26, %fd4;
	sub.f64 	%fd5, %fd62, %fd27;
	st.shared.f64 	[%r5+8], %fd5;
	setp.ne.s32 	%p17, %r113, 1;
	and.pred  	%p18, %p17, %p16;
	@%p18 bra 	$L__BB5_8;
	st.global.f64 	[%rd4], %fd5;
$L__BB5_8:
	bar.sync 	0;
	sub.s32 	%r115, %r115, %r29;
	sub.s32 	%r114, %r114, %r28;
	mov.u32 	%r113, %r3;
$L__BB5_9:
	setp.eq.s32 	%p19, %r3, 0;
	@%p19 bra 	$L__BB5_24;
	add.s32 	%r112, %r113, -1;
	mul.wide.u32 	%rd18, %r112, 8;
	add.s64 	%rd27, %rd1, %rd18;
	sub.s32 	%r111, %r114, %r28;
	sub.s32 	%r110, %r115, %r29;
$L__BB5_11:
	setp.ne.s32 	%p20, %r1, 0;
	mul.wide.s32 	%rd19, %r115, 8;
	add.s64 	%rd7, %rd3, %rd19;
	@%p20 bra 	$L__BB5_13;
	ld.global.f64 	%fd28, [%rd7];
	st.shared.f64 	[_ZZ28compute_hh_trafo_kernel_realIdLj32EEvPT_PKS0_S3_iiiE3q_s], %fd28;
$L__BB5_13:
	setp.gt.u32 	%p21, %r1, 31;
	ld.shared.f64 	%fd6, [%r5];
	mul.wide.s32 	%rd20, %r114, 8;
	add.s64 	%rd21, %rd2, %rd20;
	ld.global.nc.f64 	%fd7, [%rd21];
	mul.f64 	%fd29, %fd6, %fd7;
	st.shared.f64 	[%r6], %fd29;
	bar.sync 	0;
	@%p21 bra 	$L__BB5_15;
	ld.volatile.shared.f64 	%fd30, [%r6];
	// begin inline asm
	mov.b64 {%r60,%r61}, %fd30;
	// end inline asm
	shfl.sync.bfly.b32	%r63|%p22, %r61, 16, 31, -1;
	shfl.sync.bfly.b32	%r62|%p23, %r60, 16, 31, -1;
	// begin inline asm
	mov.b64 %fd31, {%r62,%r63};
	// end inline asm
	add.f64 	%fd32, %fd30, %fd31;
	// begin inline asm
	mov.b64 {%r64,%r65}, %fd32;
	// end inline asm
	shfl.sync.bfly.b32	%r67|%p24, %r65, 8, 31, -1;
	shfl.sync.bfly.b32	%r66|%p25, %r64, 8, 31, -1;
	// begin inline asm
	mov.b64 %fd33, {%r66,%r67};
	// end inline asm
	add.f64 	%fd34, %fd32, %fd33;
	// begin inline asm
	mov.b64 {%r68,%r69}, %fd34;
	// end inline asm
	shfl.sync.bfly.b32	%r71|%p26, %r69, 4, 31, -1;
	shfl.sync.bfly.b32	%r70|%p27, %r68, 4, 31, -1;
	// begin inline asm
	mov.b64 %fd35, {%r70,%r71};
	// end inline asm
	add.f64 	%fd36, %fd34, %fd35;
	// begin inline asm
	mov.b64 {%r72,%r73}, %fd36;
	// end inline asm
	shfl.sync.bfly.b32	%r75|%p28, %r73, 2, 31, -1;
	shfl.sync.bfly.b32	%r74|%p29, %r72, 2, 31, -1;
	// begin inline asm
	mov.b64 %fd37, {%r74,%r75};
	// end inline asm
	add.f64 	%fd38, %fd36, %fd37;
	// begin inline asm
	mov.b64 {%r76,%r77}, %fd38;
	// end inline asm
	shfl.sync.bfly.b32	%r79|%p30, %r77, 1, 31, -1;
	shfl.sync.bfly.b32	%r78|%p31, %r76, 1, 31, -1;
	// begin inline asm
	mov.b64 %fd39, {%r78,%r79};
	// end inline asm
	add.f64 	%fd40, %fd38, %fd39;
	st.volatile.shared.f64 	[%r6], %fd40;
$L__BB5_15:
	setp.ne.s32 	%p32, %r1, %r7;
	bar.sync 	0;
	ld.shared.f64 	%fd41, [_ZZ28compute_hh_trafo_kernel_realIdLj32EEvPT_PKS0_S3_iiiE6dotp_s];
	ld.global.nc.f64 	%fd42, [%rd27];
	mul.f64 	%fd43, %fd41, %fd42;
	mul.f64 	%fd44, %fd43, %fd7;
	sub.f64 	%fd8, %fd6, %fd44;
	st.shared.f64 	[%r5+8], %fd8;
	setp.ne.s32 	%p33, %r112, 0;
	and.pred  	%p34, %p33, %p32;
	@%p34 bra 	$L__BB5_17;
	st.global.f64 	[%rd7], %fd8;
$L__BB5_17:
	setp.ne.s32 	%p35, %r1, 0;
	bar.sync 	0;
	mul.wide.s32 	%rd22, %r110, 8;
	add.s64 	%rd8, %rd3, %rd22;
	@%p35 bra 	$L__BB5_19;
	ld.global.f64 	%fd45, [%rd8];
	st.shared.f64 	[_ZZ28compute_hh_trafo_kernel_realIdLj32EEvPT_PKS0_S3_iiiE3q_s], %fd45;
$L__BB5_19:
	setp.gt.u32 	%p36, %r1, 31;
	ld.shared.f64 	%fd9, [%r5];
	mul.wide.s32 	%rd23, %r111, 8;
	add.s64 	%rd24, %rd2, %rd23;
	ld.global.nc.f64 	%fd10, [%rd24];
	mul.f64 	%fd46, %fd9, %fd10;
	st.shared.f64 	[%r6], %fd46;
	bar.sync 	0;
	@%p36 bra 	$L__BB5_21;
	ld.volatile.shared.f64 	%fd47, [%r6];
	// begin inline asm
	mov.b64 {%r81,%r82}, %fd47;
	// end inline asm
	shfl.sync.bfly.b32	%r84|%p37, %r82, 16, 31, -1;
	shfl.sync.bfly.b32	%r83|%p38, %r81, 16, 31, -1;
	// begin inline asm
	mov.b64 %fd48, {%r83,%r84};
	// end inline asm
	add.f64 	%fd49, %fd47, %fd48;
	// begin inline asm
	mov.b64 {%r85,%r86}, %fd49;
	// end inline asm
	shfl.sync.bfly.b32	%r88|%p39, %r86, 8, 31, -1;
	shfl.sync.bfly.b32	%r87|%p40, %r85, 8, 31, -1;
	// begin inline asm
	mov.b64 %fd50, {%r87,%r88};
	// end inline asm
	add.f64 	%fd51, %fd49, %fd50;
	// begin inline asm
	mov.b64 {%r89,%r90}, %fd51;
	// end inline asm
	shfl.sync.bfly.b32	%r92|%p41, %r90, 4, 31, -1;
	shfl.sync.bfly.b32	%r91|%p42, %r89, 4, 31, -1;
	// begin inline asm
	mov.b64 %fd52, {%r91,%r92};
	// end inline asm
	add.f64 	%fd53, %fd51, %fd52;
	// begin inline asm
	mov.b64 {%r93,%r94}, %fd53;
	// end inline asm
	shfl.sync.bfly.b32	%r96|%p43, %r94, 2, 31, -1;
	shfl.sync.bfly.b32	%r95|%p44, %r93, 2, 31, -1;
	// begin inline asm
	mov.b64 %fd54, {%r95,%r96};
	// end inline asm
	add.f64 	%fd55, %fd53, %fd54;
	// begin inline asm
	mov.b64 {%r97,%r98}, %fd55;
	// end inline asm
	shfl.sync.bfly.b32	%r100|%p45, %r98, 1, 31, -1;
	shfl.sync.bfly.b32	%r99|%p46, %r97, 1, 31, -1;
	// begin inline asm
	mov.b64 %fd56, {%r99,%r100};
	// end inline asm
	add.f64 	%fd57, %fd55, %fd56;
	st.volatile.shared.f64 	[%r6], %fd57;
$L__BB5_21:
	setp.ne.s32 	%p47, %r1, %r7;
	bar.sync 	0;
	ld.shared.f64 	%fd58, [_ZZ28compute_hh_trafo_kernel_realIdLj32EEvPT_PKS0_S3_iiiE6dotp_s];
	add.s32 	%r102, %r112, -1;
	mul.wide.u32 	%rd25, %r102, 8;
	add.s64 	%rd26, %rd1, %rd25;
	ld.global.nc.f64 	%fd59, [%rd26];
	mul.f64 	%fd60, %fd58, %fd59;
	mul.f64 	%fd61, %fd60, %fd10;
	sub.f64 	%fd11, %fd9, %fd61;
	st.shared.f64 	[%r5+8], %fd11;
	setp.ne.s32 	%p48, %r113, 2;
	and.pred  	%p49, %p48, %p47;
	@%p49 bra 	$L__BB5_23;
	st.global.f64 	[%rd8], %fd11;
$L__BB5_23:
	bar.sync 	0;
	sub.s32 	%r103, %r115, %r29;
	sub.s32 	%r115, %r103, %r29;
	sub.s32 	%r104, %r114, %r28;
	sub.s32 	%r114, %r104, %r28;
	add.s32 	%r112, %r112, -2;
	add.s64 	%rd27, %rd27, -16;
	shl.b32 	%r105, %r28, 1;
	sub.s32 	%r111, %r111, %r105;
	shl.b32 	%r106, %r29, 1;
	sub.s32 	%r110, %r110, %r106;
	add.s32 	%r27, %r113, -2;
	setp.gt.u32 	%p50, %r113, 2;
	mov.u32 	%r113, %r27;
	@%p50 bra 	$L__BB5_11;
$L__BB5_24:
	ret;

}
	// .globl	_Z28compute_hh_trafo_kernel_realIdLj16EEvPT_PKS0_S3_iii
.visible .entry _Z28compute_hh_trafo_kernel_realIdLj16EEvPT_PKS0_S3_iii(
	.param .u64 .ptr .align 1 _Z28compute_hh_trafo_kernel_realIdLj16EEvPT_PKS0_S3_iii_param_0,
	.param .u64 .ptr .align 1 _Z28compute_hh_trafo_kernel_realIdLj16EEvPT_PKS0_S3_iii_param_1,
	.param .u64 .ptr .align 1 _Z28compute_hh_trafo_kernel_realIdLj16EEvPT_PKS0_S3_iii_param_2,
	.param .u32 _Z28compute_hh_trafo_kernel_realIdLj16EEvPT_PKS0_S3_iii_param_3,
	.param .u32 _Z28compute_hh_trafo_kernel_realIdLj16EEvPT_PKS0_S3_iii_param_4,
	.param .u32 _Z28compute_hh_trafo_kernel_realIdLj16EEvPT_PKS0_S3_iii_param_5
)
{
	.reg .pred 	%p<30>;
	.reg .b32 	%r<59>;
	.reg .b64 	%rd<28>;
	.reg .b64 	%fd<66>;
	// demoted variable
	.shared .align 8 .b8 _ZZ28compute_hh_trafo_kernel_realIdLj16EEvPT_PKS0_S3_iiiE3q_s[136];
	// demoted variable
	.shared .align 8 .b8 _ZZ28compute_hh_trafo_kernel_realIdLj16EEvPT_PKS0_S3_iiiE6dotp_s[128];
	ld.param.u64 	%rd10, [_Z28compute_hh_trafo_kernel_realIdLj16EEvPT_PKS0_S3_iii_param_0];
	ld.param.u64 	%rd11, [_Z28compute_hh_trafo_kernel_realIdLj16EEvPT_PKS0_S3_iii_param_1];
	ld.param.u64 	%rd12, [_Z28compute_hh_trafo_kernel_realIdLj16EEvPT_PKS0_S3_iii_param_2];
	ld.param.u32 	%r29, [_Z28compute_hh_trafo_kernel_realIdLj16EEvPT_PKS0_S3_iii_param_3];
	ld.param.u32 	%r30, [_Z28compute_hh_trafo_kernel_realIdLj16EEvPT_PKS0_S3_iii_param_4];
	ld.param.u32 	%r56, [_Z28compute_hh_trafo_kernel_realIdLj16EEvPT_PKS0_S3_iii_param_5];
	cvta.to.global.u64 	%rd1, %rd12;
	cvta.to.global.u64 	%rd2, %rd11;
	cvta.to.global.u64 	%rd3, %rd10;
	mov.u32 	%r1, %tid.x;
	mov.u32 	%r32, %ctaid.x;
	add.s32 	%r3, %r56, -1;
	add.s32 	%r33, %r3, %r1;
	mad.lo.s32 	%r58, %r33, %r30, %r32;
	mad.lo.s32 	%r57, %r3, %r29, %r1;
	mul.wide.s32 	%rd13, %r58, 8;
	add.s64 	%rd4, %rd3, %rd13;
	ld.global.f64 	%fd65, [%rd4];
	shl.b32 	%r34, %r1, 3;
	mov.u32 	%r35, _ZZ28compute_hh_trafo_kernel_realIdLj16EEvPT_PKS0_S3_iiiE3q_s;
	add.s32 	%r5, %r35, %r34;
	st.shared.f64 	[%r5], %fd65;
	setp.lt.s32 	%p1, %r56, 1;
	@%p1 bra 	$L__BB6_33;
	mov.u32 	%r37, _ZZ28compute_hh_trafo_kernel_realIdLj16EEvPT_PKS0_S3_iiiE6dotp_s;
	add.s32 	%r6, %r37, %r34;
	and.b32  	%r7, %r1, 1016;
	mov.u32 	%r38, %ntid.x;
	add.s32 	%r8, %r38, -1;
	and.b32  	%r39, %r56, 1;
	setp.eq.b32 	%p2, %r39, 1;
	not.pred 	%p3, %p2;
	@%p3 bra 	$L__BB6_12;
	setp.ne.s32 	%p4, %r1, 0;
	@%p4 bra 	$L__BB6_4;
	st.shared.f64 	[_ZZ28compute_hh_trafo_kernel_realIdLj16EEvPT_PKS0_S3_iiiE3q_s], %fd65;
	ld.shared.f64 	%fd65, [%r5];
$L__BB6_4:
	setp.ne.s32 	%p5, %r7, 0;
	mul.wide.s32 	%rd14, %r57, 8;
	add.s64 	%rd15, %rd2, %rd14;
	ld.global.nc.f64 	%fd4, [%rd15];
	mul.f64 	%fd12, %fd65, %fd4;
	st.shared.f64 	[%r6], %fd12;
	bar.sync 	0;
	@%p5 bra 	$L__BB6_9;
	setp.gt.u32 	%p6, %r1, 3;
	ld.volatile.shared.f64 	%fd13, [%r6+64];
	ld.volatile.shared.f64 	%fd14, [%r6];
	add.f64 	%fd15, %fd13, %fd14;
	st.volatile.shared.f64 	[%r6], %fd15;
	@%p6 bra 	$L__BB6_9;
	setp.gt.u32 	%p7, %r1, 1;
	ld.volatile.shared.f64 	%fd16, [%r6+32];
	ld.volatile.shared.f64 	%fd17, [%r6];
	add.f64 	%fd18, %fd16, %fd17;
	st.volatile.shared.f64 	[%r6], %fd18;
	@%p7 bra 	$L__BB6_9;
	setp.ne.s32 	%p8, %r1, 0;
	ld.volatile.shared.f64 	%fd19, [%r6+16];
	ld.volatile.shared.f64 	%fd20, [%r6];
	add.f64 	%fd21, %fd19, %fd20;
	st.volatile.shared.f64 	[%r6], %fd21;
	@%p8 bra 	$L__BB6_9;
	ld.volatile.shared.f64 	%fd22, [_ZZ28compute_hh_trafo_kernel_realIdLj16EEvPT_PKS0_S3_iiiE6dotp_s+8];
	ld.volatile.shared.f64 	%fd23, [_ZZ28compute_hh_trafo_kernel_realIdLj16EEvPT_PKS0_S3_iiiE6dotp_s];
	add.f64 	%fd24, %fd22, %fd23;
	st.volatile.shared.f64 	[_ZZ28compute_hh_trafo_kernel_realIdLj16EEvPT_PKS0_S3_iiiE6dotp_s], %fd24;
$L__BB6_9:
	setp.ne.s32 	%p9, %r1, %r8;
	bar.sync 	0;
	ld.shared.f64 	%fd25, [_ZZ28compute_hh_trafo_kernel_realIdLj16EEvPT_PKS0_S3_iiiE6dotp_s];
	mul.wide.u32 	%rd16, %r3, 8;
	add.s64 	%rd17, %rd1, %rd16;
	ld.global.nc.f64 	%fd26, [%rd17];
	mul.f64 	%fd27, %fd25, %fd26;
	mul.f64 	%fd28, %fd27, %fd4;
	sub.f64 	%fd5, %fd65, %fd28;
	st.shared.f64 	[%r5+8], %fd5;
	setp.ne.s32 	%p10, %r56, 1;
	and.pred  	%p11, %p10, %p9;
	@%p11 bra 	$L__BB6_11;
	st.global.f64 	[%rd4], %fd5;
$L__BB6_11:
	bar.sync 	0;
	sub.s32 	%r58, %r58, %r30;
	sub.s32 	%r57, %r57, %r29;
	mov.u32 	%r56, %r3;
$L__BB6_12:
	setp.eq.s32 	%p12, %r3, 0;
	@%p12 bra 	$L__BB6_33;
	add.s32 	%r55, %r56, -1;
	mul.wide.u32 	%rd18, %r55, 8;
	add.s64 	%rd27, %rd1, %rd18;
	sub.s32 	%r54, %r57, %r29;
	sub.s32 	%r53, %r58, %r30;
$L__BB6_14:
	setp.ne.s32 	%p13, %r1, 0;
	mul.wide.s32 	%rd19, %r58, 8;
	add.s64 	%rd7, %rd3, %rd19;
	@%p13 bra 	$L__BB6_16;
	ld.global.f64 	%fd29, [%rd7];
	st.shared.f64 	[_ZZ28compute_hh_trafo_kernel_realIdLj16EEvPT_PKS0_S3_iiiE3q_s], %fd29;
$L__BB6_16:
	and.b32  	%r41, %r1, 1016;
	setp.ne.s32 	%p14, %r41, 0;
	ld.shared.f64 	%fd6, [%r5];
	mul.wide.s32 	%rd20, %r57, 8;
	add.s64 	%rd21, %rd2, %rd20;
	ld.global.nc.f64 	%fd7, [%rd21];
	mul.f64 	%fd30, %fd6, %fd7;
	st.shared.f64 	[%r6], %fd30;
	bar.sync 	0;
	@%p14 bra 	$L__BB6_21;
	setp.gt.u32 	%p15, %r1, 3;
	ld.volatile.shared.f64 	%fd31, [%r6+64];
	ld.volatile.shared.f64 	%fd32, [%r6];
	add.f64 	%fd33, %fd31, %fd32;
	st.volatile.shared.f64 	[%r6], %fd33;
	@%p15 bra 	$L__BB6_21;
	setp.gt.u32 	%p16, %r1, 1;
	ld.volatile.shared.f64 	%fd34, [%r6+32];
	ld.volatile.shared.f64 	%fd35, [%r6];
	add.f64 	%fd36, %fd34, %fd35;
	st.volatile.shared.f64 	[%r6], %fd36;
	@%p16 bra 	$L__BB6_21;
	setp.ne.s32 	%p17, %r1, 0;
	ld.volatile.shared.f64 	%fd37, [%r6+16];
	ld.volatile.shared.f64 	%fd38, [%r6];
	add.f64 	%fd39, %fd37, %fd38;
	st.volatile.shared.f64 	[%r6], %fd39;
	@%p17 bra 	$L__BB6_21;
	ld.volatile.shared.f64 	%fd40, [_ZZ28compute_hh_trafo_kernel_realIdLj16EEvPT_PKS0_S3_iiiE6dotp_s+8];
	ld.volatile.shared.f64 	%fd41, [_ZZ28compute_hh_trafo_kernel_realIdLj16EEvPT_PKS0_S3_iiiE6dotp_s];
	add.f64 	%fd42, %fd40, %fd41;
	st.volatile.shared.f64 	[_ZZ28compute_hh_trafo_kernel_realIdLj16EEvPT_PKS0_S3_iiiE6dotp_s], %fd42;
$L__BB6_21:
	setp.ne.s32 	%p18, %r1, %r8;
	bar.sync 	0;
	ld.shared.f64 	%fd43, [_ZZ28compute_hh_trafo_kernel_realIdLj16EEvPT_PKS0_S3_iiiE6dotp_s];
	ld.global.nc.f64 	%fd44, [%rd27];
	mul.f64 	%fd45, %fd43, %fd44;
	mul.f64 	%fd46, %fd45, %fd7;
	sub.f64 	%fd8, %fd6, %fd46;
	st.shared.f64 	[%r5+8], %fd8;
	setp.ne.s32 	%p19, %r55, 0;
	and.pred  	%p20, %p19, %p18;
	@%p20 bra 	$L__BB6_23;
	st.global.f64 	[%rd7], %fd8;
$L__BB6_23:
	setp.ne.s32 	%p21, %r1, 0;
	bar.sync 	0;
	mul.wide.s32 	%rd22, %r53, 8;
	add.s64 	%rd8, %rd3, %rd22;
	@%p21 bra 	$L__BB6_25;
	ld.global.f64 	%fd47, [%rd8];
	st.shared.f64 	[_ZZ28compute_hh_trafo_kernel_realIdLj16EEvPT_PKS0_S3_iiiE3q_s], %fd47;
$L__BB6_25:
	and.b32  	%r43, %r1, 1016;
	setp.ne.s32 	%p22, %r43, 0;
	ld.shared.f64 	%fd9, [%r5];
	mul.wide.s32 	%rd23, %r54, 8;
	add.s64 	%rd24, %rd2, %rd23;
	ld.global.nc.f64 	%fd10, [%rd24];
	mul.f64 	%fd48, %fd9, %fd10;
	st.shared.f64 	[%r6], %fd48;
	bar.sync 	0;
	@%p22 bra 	$L__BB6_30;
	setp.gt.u32 	%p23, %r1, 3;
	ld.volatile.shared.f64 	%fd49, [%r6+64];
	ld.volatile.shared.f64 	%fd50, [%r6];
	add.f64 	%fd51, %fd49, %fd50;
	st.volatile.shared.f64 	[%r6], %fd51;
	@%p23 bra 	$L__BB6_30;
	setp.gt.u32 	%p24, %r1, 1;
	ld.volatile.shared.f64 	%fd52, [%r6+32];
	ld.volatile.shared.f64 	%fd53, [%r6];
	add.f64 	%fd54, %fd52, %fd53;
	st.volatile.shared.f64 	[%r6], %fd54;
	@%p24 bra 	$L__BB6_30;
	setp.ne.s32 	%p25, %r1, 0;
	ld.volatile.shared.f64 	%fd55, [%r6+16];
	ld.volatile.shared.f64 	%fd56, [%r6];
	add.f64 	%fd57, %fd55, %fd56;
	st.volatile.shared.f64 	[%r6], %fd57;
	@%p25 bra 	$L__BB6_30;
	ld.volatile.shared.f64 	%fd58, [_ZZ28compute_hh_trafo_kernel_realIdLj16EEvPT_PKS0_S3_iiiE6dotp_s+8];
	ld.volatile.shared.f64 	%fd59, [_ZZ28compute_hh_trafo_kernel_realIdLj16EEvPT_PKS0_S3_iiiE6dotp_s];
	add.f64 	%fd60, %fd58, %fd59;
	st.volatile.shared.f64 	[_ZZ28compute_hh_trafo_kernel_realIdLj16EEvPT_PKS0_S3_iiiE6dotp_s], %fd60;
$L__BB6_30:
	setp.ne.s32 	%p26, %r1, %r8;
	bar.sync 	0;
	ld.shared.f64 	%fd61, [_ZZ28compute_hh_trafo_kernel_realIdLj16EEvPT_PKS0_S3_iiiE6dotp_s];
	add.s32 	%r45, %r55, -1;
	mul.wide.u32 	%rd25, %r45, 8;
	add.s64 	%rd26, %rd1, %rd25;
	ld.global.nc.f64 	%fd62, [%rd26];
	mul.f64 	%fd63, %fd61, %fd62;
	mul.f64 	%fd64, %fd63, %fd10;
	sub.f64 	%fd11, %fd9, %fd64;
	st.shared.f64 	[%r5+8], %fd11;
	setp.ne.s32 	%p27, %r56, 2;
	and.pred  	%p28, %p27, %p26;
	@%p28 bra 	$L__BB6_32;
	st.global.f64 	[%rd8], %fd11;
$L__BB6_32:
	bar.sync 	0;
	sub.s32 	%r46, %r58, %r30;
	sub.s32 	%r58, %r46, %r30;
	sub.s32 	%r47, %r57, %r29;
	sub.s32 	%r57, %r47, %r29;
	add.s32 	%r55, %r55, -2;
	add.s64 	%rd27, %rd27, -16;
	shl.b32 	%r48, %r29, 1;
	sub.s32 	%r54, %r54, %r48;
	shl.b32 	%r49, %r30, 1;
	sub.s32 	%r53, %r53, %r49;
	add.s32 	%r28, %r56, -2;
	setp.gt.u32 	%p29, %r56, 2;
	mov.u32 	%r56, %r28;
	@%p29 bra 	$L__BB6_14;
$L__BB6_33:
	ret;

}
	// .globl	_Z28compute_hh_trafo_kernel_realIdLj8EEvPT_PKS0_S3_iii
.visible .entry _Z28compute_hh_trafo_kernel_realIdLj8EEvPT_PKS0_S3_iii(
	.param .u64 .ptr .align 1 _Z28compute_hh_trafo_kernel_realIdLj8EEvPT_PKS0_S3_iii_param_0,
	.param .u64 .ptr .align 1 _Z28compute_hh_trafo_kernel_realIdLj8EEvPT_PKS0_S3_iii_param_1,
	.param .u64 .ptr .align 1 _Z28compute_hh_trafo_kernel_realIdLj8EEvPT_PKS0_S3_iii_param_2,
	.param .u32 _Z28compute_hh_trafo_kernel_realIdLj8EEvPT_PKS0_S3_iii_param_3,
	.param .u32 _Z28compute_hh_trafo_kernel_realIdLj8EEvPT_PKS0_S3_iii_param_4,
	.param .u32 _Z28compute_hh_trafo_kernel_realIdLj8EEvPT_PKS0_S3_iii_param_5
)
{
	.reg .pred 	%p<41>;
	.reg .b32 	%r<100>;
	.reg .b64 	%rd<59>;
	.reg .b64 	%fd<92>;
	// demoted variable
	.shared .align 8 .b8 _ZZ28compute_hh_trafo_kernel_realIdLj8EEvPT_PKS0_S3_iiiE3q_s[72];
	// demoted variable
	.shared .align 8 .b8 _ZZ28compute_hh_trafo_kernel_realIdLj8EEvPT_PKS0_S3_iiiE6dotp_s[64];
	ld.param.u64 	%rd8, [_Z28compute_hh_trafo_kernel_realIdLj8EEvPT_PKS0_S3_iii_param_0];
	ld.param.u64 	%rd9, [_Z28compute_hh_trafo_kernel_realIdLj8EEvPT_PKS0_S3_iii_param_1];
	ld.param.u32 	%r51, [_Z28compute_hh_trafo_kernel_realIdLj8EEvPT_PKS0_S3_iii_param_3];
	ld.param.u32 	%r52, [_Z28compute_hh_trafo_kernel_realIdLj8EEvPT_PKS0_S3_iii_param_4];
	ld.param.u32 	%r53, [_Z28compute_hh_trafo_kernel_realIdLj8EEvPT_PKS0_S3_iii_param_5];
	cvta.to.global.u64 	%rd1, %rd9;
	cvta.to.global.u64 	%rd2, %rd8;
	mov.u32 	%r1, %tid.x;
	mov.u32 	%r54, %ctaid.x;
	add.s32 	%r55, %r53, -1;
	add.s32 	%r56, %r55, %r1;
	mad.lo.s32 	%r86, %r56, %r52, %r54;
	mad.lo.s32 	%r85, %r55, %r51, %r1;
	mul.wide.s32 	%rd10, %r86, 8;
	add.s64 	%rd11, %rd2, %rd10;
	ld.global.f64 	%fd16, [%rd11];
	shl.b32 	%r57, %r1, 3;
	mov.u32 	%r58, _ZZ28compute_hh_trafo_kernel_realIdLj8EEvPT_PKS0_S3_iiiE3q_s;
	add.s32 	%r4, %r58, %r57;
	st.shared.f64 	[%r4], %fd16;
	setp.lt.s32 	%p1, %r53, 1;
	@%p1 bra 	$L__BB7_47;
	mov.u32 	%r60, _ZZ28compute_hh_trafo_kernel_realIdLj8EEvPT_PKS0_S3_iiiE6dotp_s;
	add.s32 	%r5, %r60, %r57;
	mov.u32 	%r61, %ntid.x;
	add.s32 	%r6, %r61, -1;
	and.b32  	%r7, %r53, 3;
	setp.eq.s32 	%p2, %r7, 0;
	mov.u32 	%r97, %r53;
	@%p2 bra 	$L__BB7_12;
	neg.s32 	%r83, %r7;
	mov.u32 	%r84, %r53;
$L__BB7_3:
	.pragma "nounroll";
	setp.ne.s32 	%p3, %r1, 0;
	mul.wide.s32 	%rd12, %r86, 8;
	add.s64 	%rd3, %rd2, %rd12;
	@%p3 bra 	$L__BB7_5;
	ld.global.f64 	%fd17, [%rd3];
	st.shared.f64 	[_ZZ28compute_hh_trafo_kernel_realIdLj8EEvPT_PKS0_S3_iiiE3q_s], %fd17;
$L__BB7_5:
	and.b32  	%r62, %r1, 1020;
	setp.ne.s32 	%p4, %r62, 0;
	ld.shared.f64 	%fd1, [%r4];
	mul.wide.s32 	%rd13, %r85, 8;
	add.s64 	%rd14, %rd1, %rd13;
	ld.global.nc.f64 	%fd2, [%rd14];
	mul.f64 	%fd18, %fd1, %fd2;
	st.shared.f64 	[%r5], %fd18;
	bar.sync 	0;
	@%p4 bra 	$L__BB7_9;
	setp.gt.u32 	%p5, %r1, 1;
	ld.volatile.shared.f64 	%fd19, [%r5+32];
	ld.volatile.shared.f64 	%fd20, [%r5];
	add.f64 	%fd21, %fd19, %fd20;
	st.volatile.shared.f64 	[%r5], %fd21;
	@%p5 bra 	$L__BB7_9;
	setp.ne.s32 	%p6, %r1, 0;
	ld.volatile.shared.f64 	%fd22, [%r5+16];
	ld.volatile.shared.f64 	%fd23, [%r5];
	add.f64 	%fd24, %fd22, %fd23;
	st.volatile.shared.f64 	[%r5], %fd24;
	@%p6 bra 	$L__BB7_9;
	ld.volatile.shared.f64 	%fd25, [_ZZ28compute_hh_trafo_kernel_realIdLj8EEvPT_PKS0_S3_iiiE6dotp_s+8];
	ld.volatile.shared.f64 	%fd26, [_ZZ28compute_hh_trafo_kernel_realIdLj8EEvPT_PKS0_S3_iiiE6dotp_s];
	add.f64 	%fd27, %fd25, %fd26;
	st.volatile.shared.f64 	[_ZZ28compute_hh_trafo_kernel_realIdLj8EEvPT_PKS0_S3_iiiE6dotp_s], %fd27;
$L__BB7_9:
	ld.param.u64 	%rd53, [_Z28compute_hh_trafo_kernel_realIdLj8EEvPT_PKS0_S3_iii_param_2];
	setp.ne.s32 	%p7, %r1, %r6;
	bar.sync 	0;
	ld.shared.f64 	%fd28, [_ZZ28compute_hh_trafo_kernel_realIdLj8EEvPT_PKS0_S3_iiiE6dotp_s];
	add.s32 	%r97, %r84, -1;
	cvta.to.global.u64 	%rd15, %rd53;
	mul.wide.u32 	%rd16, %r97, 8;
	add.s64 	%rd17, %rd15, %rd16;
	ld.global.nc.f64 	%fd29, [%rd17];
	mul.f64 	%fd30, %fd28, %fd29;
	mul.f64 	%fd31, %fd30, %fd2;
	sub.f64 	%fd3, %fd1, %fd31;
	st.shared.f64 	[%r4+8], %fd3;
	setp.ne.s32 	%p8, %r84, 1;
	and.pred  	%p9, %p8, %p7;
	@%p9 bra 	$L__BB7_11;
	st.global.f64 	[%rd3], %fd3;
$L__BB7_11:
	bar.sync 	0;
	sub.s32 	%r86, %r86, %r52;
	sub.s32 	%r85, %r85, %r51;
	add.s32 	%r83, %r83, 1;
	setp.ne.s32 	%p10, %r83, 0;
	mov.u32 	%r84, %r97;
	@%p10 bra 	$L__BB7_3;
$L__BB7_12:
	setp.lt.u32 	%p11, %r53, 4;
	@%p11 bra 	$L__BB7_47;
	ld.param.u64 	%rd54, [_Z28compute_hh_trafo_kernel_realIdLj8EEvPT_PKS0_S3_iii_param_2];
	add.s32 	%r96, %r97, -2;
	add.s32 	%r64, %r97, -1;
	mul.wide.u32 	%rd18, %r64, 8;
	cvta.to.global.u64 	%rd19, %rd54;
	add.s64 	%rd58, %rd19, %rd18;
	mul.lo.s32 	%r65, %r51, 3;
	sub.s32 	%r95, %r85, %r65;
	shl.b32 	%r66, %r51, 1;
	sub.s32 	%r94, %r85, %r66;
	sub.s32 	%r93, %r85, %r51;
	mul.lo.s32 	%r67, %r52, 3;
	sub.s32 	%r92, %r86, %r67;
	shl.b32 	%r68, %r52, 1;
	sub.s32 	%r91, %r86, %r68;
	sub.s32 	%r90, %r86, %r52;
$L__BB7_14:
	setp.ne.s32 	%p12, %r1, 0;
	@%p12 bra 	$L__BB7_16;
	mul.wide.s32 	%rd20, %r86, 8;
	add.s64 	%rd21, %rd2, %rd20;
	ld.global.f64 	%fd32, [%rd21];
	st.shared.f64 	[_ZZ28compute_hh_trafo_kernel_realIdLj8EEvPT_PKS0_S3_iiiE3q_s], %fd32;
$L__BB7_16:
	and.b32  	%r69, %r1, 1020;
	setp.ne.s32 	%p13, %r69, 0;
	ld.shared.f64 	%fd4, [%r4];
	mul.wide.s32 	%rd22, %r85, 8;
	add.s64 	%rd23, %rd1, %rd22;
	ld.global.nc.f64 	%fd5, [%rd23];
	mul.f64 	%fd33, %fd4, %fd5;
	st.shared.f64 	[%r5], %fd33;
	bar.sync 	0;
	@%p13 bra 	$L__BB7_20;
	setp.gt.u32 	%p14, %r1, 1;
	ld.volatile.shared.f64 	%fd34, [%r5+32];
	ld.volatile.shared.f64 	%fd35, [%r5];
	add.f64 	%fd36, %fd34, %fd35;
	st.volatile.shared.f64 	[%r5], %fd36;
	@%p14 bra 	$L__BB7_20;
	ld.volatile.shared.f64 	%fd37, [%r5+16];
	ld.volatile.shared.f64 	%fd38, [%r5];
	add.f64 	%fd39, %fd37, %fd38;
	st.volatile.shared.f64 	[%r5], %fd39;
	@%p12 bra 	$L__BB7_20;
	ld.volatile.shared.f64 	%fd40, [_ZZ28compute_hh_trafo_kernel_realIdLj8EEvPT_PKS0_S3_iiiE6dotp_s+8];
	ld.volatile.shared.f64 	%fd41, [_ZZ28compute_hh_trafo_kernel_realIdLj8EEvPT_PKS0_S3_iiiE6dotp_s];
	add.f64 	%fd42, %fd40, %fd41;
	st.volatile.shared.f64 	[_ZZ28compute_hh_trafo_kernel_realIdLj8EEvPT_PKS0_S3_iiiE6dotp_s], %fd42;
$L__BB7_20:
	setp.ne.s32 	%p16, %r1, %r6;
	bar.sync 	0;
	ld.shared.f64 	%fd43, [_ZZ28compute_hh_trafo_kernel_realIdLj8EEvPT_PKS0_S3_iiiE6dotp_s];
	ld.global.nc.f64 	%fd44, [%rd58];
	mul.f64 	%fd45, %fd43, %fd44;
	mul.f64 	%fd46, %fd45, %fd5;
	sub.f64 	%fd6, %fd4, %fd46;
	st.shared.f64 	[%r4+8], %fd6;
	setp.ne.s32 	%p17, %r96, -1;
	and.pred  	%p18, %p17, %p16;
	@%p18 bra 	$L__BB7_22;
	mul.wide.s32 	%rd24, %r86, 8;
	add.s64 	%rd25, %rd2, %rd24;
	st.global.f64 	[%rd25], %fd6;
$L__BB7_22:
	setp.ne.s32 	%p19, %r1, 0;
	bar.sync 	0;
	@%p19 bra 	$L__BB7_24;
	mul.wide.s32 	%rd26, %r90, 8;
	add.s64 	%rd27, %rd2, %rd26;
	ld.global.f64 	%fd47, [%rd27];
	st.shared.f64 	[_ZZ28compute_hh_trafo_kernel_realIdLj8EEvPT_PKS0_S3_iiiE3q_s], %fd47;
$L__BB7_24:
	and.b32  	%r71, %r1, 1020;
	setp.ne.s32 	%p20, %r71, 0;
	ld.shared.f64 	%fd7, [%r4];
	mul.wide.s32 	%rd28, %r93, 8;
	add.s64 	%rd29, %rd1, %rd28;
	ld.global.nc.f64 	%fd8, [%rd29];
	mul.f64 	%fd48, %fd7, %fd8;
	st.shared.f64 	[%r5], %fd48;
	bar.sync 	0;
	@%p20 bra 	$L__BB7_28;
	setp.gt.u32 	%p21, %r1, 1;
	ld.volatile.shared.f64 	%fd49, [%r5+32];
	ld.volatile.shared.f64 	%fd50, [%r5];
	add.f64 	%fd51, %fd49, %fd50;
	st.volatile.shared.f64 	[%r5], %fd51;
	@%p21 bra 	$L__BB7_28;
	ld.volatile.shared.f64 	%fd52, [%r5+16];
	ld.volatile.shared.f64 	%fd53, [%r5];
	add.f64 	%fd54, %fd52, %fd53;
	st.volatile.shared.f64 	[%r5], %fd54;
	@%p19 bra 	$L__BB7_28;
	ld.volatile.shared.f64 	%fd55, [_ZZ28compute_hh_trafo_kernel_realIdLj8EEvPT_PKS0_S3_iiiE6dotp_s+8];
	ld.volatile.shared.f64 	%fd56, [_ZZ28compute_hh_trafo_kernel_realIdLj8EEvPT_PKS0_S3_iiiE6dotp_s];
	add.f64 	%fd57, %fd55, %fd56;
	st.volatile.shared.f64 	[_ZZ28compute_hh_trafo_kernel_realIdLj8EEvPT_PKS0_S3_iiiE6dotp_s], %fd57;
$L__BB7_28:
	ld.param.u64 	%rd55, [_Z28compute_hh_trafo_kernel_realIdLj8EEvPT_PKS0_S3_iii_param_2];
	setp.ne.s32 	%p23, %r1, %r6;
	bar.sync 	0;
	ld.shared.f64 	%fd58, [_ZZ28compute_hh_trafo_kernel_realIdLj8EEvPT_PKS0_S3_iiiE6dotp_s];
	cvta.to.global.u64 	%rd30, %rd55;
	mul.wide.u32 	%rd31, %r96, 8;
	add.s64 	%rd32, %rd30, %rd31;
	ld.global.nc.f64 	%fd59, [%rd32];
	mul.f64 	%fd60, %fd58, %fd59;
	mul.f64 	%fd61, %fd60, %fd8;
	sub.f64 	%fd9, %fd7, %fd61;
	st.shared.f64 	[%r4+8], %fd9;
	setp.ne.s32 	%p24, %r97, 2;
	and.pred  	%p25, %p24, %p23;
	@%p25 bra 	$L__BB7_30;
	mul.wide.s32 	%rd33, %r90, 8;
	add.s64 	%rd34, %rd2, %rd33;
	st.global.f64 	[%rd34], %fd9;
$L__BB7_30:
	setp.ne.s32 	%p26, %r1, 0;
	bar.sync 	0;
	sub.s32 	%r37, %r86, %r52;
	sub.s32 	%r38, %r85, %r51;
	@%p26 bra 	$L__BB7_32;
	mul.wide.s32 	%rd35, %r91, 8;
	add.s64 	%rd36, %rd2, %rd35;
	ld.global.f64 	%fd62, [%rd36];
	st.shared.f64 	[_ZZ28compute_hh_trafo_kernel_realIdLj8EEvPT_PKS0_S3_iiiE3q_s], %fd62;
$L__BB7_32:
	and.b32  	%r73, %r1, 1020;
	setp.ne.s32 	%p27, %r73, 0;
	ld.shared.f64 	%fd10, [%r4];
	mul.wide.s32 	%rd37, %r94, 8;
	add.s64 	%rd38, %rd1, %rd37;
	ld.global.nc.f64 	%fd11, [%rd38];
	mul.f64 	%fd63, %fd10, %fd11;
	st.shared.f64 	[%r5], %fd63;
	bar.sync 	0;
	@%p27 bra 	$L__BB7_36;
	setp.gt.u32 	%p28, %r1, 1;
	ld.volatile.shared.f64 	%fd64, [%r5+32];
	ld.volatile.shared.f64 	%fd65, [%r5];
	add.f64 	%fd66, %fd64, %fd65;
	st.volatile.shared.f64 	[%r5], %fd66;
	@%p28 bra 	$L__BB7_36;
	ld.volatile.shared.f64 	%fd67, [%r5+16];
	ld.volatile.shared.f64 	%fd68, [%r5];
	add.f64 	%fd69, %fd67, %fd68;
	st.volatile.shared.f64 	[%r5], %fd69;
	@%p26 bra 	$L__BB7_36;
	ld.volatile.shared.f64 	%fd70, [_ZZ28compute_hh_trafo_kernel_realIdLj8EEvPT_PKS0_S3_iiiE6dotp_s+8];
	ld.volatile.shared.f64 	%fd71, [_ZZ28compute_hh_trafo_kernel_realIdLj8EEvPT_PKS0_S3_iiiE6dotp_s];
	add.f64 	%fd72, %fd70, %fd71;
	st.volatile.shared.f64 	[_ZZ28compute_hh_trafo_kernel_realIdLj8EEvPT_PKS0_S3_iiiE6dotp_s], %fd72;
$L__BB7_36:
	ld.param.u64 	%rd56, [_Z28compute_hh_trafo_kernel_realIdLj8EEvPT_PKS0_S3_iii_param_2];
	setp.ne.s32 	%p30, %r1, %r6;
	bar.sync 	0;
	ld.shared.f64 	%fd73, [_ZZ28compute_hh_trafo_kernel_realIdLj8EEvPT_PKS0_S3_iiiE6dotp_s];
	add.s32 	%r75, %r96, -1;
	cvta.to.global.u64 	%rd39, %rd56;
	mul.wide.u32 	%rd40, %r75, 8;
	add.s64 	%rd41, %rd39, %rd40;
	ld.global.nc.f64 	%fd74, [%rd41];
	mul.f64 	%fd75, %fd73, %fd74;
	mul.f64 	%fd76, %fd75, %fd11;
	sub.f64 	%fd12, %fd10, %fd76;
	st.shared.f64 	[%r4+8], %fd12;
	setp.ne.s32 	%p31, %r97, 3;
	and.pred  	%p32, %p31, %p30;
	@%p32 bra 	$L__BB7_38;
	mul.wide.s32 	%rd42, %r91, 8;
	add.s64 	%rd43, %rd2, %rd42;
	st.global.f64 	[%rd43], %fd12;
$L__BB7_38:
	setp.ne.s32 	%p33, %r1, 0;
	bar.sync 	0;
	sub.s32 	%r39, %r37, %r52;
	sub.s32 	%r40, %r38, %r51;
	@%p33 bra 	$L__BB7_40;
	mul.wide.s32 	%rd44, %r92, 8;
	add.s64 	%rd45, %rd2, %rd44;
	ld.global.f64 	%fd77, [%rd45];
	st.shared.f64 	[_ZZ28compute_hh_trafo_kernel_realIdLj8EEvPT_PKS0_S3_iiiE3q_s], %fd77;
$L__BB7_40:
	and.b32  	%r76, %r1, 1020;
	setp.ne.s32 	%p34, %r76, 0;
	ld.shared.f64 	%fd13, [%r4];
	mul.wide.s32 	%rd46, %r95, 8;
	add.s64 	%rd47, %rd1, %rd46;
	ld.global.nc.f64 	%fd14, [%rd47];
	mul.f64 	%fd78, %fd13, %fd14;
	st.shared.f64 	[%r5], %fd78;
	bar.sync 	0;
	@%p34 bra 	$L__BB7_44;
	setp.gt.u32 	%p35, %r1, 1;
	ld.volatile.shared.f64 	%fd79, [%r5+32];
	ld.volatile.shared.f64 	%fd80, [%r5];
	add.f64 	%fd81, %fd79, %fd80;
	st.volatile.shared.f64 	[%r5], %fd81;
	@%p35 bra 	$L__BB7_44;
	ld.volatile.shared.f64 	%fd82, [%r5+16];
	ld.volatile.shared.f64 	%fd83, [%r5];
	add.f64 	%fd84, %fd82, %fd83;
	st.volatile.shared.f64 	[%r5], %fd84;
	@%p33 bra 	$L__BB7_44;
	ld.volatile.shared.f64 	%fd85, [_ZZ28compute_hh_trafo_kernel_realIdLj8EEvPT_PKS0_S3_iiiE6dotp_s+8];
	ld.volatile.shared.f64 	%fd86, [_ZZ28compute_hh_trafo_kernel_realIdLj8EEvPT_PKS0_S3_iiiE6dotp_s];
	add.f64 	%fd87, %fd85, %fd86;
	st.volatile.shared.f64 	[_ZZ28compute_hh_trafo_kernel_realIdLj8EEvPT_PKS0_S3_iiiE6dotp_s], %fd87;
$L__BB7_44:
	ld.param.u64 	%rd57, [_Z28compute_hh_trafo_kernel_realIdLj8EEvPT_PKS0_S3_iii_param_2];
	setp.ne.s32 	%p37, %r1, %r6;
	bar.sync 	0;
	ld.shared.f64 	%fd88, [_ZZ28compute_hh_trafo_kernel_realIdLj8EEvPT_PKS0_S3_iiiE6dotp_s];
	add.s32 	%r78, %r96, -2;
	cvta.to.global.u64 	%rd48, %rd57;
	mul.wide.u32 	%rd49, %r78, 8;
	add.s64 	%rd50, %rd48, %rd49;
	ld.global.nc.f64 	%fd89, [%rd50];
	mul.f64 	%fd90, %fd88, %fd89;
	mul.f64 	%fd91, %fd90, %fd14;
	sub.f64 	%fd15, %fd13, %fd91;
	st.shared.f64 	[%r4+8], %fd15;
	setp.ne.s32 	%p38, %r97, 4;
	and.pred  	%p39, %p38, %p37;
	@%p39 bra 	$L__BB7_46;
	mul.wide.s32 	%rd51, %r92, 8;
	add.s64 	%rd52, %rd2, %rd51;
	st.global.f64 	[%rd52], %fd15;
$L__BB7_46:
	bar.sync 	0;
	sub.s32 	%r79, %r39, %r52;
	sub.s32 	%r86, %r79, %r52;
	sub.s32 	%r80, %r40, %r51;
	sub.s32 	%r85, %r80, %r51;
	add.s32 	%r96, %r96, -4;
	add.s64 	%rd58, %rd58, -32;
	shl.b32 	%r81, %r51, 2;
	sub.s32 	%r95, %r95, %r81;
	sub.s32 	%r94, %r94, %r81;
	sub.s32 	%r93, %r93, %r81;
	shl.b32 	%r82, %r52, 2;
	sub.s32 	%r92, %r92, %r82;
	sub.s32 	%r91, %r91, %r82;
	sub.s32 	%r90, %r90, %r82;
	add.s32 	%r50, %r97, -4;
	setp.gt.s32 	%p40, %r97, 4;
	mov.u32 	%r97, %r50;
	@%p40 bra 	$L__BB7_14;
$L__BB7_47:
	ret;

}
	// .globl	_Z28compute_hh_trafo_kernel_realIdLj4EEvPT_PKS0_S3_iii
.visible .entry _Z28compute_hh_trafo_kernel_realIdLj4EEvPT_PKS0_S3_iii(
	.param .u64 .ptr .align 1 _Z28compute_hh_trafo_kernel_realIdLj4EEvPT_PKS0_S3_iii_param_0,
	.param .u64 .ptr .align 1 _Z28compute_hh_trafo_kernel_realIdLj4EEvPT_PKS0_S3_iii_param_1,
	.param .u64 .ptr .align 1 _Z28compute_hh_trafo_kernel_realIdLj4EEvPT_PKS0_S3_iii_param_2,
	.param .u32 _Z28compute_hh_trafo_kernel_realIdLj4EEvPT_PKS0_S3_iii_param_3,
	.param .u32 _Z28compute_hh_trafo_kernel_realIdLj4EEvPT_PKS0_S3_iii_param_4,
	.param .u32 _Z28compute_hh_trafo_kernel_realIdLj4EEvPT_PKS0_S3_iii_param_5
)
{
	.reg .pred 	%p<36>;
	.reg .b32 	%r<127>;
	.reg .b64 	%rd<59>;
	.reg .b64 	%fd<77>;
	// demoted variable
	.shared .align 8 .b8 _ZZ28compute_hh_trafo_kernel_realIdLj4EEvPT_PKS0_S3_iiiE3q_s[40];
	// demoted variable
	.shared .align 8 .b8 _ZZ28compute_hh_trafo_kernel_realIdLj4EEvPT_PKS0_S3_iiiE6dotp_s[32];
	ld.param.u64 	%rd8, [_Z28compute_hh_trafo_kernel_realIdLj4EEvPT_PKS0_S3_iii_param_0];
	ld.param.u64 	%rd9, [_Z28compute_hh_trafo_kernel_realIdLj4EEvPT_PKS0_S3_iii_param_1];
	ld.param.u32 	%r50, [_Z28compute_hh_trafo_kernel_realIdLj4EEvPT_PKS0_S3_iii_param_3];
	ld.param.u32 	%r51, [_Z28compute_hh_trafo_kernel_realIdLj4EEvPT_PKS0_S3_iii_param_4];
	ld.param.u32 	%r52, [_Z28compute_hh_trafo_kernel_realIdLj4EEvPT_PKS0_S3_iii_param_5];
	cvta.to.global.u64 	%rd1, %rd9;
	cvta.to.global.u64 	%rd2, %rd8;
	mov.u32 	%r1, %tid.x;
	mov.u32 	%r53, %ctaid.x;
	add.s32 	%r54, %r52, -1;
	add.s32 	%r55, %r54, %r1;
	mad.lo.s32 	%r113, %r55, %r51, %r53;
	mad.lo.s32 	%r112, %r54, %r50, %r1;
	mul.wide.s32 	%rd10, %r113, 8;
	add.s64 	%rd11, %rd2, %rd10;
	ld.global.f64 	%fd16, [%rd11];
	shl.b32 	%r56, %r1, 3;
	mov.u32 	%r57, _ZZ28compute_hh_trafo_kernel_realIdLj4EEvPT_PKS0_S3_iiiE3q_s;
	add.s32 	%r4, %r57, %r56;
	st.shared.f64 	[%r4], %fd16;
	setp.lt.s32 	%p1, %r52, 1;
	@%p1 bra 	$L__BB8_42;
	mov.u32 	%r58, %ntid.x;
	add.s32 	%r5, %r58, -1;
	and.b32  	%r6, %r52, 3;
	setp.eq.s32 	%p2, %r6, 0;
	mov.u32 	%r124, %r52;
	@%p2 bra 	$L__BB8_11;
	neg.s32 	%r110, %r6;
	mov.u32 	%r111, %r52;
$L__BB8_3:
	.pragma "nounroll";
	setp.ne.s32 	%p3, %r1, 0;
	mul.wide.s32 	%rd12, %r113, 8;
	add.s64 	%rd3, %rd2, %rd12;
	@%p3 bra 	$L__BB8_5;
	ld.global.f64 	%fd17, [%rd3];
	st.shared.f64 	[_ZZ28compute_hh_trafo_kernel_realIdLj4EEvPT_PKS0_S3_iiiE3q_s], %fd17;
$L__BB8_5:
	and.b32  	%r59, %r1, 1022;
	setp.ne.s32 	%p4, %r59, 0;
	ld.shared.f64 	%fd1, [%r4];
	mul.wide.s32 	%rd13, %r112, 8;
	add.s64 	%rd14, %rd1, %rd13;
	ld.global.nc.f64 	%fd2, [%rd14];
	mul.f64 	%fd18, %fd1, %fd2;
	mov.u32 	%r61, _ZZ28compute_hh_trafo_kernel_realIdLj4EEvPT_PKS0_S3_iiiE6dotp_s;
	add.s32 	%r62, %r61, %r56;
	st.shared.f64 	[%r62], %fd18;
	bar.sync 	0;
	@%p4 bra 	$L__BB8_8;
	setp.ne.s32 	%p5, %r1, 0;
	ld.volatile.shared.f64 	%fd19, [%r62+16];
	ld.volatile.shared.f64 	%fd20, [%r62];
	add.f64 	%fd21, %fd19, %fd20;
	st.volatile.shared.f64 	[%r62], %fd21;
	@%p5 bra 	$L__BB8_8;
	ld.volatile.shared.f64 	%fd22, [_ZZ28compute_hh_trafo_kernel_realIdLj4EEvPT_PKS0_S3_iiiE6dotp_s+8];
	ld.volatile.shared.f64 	%fd23, [_ZZ28compute_hh_trafo_kernel_realIdLj4EEvPT_PKS0_S3_iiiE6dotp_s];
	add.f64 	%fd24, %fd22, %fd23;
	st.volatile.shared.f64 	[_ZZ28compute_hh_trafo_kernel_realIdLj4EEvPT_PKS0_S3_iiiE6dotp_s], %fd24;
$L__BB8_8:
	ld.param.u64 	%rd53, [_Z28compute_hh_trafo_kernel_realIdLj4EEvPT_PKS0_S3_iii_param_2];
	setp.ne.s32 	%p6, %r1, %r5;
	bar.sync 	0;
	ld.shared.f64 	%fd25, [_ZZ28compute_hh_trafo_kernel_realIdLj4EEvPT_PKS0_S3_iiiE6dotp_s];
	add.s32 	%r124, %r111, -1;
	cvta.to.global.u64 	%rd15, %rd53;
	mul.wide.u32 	%rd16, %r124, 8;
	add.s64 	%rd17, %rd15, %rd16;
	ld.global.nc.f64 	%fd26, [%rd17];
	mul.f64 	%fd27, %fd25, %fd26;
	mul.f64 	%fd28, %fd27, %fd2;
	sub.f64 	%fd3, %fd1, %fd28;
	st.shared.f64 	[%r4+8], %fd3;
	setp.ne.s32 	%p7, %r111, 1;
	and.pred  	%p8, %p7, %p6;
	@%p8 bra 	$L__BB8_10;
	st.global.f64 	[%rd3], %fd3;
$L__BB8_10:
	bar.sync 	0;
	sub.s32 	%r113, %r113, %r51;
	sub.s32 	%r112, %r112, %r50;
	add.s32 	%r110, %r110, 1;
	setp.ne.s32 	%p9, %r110, 0;
	mov.u32 	%r111, %r124;
	@%p9 bra 	$L__BB8_3;
$L__BB8_11:
	setp.lt.u32 	%p10, %r52, 4;
	@%p10 bra 	$L__BB8_42;
	ld.param.u64 	%rd54, [_Z28compute_hh_trafo_kernel_realIdLj4EEvPT_PKS0_S3_iii_param_2];
	add.s32 	%r123, %r124, -2;
	add.s32 	%r67, %r124, -1;
	mul.wide.u32 	%rd18, %r67, 8;
	cvta.to.global.u64 	%rd19, %rd54;
	add.s64 	%rd58, %rd19, %rd18;
	mul.lo.s32 	%r68, %r50, 3;
	sub.s32 	%r122, %r112, %r68;
	shl.b32 	%r69, %r50, 1;
	sub.s32 	%r121, %r112, %r69;
	sub.s32 	%r120, %r112, %r50;
	mul.lo.s32 	%r70, %r51, 3;
	sub.s32 	%r119, %r113, %r70;
	shl.b32 	%r71, %r51, 1;
	sub.s32 	%r118, %r113, %r71;
	sub.s32 	%r117, %r113, %r51;
$L__BB8_13:
	setp.ne.s32 	%p11, %r1, 0;
	@%p11 bra 	$L__BB8_15;
	mul.wide.s32 	%rd20, %r113, 8;
	add.s64 	%rd21, %rd2, %rd20;
	ld.global.f64 	%fd29, [%rd21];
	st.shared.f64 	[_ZZ28compute_hh_trafo_kernel_realIdLj4EEvPT_PKS0_S3_iiiE3q_s], %fd29;
$L__BB8_15:
	and.b32  	%r72, %r1, 1022;
	setp.ne.s32 	%p12, %r72, 0;
	ld.shared.f64 	%fd4, [%r4];
	mul.wide.s32 	%rd22, %r112, 8;
	add.s64 	%rd23, %rd1, %rd22;
	ld.global.nc.f64 	%fd5, [%rd23];
	mul.f64 	%fd30, %fd4, %fd5;
	shl.b32 	%r73, %r1, 3;
	mov.u32 	%r74, _ZZ28compute_hh_trafo_kernel_realIdLj4EEvPT_PKS0_S3_iiiE6dotp_s;
	add.s32 	%r75, %r74, %r73;
	st.shared.f64 	[%r75], %fd30;
	bar.sync 	0;
	@%p12 bra 	$L__BB8_18;
	setp.ne.s32 	%p13, %r1, 0;
	shl.b32 	%r76, %r1, 3;
	mov.u32 	%r77, _ZZ28compute_hh_trafo_kernel_realIdLj4EEvPT_PKS0_S3_iiiE6dotp_s;
	add.s32 	%r78, %r77, %r76;
	ld.volatile.shared.f64 	%fd31, [%r78+16];
	ld.volatile.shared.f64 	%fd32, [%r78];
	add.f64 	%fd33, %fd31, %fd32;
	st.volatile.shared.f64 	[%r78], %fd33;
	@%p13 bra 	$L__BB8_18;
	ld.volatile.shared.f64 	%fd34, [_ZZ28compute_hh_trafo_kernel_realIdLj4EEvPT_PKS0_S3_iiiE6dotp_s+8];
	ld.volatile.shared.f64 	%fd35, [_ZZ28compute_hh_trafo_kernel_realIdLj4EEvPT_PKS0_S3_iiiE6dotp_s];
	add.f64 	%fd36, %fd34, %fd35;
	st.volatile.shared.f64 	[_ZZ28compute_hh_trafo_kernel_realIdLj4EEvPT_PKS0_S3_iiiE6dotp_s], %fd36;
$L__BB8_18:
	setp.ne.s32 	%p14, %r1, %r5;
	bar.sync 	0;
	ld.shared.f64 	%fd37, [_ZZ28compute_hh_trafo_kernel_realIdLj4EEvPT_PKS0_S3_iiiE6dotp_s];
	ld.global.nc.f64 	%fd38, [%rd58];
	mul.f64 	%fd39, %fd37, %fd38;
	mul.f64 	%fd40, %fd39, %fd5;
	sub.f64 	%fd6, %fd4, %fd40;
	st.shared.f64 	[%r4+8], %fd6;
	setp.ne.s32 	%p15, %r123, -1;
	and.pred  	%p16, %p15, %p14;
	@%p16 bra 	$L__BB8_20;
	mul.wide.s32 	%rd24, %r113, 8;
	add.s64 	%rd25, %rd2, %rd24;
	st.global.f64 	[%rd25], %fd6;
$L__BB8_20:
	setp.ne.s32 	%p17, %r1, 0;
	bar.sync 	0;
	@%p17 bra 	$L__BB8_22;
	mul.wide.s32 	%rd26, %r117, 8;
	add.s64 	%rd27, %rd2, %rd26;
	ld.global.f64 	%fd41, [%rd27];
	st.shared.f64 	[_ZZ28compute_hh_trafo_kernel_realIdLj4EEvPT_PKS0_S3_iiiE3q_s], %fd41;
$L__BB8_22:
	and.b32  	%r80, %r1, 1022;
	setp.ne.s32 	%p18, %r80, 0;
	ld.shared.f64 	%fd7, [%r4];
	mul.wide.s32 	%rd28, %r120, 8;
	add.s64 	%rd29, %rd1, %rd28;
	ld.global.nc.f64 	%fd8, [%rd29];
	mul.f64 	%fd42, %fd7, %fd8;
	shl.b32 	%r81, %r1, 3;
	mov.u32 	%r82, _ZZ28compute_hh_trafo_kernel_realIdLj4EEvPT_PKS0_S3_iiiE6dotp_s;
	add.s32 	%r83, %r82, %r81;
	st.shared.f64 	[%r83], %fd42;
	bar.sync 	0;
	@%p18 bra 	$L__BB8_25;
	setp.ne.s32 	%p19, %r1, 0;
	shl.b32 	%r84, %r1, 3;
	mov.u32 	%r85, _ZZ28compute_hh_trafo_kernel_realIdLj4EEvPT_PKS0_S3_iiiE6dotp_s;
	add.s32 	%r86, %r85, %r84;
	ld.volatile.shared.f64 	%fd43, [%r86+16];
	ld.volatile.shared.f64 	%fd44, [%r86];
	add.f64 	%fd45, %fd43, %fd44;
	st.volatile.shared.f64 	[%r86], %fd45;
	@%p19 bra 	$L__BB8_25;
	ld.volatile.shared.f64 	%fd46, [_ZZ28compute_hh_trafo_kernel_realIdLj4EEvPT_PKS0_S3_iiiE6dotp_s+8];
	ld.volatile.shared.f64 	%fd47, [_ZZ28compute_hh_trafo_kernel_realIdLj4EEvPT_PKS0_S3_iiiE6dotp_s];
	add.f64 	%fd48, %fd46, %fd47;
	st.volatile.shared.f64 	[_ZZ28compute_hh_trafo_kernel_realIdLj4EEvPT_PKS0_S3_iiiE6dotp_s], %fd48;
$L__BB8_25:
	ld.param.u64 	%rd55, [_Z28compute_hh_trafo_kernel_realIdLj4EEvPT_PKS0_S3_iii_param_2];
	setp.ne.s32 	%p20, %r1, %r5;
	bar.sync 	0;
	ld.shared.f64 	%fd49, [_ZZ28compute_hh_trafo_kernel_realIdLj4EEvPT_PKS0_S3_iiiE6dotp_s];
	cvta.to.global.u64 	%rd30, %rd55;
	mul.wide.u32 	%rd31, %r123, 8;
	add.s64 	%rd32, %rd30, %rd31;
	ld.global.nc.f64 	%fd50, [%rd32];
	mul.f64 	%fd51, %fd49, %fd50;
	mul.f64 	%fd52, %fd51, %fd8;
	sub.f64 	%fd9, %fd7, %fd52;
	st.shared.f64 	[%r4+8], %fd9;
	setp.ne.s32 	%p21, %r124, 2;
	and.pred  	%p22, %p21, %p20;
	@%p22 bra 	$L__BB8_27;
	mul.wide.s32 	%rd33, %r117, 8;
	add.s64 	%rd34, %rd2, %rd33;
	st.global.f64 	[%rd34], %fd9;
$L__BB8_27:
	setp.ne.s32 	%p23, %r1, 0;
	bar.sync 	0;
	sub.s32 	%r36, %r113, %r51;
	sub.s32 	%r37, %r112, %r50;
	@%p23 bra 	$L__BB8_29;
	mul.wide.s32 	%rd35, %r118, 8;
	add.s64 	%rd36, %rd2, %rd35;
	ld.global.f64 	%fd53, [%rd36];
	st.shared.f64 	[_ZZ28compute_hh_trafo_kernel_realIdLj4EEvPT_PKS0_S3_iiiE3q_s], %fd53;
$L__BB8_29:
	and.b32  	%r88, %r1, 1022;
	setp.ne.s32 	%p24, %r88, 0;
	ld.shared.f64 	%fd10, [%r4];
	mul.wide.s32 	%rd37, %r121, 8;
	add.s64 	%rd38, %rd1, %rd37;
	ld.global.nc.f64 	%fd11, [%rd38];
	mul.f64 	%fd54, %fd10, %fd11;
	shl.b32 	%r89, %r1, 3;
	mov.u32 	%r90, _ZZ28compute_hh_trafo_kernel_realIdLj4EEvPT_PKS0_S3_iiiE6dotp_s;
	add.s32 	%r91, %r90, %r89;
	st.shared.f64 	[%r91], %fd54;
	bar.sync 	0;
	@%p24 bra 	$L__BB8_32;
	setp.ne.s32 	%p25, %r1, 0;
	shl.b32 	%r92, %r1, 3;
	mov.u32 	%r93, _ZZ28compute_hh_trafo_kernel_realIdLj4EEvPT_PKS0_S3_iiiE6dotp_s;
	add.s32 	%r94, %r93, %r92;
	ld.volatile.shared.f64 	%fd55, [%r94+16];
	ld.volatile.shared.f64 	%fd56, [%r94];
	add.f64 	%fd57, %fd55, %fd56;
	st.volatile.shared.f64 	[%r94], %fd57;
	@%p25 bra 	$L__BB8_32;
	ld.volatile.shared.f64 	%fd58, [_ZZ28compute_hh_trafo_kernel_realIdLj4EEvPT_PKS0_S3_iiiE6dotp_s+8];
	ld.volatile.shared.f64 	%fd59, [_ZZ28compute_hh_trafo_kernel_realIdLj4EEvPT_PKS0_S3_iiiE6dotp_s];
	add.f64 	%fd60, %fd58, %fd59;
	st.volatile.shared.f64 	[_ZZ28compute_hh_trafo_kernel_realIdLj4EEvPT_PKS0_S3_iiiE6dotp_s], %fd60;
$L__BB8_32:
	ld.param.u64 	%rd56, [_Z28compute_hh_trafo_kernel_realIdLj4EEvPT_PKS0_S3_iii_param_2];
	setp.ne.s32 	%p26, %r1, %r5;
	bar.sync 	0;
	ld.shared.f64 	%fd61, [_ZZ28compute_hh_trafo_kernel_realIdLj4EEvPT_PKS0_S3_iiiE6dotp_s];
	add.s32 	%r96, %r123, -1;
	cvta.to.global.u64 	%rd39, %rd56;
	mul.wide.u32 	%rd40, %r96, 8;
	add.s64 	%rd41, %rd39, %rd40;
	ld.global.nc.f64 	%fd62, [%rd41];
	mul.f64 	%fd63, %fd61, %fd62;
	mul.f64 	%fd64, %fd63, %fd11;
	sub.f64 	%fd12, %fd10, %fd64;
	st.shared.f64 	[%r4+8], %fd12;
	setp.ne.s32 	%p27, %r124, 3;
	and.pred  	%p28, %p27, %p26;
	@%p28 bra 	$L__BB8_34;
	mul.wide.s32 	%rd42, %r118, 8;
	add.s64 	%rd43, %rd2, %rd42;
	st.global.f64 	[%rd43], %fd12;
$L__BB8_34:
	setp.ne.s32 	%p29, %r1, 0;
	bar.sync 	0;
	sub.s32 	%r38, %r36, %r51;
	sub.s32 	%r39, %r37, %r50;
	@%p29 bra 	$L__BB8_36;
	mul.wide.s32 	%rd44, %r119, 8;
	add.s64 	%rd45, %rd2, %rd44;
	ld.global.f64 	%fd65, [%rd45];
	st.shared.f64 	[_ZZ28compute_hh_trafo_kernel_realIdLj4EEvPT_PKS0_S3_iiiE3q_s], %fd65;
$L__BB8_36:
	and.b32  	%r97, %r1, 1022;
	setp.ne.s32 	%p30, %r97, 0;
	ld.shared.f64 	%fd13, [%r4];
	mul.wide.s32 	%rd46, %r122, 8;
	add.s64 	%rd47, %rd1, %rd46;
	ld.global.nc.f64 	%fd14, [%rd47];
	mul.f64 	%fd66, %fd13, %fd14;
	shl.b32 	%r98, %r1, 3;
	mov.u32 	%r99, _ZZ28compute_hh_trafo_kernel_realIdLj4EEvPT_PKS0_S3_iiiE6dotp_s;
	add.s32 	%r100, %r99, %r98;
	st.shared.f64 	[%r100], %fd66;
	bar.sync 	0;
	@%p30 bra 	$L__BB8_39;
	setp.ne.s32 	%p31, %r1, 0;
	shl.b32 	%r101, %r1, 3;
	mov.u32 	%r102, _ZZ28compute_hh_trafo_kernel_realIdLj4EEvPT_PKS0_S3_iiiE6dotp_s;
	add.s32 	%r103, %r102, %r101;
	ld.volatile.shared.f64 	%fd67, [%r103+16];
	ld.volatile.shared.f64 	%fd68, [%r103];
	add.f64 	%fd69, %fd67, %fd68;
	st.volatile.shared.f64 	[%r103], %fd69;
	@%p31 bra 	$L__BB8_39;
	ld.volatile.shared.f64 	%fd70, [_ZZ28compute_hh_trafo_kernel_realIdLj4EEvPT_PKS0_S3_iiiE6dotp_s+8];
	ld.volatile.shared.f64 	%fd71, [_ZZ28compute_hh_trafo_kernel_realIdLj4EEvPT_PKS0_S3_iiiE6dotp_s];
	add.f64 	%fd72, %fd70, %fd71;
	st.volatile.shared.f64 	[_ZZ28compute_hh_trafo_kernel_realIdLj4EEvPT_PKS0_S3_iiiE6dotp_s], %fd72;
$L__BB8_39:
	ld.param.u64 	%rd57, [_Z28compute_hh_trafo_kernel_realIdLj4EEvPT_PKS0_S3_iii_param_2];
	setp.ne.s32 	%p32, %r1, %r5;
	bar.sync 	0;
	ld.shared.f64 	%fd73, [_ZZ28compute_hh_trafo_kernel_realIdLj4EEvPT_PKS0_S3_iiiE6dotp_s];
	add.s32 	%r105, %r123, -2;
	cvta.to.global.u64 	%rd48, %rd57;
	mul.wide.u32 	%rd49, %r105, 8;
	add.s64 	%rd50, %rd48, %rd49;
	ld.global.nc.f64 	%fd74, [%rd50];
	mul.f64 	%fd75, %fd73, %fd74;
	mul.f64 	%fd76, %fd75, %fd14;
	sub.f64 	%fd15, %fd13, %fd76;
	st.shared.f64 	[%r4+8], %fd15;
	setp.ne.s32 	%p33, %r124, 4;
	and.pred  	%p34, %p33, %p32;
	@%p34 bra 	$L__BB8_41;
	mul.wide.s32 	%rd51, %r119, 8;
	add.s64 	%rd52, %rd2, %rd51;
	st.global.f64 	[%rd52], %fd15;
$L__BB8_41:
	bar.sync 	0;
	sub.s32 	%r106, %r38, %r51;
	sub.s32 	%r113, %r106, %r51;
	sub.s32 	%r107, %r39, %r50;
	sub.s32 	%r112, %r107, %r50;
	add.s32 	%r123, %r123, -4;
	add.s64 	%rd58, %rd58, -32;
	shl.b32 	%r108, %r50, 2;
	sub.s32 	%r122, %r122, %r108;
	sub.s32 	%r121, %r121, %r108;
	sub.s32 	%r120, %r120, %r108;
	shl.b32 	%r109, %r51, 2;
	sub.s32 	%r119, %r119, %r109;
	sub.s32 	%r118, %r118, %r109;
	sub.s32 	%r117, %r117, %r109;
	add.s32 	%r49, %r124, -4;
	setp.gt.s32 	%p35, %r124, 4;
	mov.u32 	%r124, %r49;
	@%p35 bra 	$L__BB8_13;
$L__BB8_42:
	ret;

}
	// .globl	_Z28compute_hh_trafo_kernel_realIdLj2EEvPT_PKS0_S3_iii
.visible .entry _Z28compute_hh_trafo_kernel_realIdLj2EEvPT_PKS0_S3_iii(
	.param .u64 .ptr .align 1 _Z28compute_hh_trafo_kernel_realIdLj2EEvPT_PKS0_S3_iii_param_0,
	.param .u64 .ptr .align 1 _Z28compute_hh_trafo_kernel_realIdLj2EEvPT_PKS0_S3_iii_param_1,
	.param .u64 .ptr .align 1 _Z28compute_hh_trafo_kernel_realIdLj2EEvPT_PKS0_S3_iii_param_2,
	.param .u32 _Z28compute_hh_trafo_kernel_realIdLj2EEvPT_PKS0_S3_iii_param_3,
	.param .u32 _Z28compute_hh_trafo_kernel_realIdLj2EEvPT_PKS0_S3_iii_param_4,
	.param .u32 _Z28compute_hh_trafo_kernel_realIdLj2EEvPT_PKS0_S3_iii_param_5
)
{
	.reg .pred 	%p<31>;
	.reg .b32 	%r<107>;
	.reg .b64 	%rd<59>;
	.reg .b64 	%fd<62>;
	// demoted variable
	.shared .align 8 .b8 _ZZ28compute_hh_trafo_kernel_realIdLj2EEvPT_PKS0_S3_iiiE3q_s[24];
	// demoted variable
	.shared .align 8 .b8 _ZZ28compute_hh_trafo_kernel_realIdLj2EEvPT_PKS0_S3_iiiE6dotp_s[16];
	ld.param.u64 	%rd12, [_Z28compute_hh_trafo_kernel_realIdLj2EEvPT_PKS0_S3_iii_param_0];
	ld.param.u64 	%rd13, [_Z28compute_hh_trafo_kernel_realIdLj2EEvPT_PKS0_S3_iii_param_1];
	ld.param.u32 	%r50, [_Z28compute_hh_trafo_kernel_realIdLj2EEvPT_PKS0_S3_iii_param_3];
	ld.param.u32 	%r51, [_Z28compute_hh_trafo_kernel_realIdLj2EEvPT_PKS0_S3_iii_param_4];
	ld.param.u32 	%r52, [_Z28compute_hh_trafo_kernel_realIdLj2EEvPT_PKS0_S3_iii_param_5];
	cvta.to.global.u64 	%rd1, %rd13;
	cvta.to.global.u64 	%rd2, %rd12;
	mov.u32 	%r1, %tid.x;
	mov.u32 	%r53, %ctaid.x;
	add.s32 	%r54, %r52, -1;
	add.s32 	%r55, %r54, %r1;
	mad.lo.s32 	%r93, %r55, %r51, %r53;
	mad.lo.s32 	%r92, %r54, %r50, %r1;
	mul.wide.s32 	%rd14, %r93, 8;
	add.s64 	%rd15, %rd2, %rd14;
	ld.global.f64 	%fd16, [%rd15];
	shl.b32 	%r56, %r1, 3;
	mov.u32 	%r57, _ZZ28compute_hh_trafo_kernel_realIdLj2EEvPT_PKS0_S3_iiiE3q_s;
	add.s32 	%r4, %r57, %r56;
	st.shared.f64 	[%r4], %fd16;
	setp.lt.s32 	%p1, %r52, 1;
	@%p1 bra 	$L__BB9_37;
	mov.u32 	%r58, %ntid.x;
	add.s32 	%r5, %r58, -1;
	and.b32  	%r6, %r52, 3;
	setp.eq.s32 	%p2, %r6, 0;
	mov.u32 	%r104, %r52;
	@%p2 bra 	$L__BB9_10;
	neg.s32 	%r90, %r6;
	mov.u32 	%r91, %r52;
$L__BB9_3:
	.pragma "nounroll";
	setp.ne.s32 	%p3, %r1, 0;
	mul.wide.s32 	%rd16, %r93, 8;
	add.s64 	%rd3, %rd2, %rd16;
	@%p3 bra 	$L__BB9_5;
	ld.global.f64 	%fd17, [%rd3];
	st.shared.f64 	[_ZZ28compute_hh_trafo_kernel_realIdLj2EEvPT_PKS0_S3_iiiE3q_s], %fd17;
$L__BB9_5:
	setp.ne.s32 	%p4, %r1, 0;
	ld.shared.f64 	%fd1, [%r4];
	mul.wide.s32 	%rd17, %r92, 8;
	add.s64 	%rd18, %rd1, %rd17;
	ld.global.nc.f64 	%fd2, [%rd18];
	mul.f64 	%fd18, %fd1, %fd2;
	mov.u32 	%r60, _ZZ28compute_hh_trafo_kernel_realIdLj2EEvPT_PKS0_S3_iiiE6dotp_s;
	add.s32 	%r61, %r60, %r56;
	st.shared.f64 	[%r61], %fd18;
	bar.sync 	0;
	@%p4 bra 	$L__BB9_7;
	ld.volatile.shared.f64 	%fd19, [_ZZ28compute_hh_trafo_kernel_realIdLj2EEvPT_PKS0_S3_iiiE6dotp_s+8];
	ld.volatile.shared.f64 	%fd20, [_ZZ28compute_hh_trafo_kernel_realIdLj2EEvPT_PKS0_S3_iiiE6dotp_s];
	add.f64 	%fd21, %fd19, %fd20;
	st.volatile.shared.f64 	[_ZZ28compute_hh_trafo_kernel_realIdLj2EEvPT_PKS0_S3_iiiE6dotp_s], %fd21;
$L__BB9_7:
	ld.param.u64 	%rd53, [_Z28compute_hh_trafo_kernel_realIdLj2EEvPT_PKS0_S3_iii_param_2];
	setp.ne.s32 	%p5, %r1, %r5;
	bar.sync 	0;
	ld.shared.f64 	%fd22, [_ZZ28compute_hh_trafo_kernel_realIdLj2EEvPT_PKS0_S3_iiiE6dotp_s];
	add.s32 	%r104, %r91, -1;
	cvta.to.global.u64 	%rd19, %rd53;
	mul.wide.u32 	%rd20, %r104, 8;
	add.s64 	%rd21, %rd19, %rd20;
	ld.global.nc.f64 	%fd23, [%rd21];
	mul.f64 	%fd24, %fd22, %fd23;
	mul.f64 	%fd25, %fd24, %fd2;
	sub.f64 	%fd3, %fd1, %fd25;
	st.shared.f64 	[%r4+8], %fd3;
	setp.ne.s32 	%p6, %r91, 1;
	and.pred  	%p7, %p6, %p5;
	@%p7 bra 	$L__BB9_9;
	st.global.f64 	[%rd3], %fd3;
$L__BB9_9:
	bar.sync 	0;
	sub.s32 	%r93, %r93, %r51;
	sub.s32 	%r92, %r92, %r50;
	add.s32 	%r90, %r90, 1;
	setp.ne.s32 	%p8, %r90, 0;
	mov.u32 	%r91, %r104;
	@%p8 bra 	$L__BB9_3;
$L__BB9_10:
	setp.lt.u32 	%p9, %r52, 4;
	@%p9 bra 	$L__BB9_37;
	ld.param.u64 	%rd54, [_Z28compute_hh_trafo_kernel_realIdLj2EEvPT_PKS0_S3_iii_param_2];
	add.s32 	%r103, %r104, -2;
	add.s32 	%r63, %r104, -1;
	mul.wide.u32 	%rd22, %r63, 8;
	cvta.to.global.u64 	%rd23, %rd54;
	add.s64 	%rd58, %rd23, %rd22;
	mul.lo.s32 	%r64, %r50, 3;
	sub.s32 	%r102, %r92, %r64;
	shl.b32 	%r65, %r50, 1;
	sub.s32 	%r101, %r92, %r65;
	sub.s32 	%r100, %r92, %r50;
	mul.lo.s32 	%r66, %r51, 3;
	sub.s32 	%r99, %r93, %r66;
	shl.b32 	%r67, %r51, 1;
	sub.s32 	%r98, %r93, %r67;
	sub.s32 	%r97, %r93, %r51;
$L__BB9_12:
	setp.ne.s32 	%p10, %r1, 0;
	mul.wide.s32 	%rd24, %r93, 8;
	add.s64 	%rd6, %rd2, %rd24;
	@%p10 bra 	$L__BB9_14;
	ld.global.f64 	%fd26, [%rd6];
	st.shared.f64 	[_ZZ28compute_hh_trafo_kernel_realIdLj2EEvPT_PKS0_S3_iiiE3q_s], %fd26;
$L__BB9_14:
	setp.ne.s32 	%p11, %r1, 0;
	ld.shared.f64 	%fd4, [%r4];
	mul.wide.s32 	%rd25, %r92, 8;
	add.s64 	%rd26, %rd1, %rd25;
	ld.global.nc.f64 	%fd5, [%rd26];
	mul.f64 	%fd27, %fd4, %fd5;
	shl.b32 	%r68, %r1, 3;
	mov.u32 	%r69, _ZZ28compute_hh_trafo_kernel_realIdLj2EEvPT_PKS0_S3_iiiE6dotp_s;
	add.s32 	%r70, %r69, %r68;
	st.shared.f64 	[%r70], %fd27;
	bar.sync 	0;
	@%p11 bra 	$L__BB9_16;
	ld.volatile.shared.f64 	%fd28, [_ZZ28compute_hh_trafo_kernel_realIdLj2EEvPT_PKS0_S3_iiiE6dotp_s+8];
	ld.volatile.shared.f64 	%fd29, [_ZZ28compute_hh_trafo_kernel_realIdLj2EEvPT_PKS0_S3_iiiE6dotp_s];
	add.f64 	%fd30, %fd28, %fd29;
	st.volatile.shared.f64 	[_ZZ28compute_hh_trafo_kernel_realIdLj2EEvPT_PKS0_S3_iiiE6dotp_s], %fd30;
$L__BB9_16:
	setp.ne.s32 	%p12, %r1, %r5;
	bar.sync 	0;
	ld.shared.f64 	%fd31, [_ZZ28compute_hh_trafo_kernel_realIdLj2EEvPT_PKS0_S3_iiiE6dotp_s];
	ld.global.nc.f64 	%fd32, [%rd58];
	mul.f64 	%fd33, %fd31, %fd32;
	mul.f64 	%fd34, %fd33, %fd5;
	sub.f64 	%fd6, %fd4, %fd34;
	st.shared.f64 	[%r4+8], %fd6;
	setp.ne.s32 	%p13, %r103, -1;
	and.pred  	%p14, %p13, %p12;
	@%p14 bra 	$L__BB9_18;
	mul.wide.s32 	%rd27, %r93, 8;
	add.s64 	%rd28, %rd2, %rd27;
	st.global.f64 	[%rd28], %fd6;
$L__BB9_18:
	setp.ne.s32 	%p15, %r1, 0;
	bar.sync 	0;
	mul.wide.s32 	%rd29, %r97, 8;
	add.s64 	%rd7, %rd2, %rd29;
	@%p15 bra 	$L__BB9_20;
	ld.global.f64 	%fd35, [%rd7];
	st.shared.f64 	[_ZZ28compute_hh_trafo_kernel_realIdLj2EEvPT_PKS0_S3_iiiE3q_s], %fd35;
$L__BB9_20:
	setp.ne.s32 	%p16, %r1, 0;
	ld.shared.f64 	%fd7, [%r4];
	mul.wide.s32 	%rd30, %r100, 8;
	add.s64 	%rd31, %rd1, %rd30;
	ld.global.nc.f64 	%fd8, [%rd31];
	mul.f64 	%fd36, %fd7, %fd8;
	mov.u32 	%r73, _ZZ28compute_hh_trafo_kernel_realIdLj2EEvPT_PKS0_S3_iiiE6dotp_s;
	add.s32 	%r74, %r73, %r68;
	st.shared.f64 	[%r74], %fd36;
	bar.sync 	0;
	@%p16 bra 	$L__BB9_22;
	ld.volatile.shared.f64 	%fd37, [_ZZ28compute_hh_trafo_kernel_realIdLj2EEvPT_PKS0_S3_iiiE6dotp_s+8];
	ld.volatile.shared.f64 	%fd38, [_ZZ28compute_hh_trafo_kernel_realIdLj2EEvPT_PKS0_S3_iiiE6dotp_s];
	add.f64 	%fd39, %fd37, %fd38;
	st.volatile.shared.f64 	[_ZZ28compute_hh_trafo_kernel_realIdLj2EEvPT_PKS0_S3_iiiE6dotp_s], %fd39;
$L__BB9_22:
	ld.param.u64 	%rd55, [_Z28compute_hh_trafo_kernel_realIdLj2EEvPT_PKS0_S3_iii_param_2];
	bar.sync 	0;
	ld.shared.f64 	%fd40, [_ZZ28compute_hh_trafo_kernel_realIdLj2EEvPT_PKS0_S3_iiiE6dotp_s];
	cvta.to.global.u64 	%rd32, %rd55;
	mul.wide.u32 	%rd33, %r103, 8;
	add.s64 	%rd34, %rd32, %rd33;
	ld.global.nc.f64 	%fd41, [%rd34];
	mul.f64 	%fd42, %fd40, %fd41;
	mul.f64 	%fd43, %fd42, %fd8;
	sub.f64 	%fd9, %fd7, %fd43;
	st.shared.f64 	[%r4+8], %fd9;
	setp.ne.s32 	%p18, %r104, 2;
	and.pred  	%p19, %p18, %p12;
	@%p19 bra 	$L__BB9_24;
	mul.wide.s32 	%rd35, %r97, 8;
	add.s64 	%rd36, %rd2, %rd35;
	st.global.f64 	[%rd36], %fd9;
$L__BB9_24:
	setp.ne.s32 	%p20, %r1, 0;
	bar.sync 	0;
	sub.s32 	%r36, %r93, %r51;
	sub.s32 	%r37, %r92, %r50;
	mul.wide.s32 	%rd37, %r98, 8;
	add.s64 	%rd8, %rd2, %rd37;
	@%p20 bra 	$L__BB9_26;
	ld.global.f64 	%fd44, [%rd8];
	st.shared.f64 	[_ZZ28compute_hh_trafo_kernel_realIdLj2EEvPT_PKS0_S3_iiiE3q_s], %fd44;
$L__BB9_26:
	setp.ne.s32 	%p21, %r1, 0;
	ld.shared.f64 	%fd10, [%r4];
	mul.wide.s32 	%rd38, %r101, 8;
	add.s64 	%rd39, %rd1, %rd38;
	ld.global.nc.f64 	%fd11, [%rd39];
	mul.f64 	%fd45, %fd10, %fd11;
	shl.b32 	%r76, %r1, 3;
	mov.u32 	%r77, _ZZ28compute_hh_trafo_kernel_realIdLj2EEvPT_PKS0_S3_iiiE6dotp_s;
	add.s32 	%r78, %r77, %r76;
	st.shared.f64 	[%r78], %fd45;
	bar.sync 	0;
	@%p21 bra 	$L__BB9_28;
	ld.volatile.shared.f64 	%fd46, [_ZZ28compute_hh_trafo_kernel_realIdLj2EEvPT_PKS0_S3_iiiE6dotp_s+8];
	ld.volatile.shared.f64 	%fd47, [_ZZ28compute_hh_trafo_kernel_realIdLj2EEvPT_PKS0_S3_iiiE6dotp_s];
	add.f64 	%fd48, %fd46, %fd47;
	st.volatile.shared.f64 	[_ZZ28compute_hh_trafo_kernel_realIdLj2EEvPT_PKS0_S3_iiiE6dotp_s], %fd48;
$L__BB9_28:
	ld.param.u64 	%rd56, [_Z28compute_hh_trafo_kernel_realIdLj2EEvPT_PKS0_S3_iii_param_2];
	setp.ne.s32 	%p22, %r1, %r5;
	bar.sync 	0;
	ld.shared.f64 	%fd49, [_ZZ28compute_hh_trafo_kernel_realIdLj2EEvPT_PKS0_S3_iiiE6dotp_s];
	add.s32 	%r80, %r103, -1;
	cvta.to.global.u64 	%rd40, %rd56;
	mul.wide.u32 	%rd41, %r80, 8;
	add.s64 	%rd42, %rd40, %rd41;
	ld.global.nc.f64 	%fd50, [%rd42];
	mul.f64 	%fd51, %fd49, %fd50;
	mul.f64 	%fd52, %fd51, %fd11;
	sub.f64 	%fd12, %fd10, %fd52;
	st.shared.f64 	[%r4+8], %fd12;
	setp.ne.s32 	%p23, %r104, 3;
	and.pred  	%p24, %p23, %p22;
	@%p24 bra 	$L__BB9_30;
	mul.wide.s32 	%rd43, %r98, 8;
	add.s64 	%rd44, %rd2, %rd43;
	st.global.f64 	[%rd44], %fd12;
$L__BB9_30:
	setp.ne.s32 	%p25, %r1, 0;
	bar.sync 	0;
	sub.s32 	%r38, %r36, %r51;
	sub.s32 	%r39, %r37, %r50;
	mul.wide.s32 	%rd45, %r99, 8;
	add.s64 	%rd9, %rd2, %rd45;
	@%p25 bra 	$L__BB9_32;
	ld.global.f64 	%fd53, [%rd9];
	st.shared.f64 	[_ZZ28compute_hh_trafo_kernel_realIdLj2EEvPT_PKS0_S3_iiiE3q_s], %fd53;
$L__BB9_32:
	setp.ne.s32 	%p26, %r1, 0;
	ld.shared.f64 	%fd13, [%r4];
	mul.wide.s32 	%rd46, %r102, 8;
	add.s64 	%rd47, %rd1, %rd46;
	ld.global.nc.f64 	%fd14, [%rd47];
	mul.f64 	%fd54, %fd13, %fd14;
	shl.b32 	%r81, %r1, 3;
	mov.u32 	%r82, _ZZ28compute_hh_trafo_kernel_realIdLj2EEvPT_PKS0_S3_iiiE6dotp_s;
	add.s32 	%r83, %r82, %r81;
	st.shared.f64 	[%r83], %fd54;
	bar.sync 	0;
	@%p26 bra 	$L__BB9_34;
	ld.volatile.shared.f64 	%fd55, [_ZZ28compute_hh_trafo_kernel_realIdLj2EEvPT_PKS0_S3_iiiE6dotp_s+8];
	ld.volatile.shared.f64 	%fd56, [_ZZ28compute_hh_trafo_kernel_realIdLj2EEvPT_PKS0_S3_iiiE6dotp_s];
	add.f64 	%fd57, %fd55, %fd56;
	st.volatile.shared.f64 	[_ZZ28compute_hh_trafo_kernel_realIdLj2EEvPT_PKS0_S3_iiiE6dotp_s], %fd57;
$L__BB9_34:
	ld.param.u64 	%rd57, [_Z28compute_hh_trafo_kernel_realIdLj2EEvPT_PKS0_S3_iii_param_2];
	setp.ne.s32 	%p27, %r1, %r5;
	bar.sync 	0;
	ld.shared.f64 	%fd58, [_ZZ28compute_hh_trafo_kernel_realIdLj2EEvPT_PKS0_S3_iiiE6dotp_s];
	add.s32 	%r85, %r103, -2;
	cvta.to.global.u64 	%rd48, %rd57;
	mul.wide.u32 	%rd49, %r85, 8;
	add.s64 	%rd50, %rd48, %rd49;
	ld.global.nc.f64 	%fd59, [%rd50];
	mul.f64 	%fd60, %fd58, %fd59;
	mul.f64 	%fd61, %fd60, %fd14;
	sub.f64 	%fd15, %fd13, %fd61;
	st.shared.f64 	[%r4+8], %fd15;
	setp.ne.s32 	%p28, %r104, 4;
	and.pred  	%p29, %p28, %p27;
	@%p29 bra 	$L__BB9_36;
	mul.wide.s32 	%rd51, %r99, 8;
	add.s64 	%rd52, %rd2, %rd51;
	st.global.f64 	[%rd52], %fd15;
$L__BB9_36:
	bar.sync 	0;
	sub.s32 	%r86, %r38, %r51;
	sub.s32 	%r93, %r86, %r51;
	sub.s32 	%r87, %r39, %r50;
	sub.s32 	%r92, %r87, %r50;
	add.s32 	%r103, %r103, -4;
	add.s64 	%rd58, %rd58, -32;
	shl.b32 	%r88, %r50, 2;
	sub.s32 	%r102, %r102, %r88;
	sub.s32 	%r101, %r101, %r88;
	sub.s32 	%r100, %r100, %r88;
	shl.b32 	%r89, %r51, 2;
	sub.s32 	%r99, %r99, %r89;
	sub.s32 	%r98, %r98, %r89;
	sub.s32 	%r97, %r97, %r89;
	add.s32 	%r49, %r104, -4;
	setp.gt.s32 	%p30, %r104, 4;
	mov.u32 	%r104, %r49;
	@%p30 bra 	$L__BB9_12;
$L__BB9_37:
	ret;

}
	// .globl	_Z28compute_hh_trafo_kernel_realIdLj1EEvPT_PKS0_S3_iii
.visible .entry _Z28compute_hh_trafo_kernel_realIdLj1EEvPT_PKS0_S3_iii(
	.param .u64 .ptr .align 1 _Z28compute_hh_trafo_kernel_realIdLj1EEvPT_PKS0_S3_iii_param_0,
	.param .u64 .ptr .align 1 _Z28compute_hh_trafo_kernel_realIdLj1EEvPT_PKS0_S3_iii_param_1,
	.param .u64 .ptr .align 1 _Z28compute_hh_trafo_kernel_realIdLj1EEvPT_PKS0_S3_iii_param_2,
	.param .u32 _Z28compute_hh_trafo_kernel_realIdLj1EEvPT_PKS0_S3_iii_param_3,
	.param .u32 _Z28compute_hh_trafo_kernel_realIdLj1EEvPT_PKS0_S3_iii_param_4,
	.param .u32 _Z28compute_hh_trafo_kernel_realIdLj1EEvPT_PKS0_S3_iii_param_5
)
{
	.reg .pred 	%p<26>;
	.reg .b32 	%r<107>;
	.reg .b64 	%rd<59>;
	.reg .b64 	%fd<47>;
	// demoted variable
	.shared .align 8 .b8 _ZZ28compute_hh_trafo_kernel_realIdLj1EEvPT_PKS0_S3_iiiE3q_s[16];
	// demoted variable
	.shared .align 8 .b8 _ZZ28compute_hh_trafo_kernel_realIdLj1EEvPT_PKS0_S3_iiiE6dotp_s[8];
	ld.param.u64 	%rd12, [_Z28compute_hh_trafo_kernel_realIdLj1EEvPT_PKS0_S3_iii_param_0];
	ld.param.u64 	%rd13, [_Z28compute_hh_trafo_kernel_realIdLj1EEvPT_PKS0_S3_iii_param_1];
	ld.param.u32 	%r50, [_Z28compute_hh_trafo_kernel_realIdLj1EEvPT_PKS0_S3_iii_param_3];
	ld.param.u32 	%r51, [_Z28compute_hh_trafo_kernel_realIdLj1EEvPT_PKS0_S3_iii_param_4];
	ld.param.u32 	%r52, [_Z28compute_hh_trafo_kernel_realIdLj1EEvPT_PKS0_S3_iii_param_5];
	cvta.to.global.u64 	%rd1, %rd13;
	cvta.to.global.u64 	%rd2, %rd12;
	mov.u32 	%r1, %tid.x;
	mov.u32 	%r53, %ctaid.x;
	add.s32 	%r54, %r52, -1;
	add.s32 	%r55, %r54, %r1;
	mad.lo.s32 	%r93, %r55, %r51, %r53;
	mad.lo.s32 	%r92, %r54, %r50, %r1;
	mul.wide.s32 	%rd14, %r93, 8;
	add.s64 	%rd15, %rd2, %rd14;
	ld.global.f64 	%fd6, [%rd15];
	shl.b32 	%r56, %r1, 3;
	mov.u32 	%r57, _ZZ28compute_hh_trafo_kernel_realIdLj1EEvPT_PKS0_S3_iiiE3q_s;
	add.s32 	%r4, %r57, %r56;
	st.shared.f64 	[%r4], %fd6;
	setp.lt.s32 	%p1, %r52, 1;
	@%p1 bra 	$L__BB10_27;
	mov.u32 	%r58, %ntid.x;
	add.s32 	%r5, %r58, -1;
	and.b32  	%r6, %r52, 3;
	setp.eq.s32 	%p2, %r6, 0;
	mov.u32 	%r104, %r52;
	@%p2 bra 	$L__BB10_8;
	neg.s32 	%r90, %r6;
	mov.u32 	%r91, %r52;
$L__BB10_3:
	.pragma "nounroll";
	setp.ne.s32 	%p3, %r1, 0;
	mul.wide.s32 	%rd16, %r93, 8;
	add.s64 	%rd3, %rd2, %rd16;
	@%p3 bra 	$L__BB10_5;
	ld.global.f64 	%fd7, [%rd3];
	st.shared.f64 	[_ZZ28compute_hh_trafo_kernel_realIdLj1EEvPT_PKS0_S3_iiiE3q_s], %fd7;
$L__BB10_5:
	ld.param.u64 	%rd53, [_Z28compute_hh_trafo_kernel_realIdLj1EEvPT_PKS0_S3_iii_param_2];
	setp.ne.s32 	%p4, %r1, %r5;
	ld.shared.f64 	%fd8, [%r4];
	mul.wide.s32 	%rd17, %r92, 8;
	add.s64 	%rd18, %rd1, %rd17;
	ld.global.nc.f64 	%fd9, [%rd18];
	mul.f64 	%fd10, %fd8, %fd9;
	mov.u32 	%r61, _ZZ28compute_hh_trafo_kernel_realIdLj1EEvPT_PKS0_S3_iiiE6dotp_s;
	add.s32 	%r62, %r61, %r56;
	st.shared.f64 	[%r62], %fd10;
	bar.sync 	0;
	bar.sync 	0;
	ld.shared.f64 	%fd11, [_ZZ28compute_hh_trafo_kernel_realIdLj1EEvPT_PKS0_S3_iiiE6dotp_s];
	add.s32 	%r104, %r91, -1;
	cvta.to.global.u64 	%rd19, %rd53;
	mul.wide.u32 	%rd20, %r104, 8;
	add.s64 	%rd21, %rd19, %rd20;
	ld.global.nc.f64 	%fd12, [%rd21];
	mul.f64 	%fd13, %fd11, %fd12;
	mul.f64 	%fd14, %fd13, %fd9;
	sub.f64 	%fd1, %fd8, %fd14;
	st.shared.f64 	[%r4+8], %fd1;
	setp.ne.s32 	%p5, %r91, 1;
	and.pred  	%p6, %p5, %p4;
	@%p6 bra 	$L__BB10_7;
	st.global.f64 	[%rd3], %fd1;
$L__BB10_7:
	bar.sync 	0;
	sub.s32 	%r93, %r93, %r51;
	sub.s32 	%r92, %r92, %r50;
	add.s32 	%r90, %r90, 1;
	setp.ne.s32 	%p7, %r90, 0;
	mov.u32 	%r91, %r104;
	@%p7 bra 	$L__BB10_3;
$L__BB10_8:
	setp.lt.u32 	%p8, %r52, 4;
	@%p8 bra 	$L__BB10_27;
	ld.param.u64 	%rd54, [_Z28compute_hh_trafo_kernel_realIdLj1EEvPT_PKS0_S3_iii_param_2];
	add.s32 	%r103, %r104, -2;
	add.s32 	%r63, %r104, -1;
	mul.wide.u32 	%rd22, %r63, 8;
	cvta.to.global.u64 	%rd23, %rd54;
	add.s64 	%rd58, %rd23, %rd22;
	mul.lo.s32 	%r64, %r50, 3;
	sub.s32 	%r102, %r92, %r64;
	shl.b32 	%r65, %r50, 1;
	sub.s32 	%r101, %r92, %r65;
	sub.s32 	%r100, %r92, %r50;
	mul.lo.s32 	%r66, %r51, 3;
	sub.s32 	%r99, %r93, %r66;
	shl.b32 	%r67, %r51, 1;
	sub.s32 	%r98, %r93, %r67;
	sub.s32 	%r97, %r93, %r51;
$L__BB10_10:
	setp.ne.s32 	%p9, %r1, 0;
	mul.wide.s32 	%rd24, %r93, 8;
	add.s64 	%rd6, %rd2, %rd24;
	@%p9 bra 	$L__BB10_12;
	ld.global.f64 	%fd15, [%rd6];
	st.shared.f64 	[_ZZ28compute_hh_trafo_kernel_realIdLj1EEvPT_PKS0_S3_iiiE3q_s], %fd15;
$L__BB10_12:
	setp.ne.s32 	%p10, %r1, %r5;
	ld.shared.f64 	%fd16, [%r4];
	mul.wide.s32 	%rd25, %r92, 8;
	add.s64 	%rd26, %rd1, %rd25;
	ld.global.nc.f64 	%fd17, [%rd26];
	mul.f64 	%fd18, %fd16, %fd17;
	shl.b32 	%r69, %r1, 3;
	mov.u32 	%r70, _ZZ28compute_hh_trafo_kernel_realIdLj1EEvPT_PKS0_S3_iiiE6dotp_s;
	add.s32 	%r71, %r70, %r69;
	st.shared.f64 	[%r71], %fd18;
	bar.sync 	0;
	bar.sync 	0;
	ld.shared.f64 	%fd19, [_ZZ28compute_hh_trafo_kernel_realIdLj1EEvPT_PKS0_S3_iiiE6dotp_s];
	ld.global.nc.f64 	%fd20, [%rd58];
	mul.f64 	%fd21, %fd19, %fd20;
	mul.f64 	%fd22, %fd21, %fd17;
	sub.f64 	%fd2, %fd16, %fd22;
	st.shared.f64 	[%r4+8], %fd2;
	setp.ne.s32 	%p11, %r103, -1;
	and.pred  	%p12, %p11, %p10;
	@%p12 bra 	$L__BB10_14;
	mul.wide.s32 	%rd27, %r93, 8;
	add.s64 	%rd28, %rd2, %rd27;
	st.global.f64 	[%rd28], %fd2;
$L__BB10_14:
	setp.ne.s32 	%p13, %r1, 0;
	bar.sync 	0;
	mul.wide.s32 	%rd29, %r97, 8;
	add.s64 	%rd7, %rd2, %rd29;
	@%p13 bra 	$L__BB10_16;
	ld.global.f64 	%fd23, [%rd7];
	st.shared.f64 	[_ZZ28compute_hh_trafo_kernel_realIdLj1EEvPT_PKS0_S3_iiiE3q_s], %fd23;
$L__BB10_16:
	ld.param.u64 	%rd55, [_Z28compute_hh_trafo_kernel_realIdLj1EEvPT_PKS0_S3_iii_param_2];
	setp.ne.s32 	%p14, %r1, %r5;
	ld.shared.f64 	%fd24, [%r4];
	mul.wide.s32 	%rd30, %r100, 8;
	add.s64 	%rd31, %rd1, %rd30;
	ld.global.nc.f64 	%fd25, [%rd31];
	mul.f64 	%fd26, %fd24, %fd25;
	shl.b32 	%r73, %r1, 3;
	mov.u32 	%r74, _ZZ28compute_hh_trafo_kernel_realIdLj1EEvPT_PKS0_S3_iiiE6dotp_s;
	add.s32 	%r75, %r74, %r73;
	st.shared.f64 	[%r75], %fd26;
	bar.sync 	0;
	bar.sync 	0;
	ld.shared.f64 	%fd27, [_ZZ28compute_hh_trafo_kernel_realIdLj1EEvPT_PKS0_S3_iiiE6dotp_s];
	cvta.to.global.u64 	%rd32, %rd55;
	mul.wide.u32 	%rd33, %r103, 8;
	add.s64 	%rd34, %rd32, %rd33;
	ld.global.nc.f64 	%fd28, [%rd34];
	mul.f64 	%fd29, %fd27, %fd28;
	mul.f64 	%fd30, %fd29, %fd25;
	sub.f64 	%fd3, %fd24, %fd30;
	st.shared.f64 	[%r4+8], %fd3;
	setp.ne.s32 	%p15, %r104, 2;
	and.pred  	%p16, %p15, %p14;
	@%p16 bra 	$L__BB10_18;
	mul.wide.s32 	%rd35, %r97, 8;
	add.s64 	%rd36, %rd2, %rd35;
	st.global.f64 	[%rd36], %fd3;
$L__BB10_18:
	setp.ne.s32 	%p17, %r1, 0;
	bar.sync 	0;
	sub.s32 	%r36, %r93, %r51;
	sub.s32 	%r37, %r92, %r50;
	mul.wide.s32 	%rd37, %r98, 8;
	add.s64 	%rd8, %rd2, %rd37;
	@%p17 bra 	$L__BB10_20;
	ld.global.f64 	%fd31, [%rd8];
	st.shared.f64 	[_ZZ28compute_hh_trafo_kernel_realIdLj1EEvPT_PKS0_S3_iiiE3q_s], %fd31;
$L__BB10_20:
	ld.param.u64 	%rd56, [_Z28compute_hh_trafo_kernel_realIdLj1EEvPT_PKS0_S3_iii_param_2];
	setp.ne.s32 	%p18, %r1, %r5;
	ld.shared.f64 	%fd32, [%r4];
	mul.wide.s32 	%rd38, %r101, 8;
	add.s64 	%rd39, %rd1, %rd38;
	ld.global.nc.f64 	%fd33, [%rd39];
	mul.f64 	%fd34, %fd32, %fd33;
	shl.b32 	%r77, %r1, 3;
	mov.u32 	%r78, _ZZ28compute_hh_trafo_kernel_realIdLj1EEvPT_PKS0_S3_iiiE6dotp_s;
	add.s32 	%r79, %r78, %r77;
	st.shared.f64 	[%r79], %fd34;
	bar.sync 	0;
	bar.sync 	0;
	ld.shared.f64 	%fd35, [_ZZ28compute_hh_trafo_kernel_realIdLj1EEvPT_PKS0_S3_iiiE6dotp_s];
	add.s32 	%r80, %r103, -1;
	cvta.to.global.u64 	%rd40, %rd56;
	mul.wide.u32 	%rd41, %r80, 8;
	add.s64 	%rd42, %rd40, %rd41;
	ld.global.nc.f64 	%fd36, [%rd42];
	mul.f64 	%fd37, %fd35, %fd36;
	mul.f64 	%fd38, %fd37, %fd33;
	sub.f64 	%fd4, %fd32, %fd38;
	st.shared.f64 	[%r4+8], %fd4;
	setp.ne.s32 	%p19, %r104, 3;
	and.pred  	%p20, %p19, %p18;
	@%p20 bra 	$L__BB10_22;
	mul.wide.s32 	%rd43, %r98, 8;
	add.s64 	%rd44, %rd2, %rd43;
	st.global.f64 	[%rd44], %fd4;
$L__BB10_22:
	setp.ne.s32 	%p21, %r1, 0;
	bar.sync 	0;
	sub.s32 	%r38, %r36, %r51;
	sub.s32 	%r39, %r37, %r50;
	mul.wide.s32 	%rd45, %r99, 8;
	add.s64 	%rd9, %rd2, %rd45;
	@%p21 bra 	$L__BB10_24;
	ld.global.f64 	%fd39, [%rd9];
	st.shared.f64 	[_ZZ28compute_hh_trafo_kernel_realIdLj1EEvPT_PKS0_S3_iiiE3q_s], %fd39;
$L__BB10_24:
	ld.param.u64 	%rd57, [_Z28compute_hh_trafo_kernel_realIdLj1EEvPT_PKS0_S3_iii_param_2];
	setp.ne.s32 	%p22, %r1, %r5;
	ld.shared.f64 	%fd40, [%r4];
	mul.wide.s32 	%rd46, %r102, 8;
	add.s64 	%rd47, %rd1, %rd46;
	ld.global.nc.f64 	%fd41, [%rd47];
	mul.f64 	%fd42, %fd40, %fd41;
	shl.b32 	%r82, %r1, 3;
	mov.u32 	%r83, _ZZ28compute_hh_trafo_kernel_realIdLj1EEvPT_PKS0_S3_iiiE6dotp_s;
	add.s32 	%r84, %r83, %r82;
	st.shared.f64 	[%r84], %fd42;
	bar.sync 	0;
	bar.sync 	0;
	ld.shared.f64 	%fd43, [_ZZ28compute_hh_trafo_kernel_realIdLj1EEvPT_PKS0_S3_iiiE6dotp_s];
	add.s32 	%r85, %r103, -2;
	cvta.to.global.u64 	%rd48, %rd57;
	mul.wide.u32 	%rd49, %r85, 8;
	add.s64 	%rd50, %rd48, %rd49;
	ld.global.nc.f64 	%fd44, [%rd50];
	mul.f64 	%fd45, %fd43, %fd44;
	mul.f64 	%fd46, %fd45, %fd41;
	sub.f64 	%fd5, %fd40, %fd46;
	st.shared.f64 	[%r4+8], %fd5;
	setp.ne.s32 	%p23, %r104, 4;
	and.pred  	%p24, %p23, %p22;
	@%p24 bra 	$L__BB10_26;
	mul.wide.s32 	%rd51, %r99, 8;
	add.s64 	%rd52, %rd2, %rd51;
	st.global.f64 	[%rd52], %fd5;
$L__BB10_26:
	bar.sync 	0;
	sub.s32 	%r86, %r38, %r51;
	sub.s32 	%r93, %r86, %r51;
	sub.s32 	%r87, %r39, %r50;
	sub.s32 	%r92, %r87, %r50;
	add.s32 	%r103, %r103, -4;
	add.s64 	%rd58, %rd58, -32;
	shl.b32 	%r88, %r50, 2;
	sub.s32 	%r102, %r102, %r88;
	sub.s32 	%r101, %r101, %r88;
	sub.s32 	%r100, %r100, %r88;
	shl.b32 	%r89, %r51, 2;
	sub.s32 	%r99, %r99, %r89;
	sub.s32 	%r98, %r98, %r89;
	sub.s32 	%r97, %r97, %r89;
	add.s32 	%r49, %r104, -4;
	setp.gt.s32 	%p25, %r104, 4;
	mov.u32 	%r104, %r49;
	@%p25 bra 	$L__BB10_10;
$L__BB10_27:
	ret;

}


// ===== COMPILED SASS (sm_100) =====

	.target	sm_100

	.elftype	@"ET_EXEC"


//--------------------- .note.nv.tkinfo           --------------------------
	.section	.note.nv.tkinfo,"",@"SHT_NOTE"
	.sectionflags	@"SHF_NOTE_NV_TKINFO"
	.tkinfo
        /*0018*/ 	.word	0x00000002
        /*0030*/ 	.string	""
        /*0030*/ 	.string	"ptxas"
        /*0030*/ 	.string	"Cuda compilation tools, release 13.0, V13.0.88"
        /*0030*/ 	.string	"Build cuda_13.0.r13.0/compiler.36424714_0"
        /*0030*/ 	.string	"-arch sm_100 -m 64 "



//--------------------- .note.nv.cuinfo           --------------------------
	.section	.note.nv.cuinfo,"",@"SHT_NOTE"
	.sectionflags	@"SHF_NOTE_NV_CUINFO"
        /*0018*/ 	.short	0x0002
        /*001a*/ 	.short	0x0064
        /*001c*/ 	.short	0x0082
	.zero		2


//--------------------- .nv.info                  --------------------------
	.section	.nv.info,"",@"SHT_CUDA_INFO"
	.align	4


	//----- nvinfo : EIATTR_REGCOUNT
	.align		4
        /*0000*/ 	.byte	0x04, 0x2f
        /*0002*/ 	.short	(.L_1 - .L_0)
	.align		4
.L_0:
        /*0004*/ 	.word	index@(_Z28compute_hh_trafo_kernel_realIdLj1024EEvPT_PKS0_S3_iii)
        /*0008*/ 	.word	0x00000028


	//----- nvinfo : EIATTR_FRAME_SIZE
	.align		4
.L_1:
        /*000c*/ 	.byte	0x04, 0x11
        /*000e*/ 	.short	(.L_3 - .L_2)
	.align		4
.L_2:
        /*0010*/ 	.word	index@(_Z28compute_hh_trafo_kernel_realIdLj1024EEvPT_PKS0_S3_iii)
        /*0014*/ 	.word	0x00000000


	//----- nvinfo : EIATTR_REGCOUNT
	.align		4
.L_3:
        /*0018*/ 	.byte	0x04, 0x2f
        /*001a*/ 	.short	(.L_5 - .L_4)
	.align		4
.L_4:
        /*001c*/ 	.word	index@(_Z28compute_hh_trafo_kernel_realIdLj512EEvPT_PKS0_S3_iii)
        /*0020*/ 	.word	0x00000028


	//----- nvinfo : EIATTR_FRAME_SIZE
	.align		4
.L_5:
        /*0024*/ 	.byte	0x04, 0x11
        /*0026*/ 	.short	(.L_7 - .L_6)
	.align		4
.L_6:
        /*0028*/ 	.word	index@(_Z28compute_hh_trafo_kernel_realIdLj512EEvPT_PKS0_S3_iii)
        /*002c*/ 	.word	0x00000000


	//----- nvinfo : EIATTR_REGCOUNT
	.align		4
.L_7:
        /*0030*/ 	.byte	0x04, 0x2f
        /*0032*/ 	.short	(.L_9 - .L_8)
	.align		4
.L_8:
        /*0034*/ 	.word	index@(_Z28compute_hh_trafo_kernel_realIdLj256EEvPT_PKS0_S3_iii)
        /*0038*/ 	.word	0x00000028


	//----- nvinfo : EIATTR_FRAME_SIZE
	.align		4
.L_9:
        /*003c*/ 	.byte	0x04, 0x11
        /*003e*/ 	.short	(.L_11 - .L_10)
	.align		4
.L_10:
        /*0040*/ 	.word	index@(_Z28compute_hh_trafo_kernel_realIdLj256EEvPT_PKS0_S3_iii)
        /*0044*/ 	.word	0x00000000


	//----- nvinfo : EIATTR_REGCOUNT
	.align		4
.L_11:
        /*0048*/ 	.byte	0x04, 0x2f
        /*004a*/ 	.short	(.L_13 - .L_12)
	.align		4
.L_12:
        /*004c*/ 	.word	index@(_Z28compute_hh_trafo_kernel_realIdLj128EEvPT_PKS0_S3_iii)
        /*0050*/ 	.word	0x00000028


	//----- nvinfo : EIATTR_FRAME_SIZE
	.align		4
.L_13:
        /*0054*/ 	.byte	0x04, 0x11
        /*0056*/ 	.short	(.L_15 - .L_14)
	.align		4
.L_14:
        /*0058*/ 	.word	index@(_Z28compute_hh_trafo_kernel_realIdLj128EEvPT_PKS0_S3_iii)
        /*005c*/ 	.word	0x00000000


	//----- nvinfo : EIATTR_REGCOUNT
	.align		4
.L_15:
        /*0060*/ 	.byte	0x04, 0x2f
        /*0062*/ 	.short	(.L_17 - .L_16)
	.align		4
.L_16:
        /*0064*/ 	.word	index@(_Z28compute_hh_trafo_kernel_realIdLj64EEvPT_PKS0_S3_iii)
        /*0068*/ 	.word	0x00000028


	//----- nvinfo : EIATTR_FRAME_SIZE
	.align		4
.L_17:
        /*006c*/ 	.byte	0x04, 0x11
        /*006e*/ 	.short	(.L_19 - .L_18)
	.align		4
.L_18:
        /*0070*/ 	.word	index@(_Z28compute_hh_trafo_kernel_realIdLj64EEvPT_PKS0_S3_iii)
        /*0074*/ 	.word	0x00000000


	//----- nvinfo : EIATTR_REGCOUNT
	.align		4
.L_19:
        /*0078*/ 	.byte	0x04, 0x2f
        /*007a*/ 	.short	(.L_21 - .L_20)
	.align		4
.L_20:
        /*007c*/ 	.word	index@(_Z28compute_hh_trafo_kernel_realIdLj32EEvPT_PKS0_S3_iii)
        /*0080*/ 	.word	0x00000028


	//----- nvinfo : EIATTR_FRAME_SIZE
	.align		4
.L_21:
        /*0084*/ 	.byte	0x04, 0x11
        /*0086*/ 	.short	(.L_23 - .L_22)
	.align		4
.L_22:
        /*0088*/ 	.word	index@(_Z28compute_hh_trafo_kernel_realIdLj32EEvPT_PKS0_S3_iii)
        /*008c*/ 	.word	0x00000000


	//----- nvinfo : EIATTR_REGCOUNT
	.align		4
.L_23:
        /*0090*/ 	.byte	0x04, 0x2f
        /*0092*/ 	.short	(.L_25 - .L_24)
	.align		4
.L_24:
        /*0094*/ 	.word	index@(_Z28compute_hh_trafo_kernel_realIdLj16EEvPT_PKS0_S3_iii)
        /*0098*/ 	.word	0x00000020


	//----- nvinfo : EIATTR_FRAME_SIZE
	.align		4
.L_25:
        /*009c*/ 	.byte	0x04, 0x11
        /*009e*/ 	.short	(.L_27 - .L_26)
	.align		4
.L_26:
        /*00a0*/ 	.word	index@(_Z28compute_hh_trafo_kernel_realIdLj16EEvPT_PKS0_S3_iii)
        /*00a4*/ 	.word	0x00000000


	//----- nvinfo : EIATTR_REGCOUNT
	.align		4
.L_27:
        /*00a8*/ 	.byte	0x04, 0x2f
        /*00aa*/ 	.short	(.L_29 - .L_28)
	.align		4
.L_28:
        /*00ac*/ 	.word	index@(_Z28compute_hh_trafo_kernel_realIdLj8EEvPT_PKS0_S3_iii)
        /*00b0*/ 	.word	0x00000020


	//----- nvinfo : EIATTR_FRAME_SIZE
	.align		4
.L_29:
        /*00b4*/ 	.byte	0x04, 0x11
        /*00b6*/ 	.short	(.L_31 - .L_30)
	.align		4
.L_30:
        /*00b8*/ 	.word	index@(_Z28compute_hh_trafo_kernel_realIdLj8EEvPT_PKS0_S3_iii)
        /*00bc*/ 	.word	0x00000000


	//----- nvinfo : EIATTR_REGCOUNT
	.align		4
.L_31:
        /*00c0*/ 	.byte	0x04, 0x2f
        /*00c2*/ 	.short	(.L_33 - .L_32)
	.align		4
.L_32:
        /*00c4*/ 	.word	index@(_Z28compute_hh_trafo_kernel_realIdLj4EEvPT_PKS0_S3_iii)
        /*00c8*/ 	.word	0x00000020


	//----- nvinfo : EIATTR_FRAME_SIZE
	.align		4
.L_33:
        /*00cc*/ 	.byte	0x04, 0x11
        /*00ce*/ 	.short	(.L_35 - .L_34)
	.align		4
.L_34:
        /*00d0*/ 	.word	index@(_Z28compute_hh_trafo_kernel_realIdLj4EEvPT_PKS0_S3_iii)
        /*00d4*/ 	.word	0x00000000


	//----- nvinfo : EIATTR_REGCOUNT
	.align		4
.L_35:
        /*00d8*/ 	.byte	0x04, 0x2f
        /*00da*/ 	.short	(.L_37 - .L_36)
	.align		4
.L_36:
        /*00dc*/ 	.word	index@(_Z28compute_hh_trafo_kernel_realIdLj2EEvPT_PKS0_S3_iii)
        /*00e0*/ 	.word	0x00000020


	//----- nvinfo : EIATTR_FRAME_SIZE
	.align		4
.L_37:
        /*00e4*/ 	.byte	0x04, 0x11
        /*00e6*/ 	.short	(.L_39 - .L_38)
	.align		4
.L_38:
        /*00e8*/ 	.word	index@(_Z28compute_hh_trafo_kernel_realIdLj2EEvPT_PKS0_S3_iii)
        /*00ec*/ 	.word	0x00000000


	//----- nvinfo : EIATTR_REGCOUNT
	.align		4
.L_39:
        /*00f0*/ 	.byte	0x04, 0x2f
        /*00f2*/ 	.short	(.L_41 - .L_40)
	.align		4
.L_40:
        /*00f4*/ 	.word	index@(_Z28compute_hh_trafo_kernel_realIdLj1EEvPT_PKS0_S3_iii)
        /*00f8*/ 	.word	0x00000020


	//----- nvinfo : EIATTR_FRAME_SIZE
	.align		4
.L_41:
        /*00fc*/ 	.byte	0x04, 0x11
        /*00fe*/ 	.short	(.L_43 - .L_42)
	.align		4
.L_42:
        /*0100*/ 	.word	index@(_Z28compute_hh_trafo_kernel_realIdLj1EEvPT_PKS0_S3_iii)
        /*0104*/ 	.word	0x00000000


	//----- nvinfo : EIATTR_MIN_STACK_SIZE
	.align		4
.L_43:
        /*0108*/ 	.byte	0x04, 0x12
        /*010a*/ 	.short	(.L_45 - .L_44)
	.align		4
.L_44:
        /*010c*/ 	.word	index@(_Z28compute_hh_trafo_kernel_realIdLj1EEvPT_PKS0_S3_iii)
        /*0110*/ 	.word	0x00000000


	//----- nvinfo : EIATTR_MIN_STACK_SIZE
	.align		4
.L_45:
        /*0114*/ 	.byte	0x04, 0x12
        /*0116*/ 	.short	(.L_47 - .L_46)
	.align		4
.L_46:
        /*0118*/ 	.word	index@(_Z28compute_hh_trafo_kernel_realIdLj2EEvPT_PKS0_S3_iii)
        /*011c*/ 	.word	0x00000000


	//----- nvinfo : EIATTR_MIN_STACK_SIZE
	.align		4
.L_47:
        /*0120*/ 	.byte	0x04, 0x12
        /*0122*/ 	.short	(.L_49 - .L_48)
	.align		4
.L_48:
        /*0124*/ 	.word	index@(_Z28compute_hh_trafo_kernel_realIdLj4EEvPT_PKS0_S3_iii)
        /*0128*/ 	.word	0x00000000


	//----- nvinfo : EIATTR_MIN_STACK_SIZE
	.align		4
.L_49:
        /*012c*/ 	.byte	0x04, 0x12
        /*012e*/ 	.short	(.L_51 - .L_50)
	.align		4
.L_50:
        /*0130*/ 	.word	index@(_Z28compute_hh_trafo_kernel_realIdLj8EEvPT_PKS0_S3_iii)
        /*0134*/ 	.word	0x00000000


	//----- nvinfo : EIATTR_MIN_STACK_SIZE
	.align		4
.L_51:
        /*0138*/ 	.byte	0x04, 0x12
        /*013a*/ 	.short	(.L_53 - .L_52)
	.align		4
.L_52:
        /*013c*/ 	.word	index@(_Z28compute_hh_trafo_kernel_realIdLj16EEvPT_PKS0_S3_iii)
        /*0140*/ 	.word	0x00000000


	//----- nvinfo : EIATTR_MIN_STACK_SIZE
	.align		4
.L_53:
        /*0144*/ 	.byte	0x04, 0x12
        /*0146*/ 	.short	(.L_55 - .L_54)
	.align		4
.L_54:
        /*0148*/ 	.word	index@(_Z28compute_hh_trafo_kernel_realIdLj32EEvPT_PKS0_S3_iii)
        /*014c*/ 	.word	0x00000000


	//----- nvinfo : EIATTR_MIN_STACK_SIZE
	.align		4
.L_55:
        /*0150*/ 	.byte	0x04, 0x12
        /*0152*/ 	.short	(.L_57 - .L_56)
	.align		4
.L_56:
        /*0154*/ 	.word	index@(_Z28compute_hh_trafo_kernel_realIdLj64EEvPT_PKS0_S3_iii)
        /*0158*/ 	.word	0x00000000


	//----- nvinfo : EIATTR_MIN_STACK_SIZE
	.align		4
.L_57:
        /*015c*/ 	.byte	0x04, 0x12
        /*015e*/ 	.short	(.L_59 - .L_58)
	.align		4
.L_58:
        /*0160*/ 	.word	index@(_Z28compute_hh_trafo_kernel_realIdLj128EEvPT_PKS0_S3_iii)
        /*0164*/ 	.word	0x00000000


	//----- nvinfo : EIATTR_MIN_STACK_SIZE
	.align		4
.L_59:
        /*0168*/ 	.byte	0x04, 0x12
        /*016a*/ 	.short	(.L_61 - .L_60)
	.align		4
.L_60:
        /*016c*/ 	.word	index@(_Z28compute_hh_trafo_kernel_realIdLj256EEvPT_PKS0_S3_iii)
        /*0170*/ 	.word	0x00000000


	//----- nvinfo : EIATTR_MIN_STACK_SIZE
	.align		4
.L_61:
        /*0174*/ 	.byte	0x04, 0x12
        /*0176*/ 	.short	(.L_63 - .L_62)
	.align		4
.L_62:
        /*0178*/ 	.word	index@(_Z28compute_hh_trafo_kernel_realIdLj512EEvPT_PKS0_S3_iii)
        /*017c*/ 	.word	0x00000000


	//----- nvinfo : EIATTR_MIN_STACK_SIZE
	.align		4
.L_63:
        /*0180*/ 	.byte	0x04, 0x12
        /*0182*/ 	.short	(.L_65 - .L_64)
	.align		4
.L_64:
        /*0184*/ 	.word	index@(_Z28compute_hh_trafo_kernel_realIdLj1024EEvPT_PKS0_S3_iii)
        /*0188*/ 	.word	0x00000000
.L_65:


//--------------------- .nv.compat                --------------------------
	.section	.nv.compat,"",@"SHT_CUDA_COMPAT_INFO"
	.align	4
        /*0000*/ 	.byte	0x02, 0x09, 0x00, 0x00, 0x02, 0x02, 0x01, 0x00, 0x02, 0x05, 0x05, 0x00, 0x03, 0x07, 0x01, 0x01
        /*0010*/ 	.byte	0x02, 0x03, 0x00, 0x00, 0x02, 0x06, 0x01, 0x00, 0x04, 0x0b, 0x08, 0x00, 0x01, 0x00, 0x00, 0x00
        /*0020*/ 	.byte	0x00, 0x00, 0x00, 0x00


//--------------------- .nv.info._Z28compute_hh_trafo_kernel_realIdLj1EEvPT_PKS0_S3_iii --------------------------
	.section	.nv.info._Z28compute_hh_trafo_kernel_realIdLj1EEvPT_PKS0_S3_iii,"",@"SHT_CUDA_INFO"
	.sectionflags	@""
	.align	4


	//----- nvinfo : EIATTR_CUDA_API_VERSION
	.align		4
        /*0000*/ 	.byte	0x04, 0x37
        /*0002*/ 	.short	(.L_67 - .L_66)
.L_66:
        /*0004*/ 	.word	0x00000082


	//----- nvinfo : EIATTR_KPARAM_INFO
	.align		4
.L_67:
        /*0008*/ 	.byte	0x04, 0x17
        /*000a*/ 	.short	(.L_69 - .L_68)
.L_68:
        /*000c*/ 	.word	0x00000000
        /*0010*/ 	.short	0x0005
        /*0012*/ 	.short	0x0020
        /*0014*/ 	.byte	0x00, 0xf0, 0x11, 0x00


	//----- nvinfo : EIATTR_KPARAM_INFO
	.align		4
.L_69:
        /*0018*/ 	.byte	0x04, 0x17
        /*001a*/ 	.short	(.L_71 - .L_70)
.L_70:
        /*001c*/ 	.word	0x00000000
        /*0020*/ 	.short	0x0004
        /*0022*/ 	.short	0x001c
        /*0024*/ 	.byte	0x00, 0xf0, 0x11, 0x00


	//----- nvinfo : EIATTR_KPARAM_INFO
	.align		4
.L_71:
        /*0028*/ 	.byte	0x04, 0x17
        /*002a*/ 	.short	(.L_73 - .L_72)
.L_72:
        /*002c*/ 	.word	0x00000000
        /*0030*/ 	.short	0x0003
        /*0032*/ 	.short	0x0018
        /*0034*/ 	.byte	0x00, 0xf0, 0x11, 0x00


	//----- nvinfo : EIATTR_KPARAM_INFO
	.align		4
.L_73:
        /*0038*/ 	.byte	0x04, 0x17
        /*003a*/ 	.short	(.L_75 - .L_74)
.L_74:
        /*003c*/ 	.word	0x00000000
        /*0040*/ 	.short	0x0002
        /*0042*/ 	.short	0x0010
        /*0044*/ 	.byte	0x00, 0xf5, 0x21, 0x00


	//----- nvinfo : EIATTR_KPARAM_INFO
	.align		4
.L_75:
        /*0048*/ 	.byte	0x04, 0x17
        /*004a*/ 	.short	(.L_77 - .L_76)
.L_76:
        /*004c*/ 	.word	0x00000000
        /*0050*/ 	.short	0x0001
        /*0052*/ 	.short	0x0008
        /*0054*/ 	.byte	0x00, 0xf5, 0x21, 0x00


	//----- nvinfo : EIATTR_KPARAM_INFO
	.align		4
.L_77:
        /*0058*/ 	.byte	0x04, 0x17
        /*005a*/ 	.short	(.L_79 - .L_78)
.L_78:
        /*005c*/ 	.word	0x00000000
        /*0060*/ 	.short	0x0000
        /*0062*/ 	.short	0x0000
        /*0064*/ 	.byte	0x00, 0xf5, 0x21, 0x00


	//----- nvinfo : EIATTR_SPARSE_MMA_MASK
	.align		4
.L_79:
        /*0068*/ 	.byte	0x03, 0x50
        /*006a*/ 	.short	0x0000


	//----- nvinfo : EIATTR_MAXREG_COUNT
	.align		4
        /*006c*/ 	.byte	0x03, 0x1b
        /*006e*/ 	.short	0x00ff


	//----- nvinfo : EIATTR_NUM_BARRIERS
	.align		4
        /*0070*/ 	.byte	0x02, 0x4c
        /*0072*/ 	.byte	0x01
	.zero		1


	//----- nvinfo : EIATTR_MERCURY_ISA_VERSION
	.align		4
        /*0074*/ 	.byte	0x03, 0x5f
        /*0076*/ 	.short	0x0101


	//----- nvinfo : EIATTR_VRC_CTA_INIT_COUNT
	.align		4
        /*0078*/ 	.byte	0x02, 0x4a
	.zero		1
	.zero		1


	//----- nvinfo : EIATTR_EXIT_INSTR_OFFSETS
	.align		4
        /*007c*/ 	.byte	0x04, 0x1c
        /*007e*/ 	.short	(.L_81 - .L_80)


	//   ....[0]....
.L_80:
        /*0080*/ 	.word	0x00000130


	//   ....[1]....
        /*0084*/ 	.word	0x00000480


	//   ....[2]....
        /*0088*/ 	.word	0x00000d10


	//----- nvinfo : EIATTR_CBANK_PARAM_SIZE
	.align		4
.L_81:
        /*008c*/ 	.byte	0x03, 0x19
        /*008e*/ 	.short	0x0024


	//----- nvinfo : EIATTR_PARAM_CBANK
	.align		4
        /*0090*/ 	.byte	0x04, 0x0a
        /*0092*/ 	.short	(.L_83 - .L_82)
	.align		4
.L_82:
        /*0094*/ 	.word	index@(.nv.constant0._Z28compute_hh_trafo_kernel_realIdLj1EEvPT_PKS0_S3_iii)
        /*0098*/ 	.short	0x0380
        /*009a*/ 	.short	0x0024


	//----- nvinfo : EIATTR_SW_WAR
	.align		4
.L_83:
        /*009c*/ 	.byte	0x04, 0x36
        /*009e*/ 	.short	(.L_85 - .L_84)
.L_84:
        /*00a0*/ 	.word	0x00000008
.L_85:


//--------------------- .nv.info._Z28compute_hh_trafo_kernel_realIdLj2EEvPT_PKS0_S3_iii --------------------------
	.section	.nv.info._Z28compute_hh_trafo_kernel_realIdLj2EEvPT_PKS0_S3_iii,"",@"SHT_CUDA_INFO"
	.sectionflags	@""
	.align	4


	//----- nvinfo : EIATTR_CUDA_API_VERSION
	.align		4
        /*0000*/ 	.byte	0x04, 0x37
        /*0002*/ 	.short	(.L_87 - .L_86)
.L_86:
        /*0004*/ 	.word	0x00000082


	//----- nvinfo : EIATTR_KPARAM_INFO
	.align		4
.L_87:
        /*0008*/ 	.byte	0x04, 0x17
        /*000a*/ 	.short	(.L_89 - .L_88)
.L_88:
        /*000c*/ 	.word	0x00000000
        /*0010*/ 	.short	0x0005
        /*0012*/ 	.short	0x0020
        /*0014*/ 	.byte	0x00, 0xf0, 0x11, 0x00


	//----- nvinfo : EIATTR_KPARAM_INFO
	.align		4
.L_89:
        /*0018*/ 	.byte	0x04, 0x17
        /*001a*/ 	.short	(.L_91 - .L_90)
.L_90:
        /*001c*/ 	.word	0x00000000
        /*0020*/ 	.short	0x0004
        /*0022*/ 	.short	0x001c
        /*0024*/ 	.byte	0x00, 0xf0, 0x11, 0x00


	//----- nvinfo : EIATTR_KPARAM_INFO
	.align		4
.L_91:
        /*0028*/ 	.byte	0x04, 0x17
        /*002a*/ 	.short	(.L_93 - .L_92)
.L_92:
        /*002c*/ 	.word	0x00000000
        /*0030*/ 	.short	0x0003
        /*0032*/ 	.short	0x0018
        /*0034*/ 	.byte	0x00, 0xf0, 0x11, 0x00


	//----- nvinfo : EIATTR_KPARAM_INFO
	.align		4
.L_93:
        /*0038*/ 	.byte	0x04, 0x17
        /*003a*/ 	.short	(.L_95 - .L_94)
.L_94:
        /*003c*/ 	.word	0x00000000
        /*0040*/ 	.short	0x0002
        /*0042*/ 	.short	0x0010
        /*0044*/ 	.byte	0x00, 0xf5, 0x21, 0x00


	//----- nvinfo : EIATTR_KPARAM_INFO
	.align		4
.L_95:
        /*0048*/ 	.byte	0x04, 0x17
        /*004a*/ 	.short	(.L_97 - .L_96)
.L_96:
        /*004c*/ 	.word	0x00000000
        /*0050*/ 	.short	0x0001
        /*0052*/ 	.short	0x0008
        /*0054*/ 	.byte	0x00, 0xf5, 0x21, 0x00


	//----- nvinfo : EIATTR_KPARAM_INFO
	.align		4
.L_97:
        /*0058*/ 	.byte	0x04, 0x17
        /*005a*/ 	.short	(.L_99 - .L_98)
.L_98:
        /*005c*/ 	.word	0x00000000
        /*0060*/ 	.short	0x0000
        /*0062*/ 	.short	0x0000
        /*0064*/ 	.byte	0x00, 0xf5, 0x21, 0x00


	//----- nvinfo : EIATTR_SPARSE_MMA_MASK
	.align		4
.L_99:
        /*0068*/ 	.byte	0x03, 0x50
        /*006a*/ 	.short	0x0000


	//----- nvinfo : EIATTR_MAXREG_COUNT
	.align		4
        /*006c*/ 	.byte	0x03, 0x1b
        /*006e*/ 	.short	0x00ff


	//----- nvinfo : EIATTR_NUM_BARRIERS
	.align		4
        /*0070*/ 	.byte	0x02, 0x4c
        /*0072*/ 	.byte	0x01
	.zero		1


	//----- nvinfo : EIATTR_MERCURY_ISA_VERSION
	.align		4
        /*0074*/ 	.byte	0x03, 0x5f
        /*0076*/ 	.short	0x0101


	//----- nvinfo : EIATTR_VRC_CTA_INIT_COUNT
	.align		4
        /*0078*/ 	.byte	0x02, 0x4a
	.zero		1
	.zero		1


	//----- nvinfo : EIATTR_EXIT_INSTR_OFFSETS
	.align		4
        /*007c*/ 	.byte	0x04, 0x1c
        /*007e*/ 	.short	(.L_101 - .L_100)


	//   ....[0]....
.L_100:
        /*0080*/ 	.word	0x00000130


	//   ....[1]....
        /*0084*/ 	.word	0x000004d0


	//   ....[2]....
        /*0088*/ 	.word	0x00000e50


	//----- nvinfo : EIATTR_CBANK_PARAM_SIZE
	.align		4
.L_101:
        /*008c*/ 	.byte	0x03, 0x19
        /*008e*/ 	.short	0x0024


	//----- nvinfo : EIATTR_PARAM_CBANK
	.align		4
        /*0090*/ 	.byte	0x04, 0x0a
        /*0092*/ 	.short	(.L_103 - .L_102)
	.align		4
.L_102:
        /*0094*/ 	.word	index@(.nv.constant0._Z28compute_hh_trafo_kernel_realIdLj2EEvPT_PKS0_S3_iii)
        /*0098*/ 	.short	0x0380
        /*009a*/ 	.short	0x0024


	//----- nvinfo : EIATTR_SW_WAR
	.align		4
.L_103:
        /*009c*/ 	.byte	0x04, 0x36
        /*009e*/ 	.short	(.L_105 - .L_104)
.L_104:
        /*00a0*/ 	.word	0x00000008
.L_105:


//--------------------- .nv.info._Z28compute_hh_trafo_kernel_realIdLj4EEvPT_PKS0_S3_iii --------------------------
	.section	.nv.info._Z28compute_hh_trafo_kernel_realIdLj4EEvPT_PKS0_S3_iii,"",@"SHT_CUDA_INFO"
	.sectionflags	@""
	.align	4


	//----- nvinfo : EIATTR_CUDA_API_VERSION
	.align		4
        /*0000*/ 	.byte	0x04, 0x37
        /*0002*/ 	.short	(.L_107 - .L_106)
.L_106:
        /*0004*/ 	.word	0x00000082


	//----- nvinfo : EIATTR_KPARAM_INFO
	.align		4
.L_107:
        /*0008*/ 	.byte	0x04, 0x17
        /*000a*/ 	.short	(.L_109 - .L_108)
.L_108:
        /*000c*/ 	.word	0x00000000
        /*0010*/ 	.short	0x0005
        /*0012*/ 	.short	0x0020
        /*0014*/ 	.byte	0x00, 0xf0, 0x11, 0x00


	//----- nvinfo : EIATTR_KPARAM_INFO
	.align		4
.L_109:
        /*0018*/ 	.byte	0x04, 0x17
        /*001a*/ 	.short	(.L_111 - .L_110)
.L_110:
        /*001c*/ 	.word	0x00000000
        /*0020*/ 	.short	0x0004
        /*0022*/ 	.short	0x001c
        /*0024*/ 	.byte	0x00, 0xf0, 0x11, 0x00


	//----- nvinfo : EIATTR_KPARAM_INFO
	.align		4
.L_111:
        /*0028*/ 	.byte	0x04, 0x17
        /*002a*/ 	.short	(.L_113 - .L_112)
.L_112:
        /*002c*/ 	.word	0x00000000
        /*0030*/ 	.short	0x0003
        /*0032*/ 	.short	0x0018
        /*0034*/ 	.byte	0x00, 0xf0, 0x11, 0x00


	//----- nvinfo : EIATTR_KPARAM_INFO
	.align		4
.L_113:
        /*0038*/ 	.byte	0x04, 0x17
        /*003a*/ 	.short	(.L_115 - .L_114)
.L_114:
        /*003c*/ 	.word	0x00000000
        /*0040*/ 	.short	0x0002
        /*0042*/ 	.short	0x0010
        /*0044*/ 	.byte	0x00, 0xf5, 0x21, 0x00


	//----- nvinfo : EIATTR_KPARAM_INFO
	.align		4
.L_115:
        /*0048*/ 	.byte	0x04, 0x17
        /*004a*/ 	.short	(.L_117 - .L_116)
.L_116:
        /*004c*/ 	.word	0x00000000
        /*0050*/ 	.short	0x0001
        /*0052*/ 	.short	0x0008
        /*0054*/ 	.byte	0x00, 0xf5, 0x21, 0x00


	//----- nvinfo : EIATTR_KPARAM_INFO
	.align		4
.L_117:
        /*0058*/ 	.byte	0x04, 0x17
        /*005a*/ 	.short	(.L_119 - .L_118)
.L_118:
        /*005c*/ 	.word	0x00000000
        /*0060*/ 	.short	0x0000
        /*0062*/ 	.short	0x0000
        /*0064*/ 	.byte	0x00, 0xf5, 0x21, 0x00


	//----- nvinfo : EIATTR_SPARSE_MMA_MASK
	.align		4
.L_119:
        /*0068*/ 	.byte	0x03, 0x50
        /*006a*/ 	.short	0x0000


	//----- nvinfo : EIATTR_MAXREG_COUNT
	.align		4
        /*006c*/ 	.byte	0x03, 0x1b
        /*006e*/ 	.short	0x00ff


	//----- nvinfo : EIATTR_NUM_BARRIERS
	.align		4
        /*0070*/ 	.byte	0x02, 0x4c
        /*0072*/ 	.byte	0x01
	.zero		1


	//----- nvinfo : EIATTR_MERCURY_ISA_VERSION
	.align		4
        /*0074*/ 	.byte	0x03, 0x5f
        /*0076*/ 	.short	0x0101


	//----- nvinfo : EIATTR_VRC_CTA_INIT_COUNT
	.align		4
        /*0078*/ 	.byte	0x02, 0x4a
	.zero		1
	.zero		1


	//----- nvinfo : EIATTR_EXIT_INSTR_OFFSETS
	.align		4
        /*007c*/ 	.byte	0x04, 0x1c
        /*007e*/ 	.short	(.L_121 - .L_120)


	//   ....[0]....
.L_120:
        /*0080*/ 	.word	0x00000130


	//   ....[1]....
        /*0084*/ 	.word	0x000005a0


	//   ....[2]....
        /*0088*/ 	.word	0x000011f0


	//----- nvinfo : EIATTR_CRS_STACK_SIZE
	.align		4
.L_121:
        /*008c*/ 	.byte	0x04, 0x1e
        /*008e*/ 	.short	(.L_123 - .L_122)
.L_122:
        /*0090*/ 	.word	0x00000000


	//----- nvinfo : EIATTR_CBANK_PARAM_SIZE
	.align		4
.L_123:
        /*0094*/ 	.byte	0x03, 0x19
        /*0096*/ 	.short	0x0024


	//----- nvinfo : EIATTR_PARAM_CBANK
	.align		4
        /*0098*/ 	.byte	0x04, 0x0a
        /*009a*/ 	.short	(.L_125 - .L_124)
	.align		4
.L_124:
        /*009c*/ 	.word	index@(.nv.constant0._Z28compute_hh_trafo_kernel_realIdLj4EEvPT_PKS0_S3_iii)
        /*00a0*/ 	.short	0x0380
        /*00a2*/ 	.short	0x0024


	//----- nvinfo : EIATTR_SW_WAR
	.align		4
.L_125:
        /*00a4*/ 	.byte	0x04, 0x36
        /*00a6*/ 	.short	(.L_127 - .L_126)
.L_126:
        /*00a8*/ 	.word	0x00000008
.L_127:


//--------------------- .nv.info._Z28compute_hh_trafo_kernel_realIdLj8EEvPT_PKS0_S3_iii --------------------------
	.section	.nv.info._Z28compute_hh_trafo_kernel_realIdLj8EEvPT_PKS0_S3_iii,"",@"SHT_CUDA_INFO"
	.sectionflags	@""
	.align	4


	//----- nvinfo : EIATTR_CUDA_API_VERSION
	.align		4
        /*0000*/ 	.byte	0x04, 0x37
        /*0002*/ 	.short	(.L_129 - .L_128)
.L_128:
        /*0004*/ 	.word	0x00000082


	//----- nvinfo : EIATTR_KPARAM_INFO
	.align		4
.L_129:
        /*0008*/ 	.byte	0x04, 0x17
        /*000a*/ 	.short	(.L_131 - .L_130)
.L_130:
        /*000c*/ 	.word	0x00000000
        /*0010*/ 	.short	0x0005
        /*0012*/ 	.short	0x0020
        /*0014*/ 	.byte	0x00, 0xf0, 0x11, 0x00


	//----- nvinfo : EIATTR_KPARAM_INFO
	.align		4
.L_131:
        /*0018*/ 	.byte	0x04, 0x17
        /*001a*/ 	.short	(.L_133 - .L_132)
.L_132:
        /*001c*/ 	.word	0x00000000
        /*0020*/ 	.short	0x0004
        /*0022*/ 	.short	0x001c
        /*0024*/ 	.byte	0x00, 0xf0, 0x11, 0x00


	//----- nvinfo : EIATTR_KPARAM_INFO
	.align		4
.L_133:
        /*0028*/ 	.byte	0x04, 0x17
        /*002a*/ 	.short	(.L_135 - .L_134)
.L_134:
        /*002c*/ 	.word	0x00000000
        /*0030*/ 	.short	0x0003
        /*0032*/ 	.short	0x0018
        /*0034*/ 	.byte	0x00, 0xf0, 0x11, 0x00


	//----- nvinfo : EIATTR_KPARAM_INFO
	.align		4
.L_135:
        /*0038*/ 	.byte	0x04, 0x17
        /*003a*/ 	.short	(.L_137 - .L_136)
.L_136:
        /*003c*/ 	.word	0x00000000
        /*0040*/ 	.short	0x0002
        /*0042*/ 	.short	0x0010
        /*0044*/ 	.byte	0x00, 0xf5, 0x21, 0x00


	//----- nvinfo : EIATTR_KPARAM_INFO
	.align		4
.L_137:
        /*0048*/ 	.byte	0x04, 0x17
        /*004a*/ 	.short	(.L_139 - .L_138)
.L_138:
        /*004c*/ 	.word	0x00000000
        /*0050*/ 	.short	0x0001
        /*0052*/ 	.short	0x0008
        /*0054*/ 	.byte	0x00, 0xf5, 0x21, 0x00


	//----- nvinfo : EIATTR_KPARAM_INFO
	.align		4
.L_139:
        /*0058*/ 	.byte	0x04, 0x17
        /*005a*/ 	.short	(.L_141 - .L_140)
.L_140:
        /*005c*/ 	.word	0x00000000
        /*0060*/ 	.short	0x0000
        /*0062*/ 	.short	0x0000
        /*0064*/ 	.byte	0x00, 0xf5, 0x21, 0x00


	//----- nvinfo : EIATTR_SPARSE_MMA_MASK
	.align		4
.L_141:
        /*0068*/ 	.byte	0x03, 0x50
        /*006a*/ 	.short	0x0000


	//----- nvinfo : EIATTR_MAXREG_COUNT
	.align		4
        /*006c*/ 	.byte	0x03, 0x1b
        /*006e*/ 	.short	0x00ff


	//----- nvinfo : EIATTR_NUM_BARRIERS
	.align		4
        /*0070*/ 	.byte	0x02, 0x4c
        /*0072*/ 	.byte	0x01
	.zero		1


	//----- nvinfo : EIATTR_MERCURY_ISA_VERSION
	.align		4
        /*0074*/ 	.byte	0x03, 0x5f
        /*0076*/ 	.short	0x0101


	//----- nvinfo : EIATTR_VRC_CTA_INIT_COUNT
	.align		4
        /*0078*/ 	.byte	0x02, 0x4a
	.zero		1
	.zero		1


	//----- nvinfo : EIATTR_EXIT_INSTR_OFFSETS
	.align		4
        /*007c*/ 	.byte	0x04, 0x1c
        /*007e*/ 	.short	(.L_143 - .L_142)


	//   ....[0]....
.L_142:
        /*0080*/ 	.word	0x00000130


	//   ....[1]....
        /*0084*/ 	.word	0x000005f0


	//   ....[2]....
        /*0088*/ 	.word	0x000012d0


	//----- nvinfo : EIATTR_CRS_STACK_SIZE
	.align		4
.L_143:
        /*008c*/ 	.byte	0x04, 0x1e
        /*008e*/ 	.short	(.L_145 - .L_144)
.L_144:
        /*0090*/ 	.word	0x00000000


	//----- nvinfo : EIATTR_CBANK_PARAM_SIZE
	.align		4
.L_145:
        /*0094*/ 	.byte	0x03, 0x19
        /*0096*/ 	.short	0x0024


	//----- nvinfo : EIATTR_PARAM_CBANK
	.align		4
        /*0098*/ 	.byte	0x04, 0x0a
        /*009a*/ 	.short	(.L_147 - .L_146)
	.align		4
.L_146:
        /*009c*/ 	.word	index@(.nv.constant0._Z28compute_hh_trafo_kernel_realIdLj8EEvPT_PKS0_S3_iii)
        /*00a0*/ 	.short	0x0380
        /*00a2*/ 	.short	0x0024


	//----- nvinfo : EIATTR_SW_WAR
	.align		4
.L_147:
        /*00a4*/ 	.byte	0x04, 0x36
        /*00a6*/ 	.short	(.L_149 - .L_148)
.L_148:
        /*00a8*/ 	.word	0x00000008
.L_149:


//--------------------- .nv.info._Z28compute_hh_trafo_kernel_realIdLj16EEvPT_PKS0_S3_iii --------------------------
	.section	.nv.info._Z28compute_hh_trafo_kernel_realIdLj16EEvPT_PKS0_S3_iii,"",@"SHT_CUDA_INFO"
	.sectionflags	@""
	.align	4


	//----- nvinfo : EIATTR_CUDA_API_VERSION
	.align		4
        /*0000*/ 	.byte	0x04, 0x37
        /*0002*/ 	.short	(.L_151 - .L_150)
.L_150:
        /*0004*/ 	.word	0x00000082


	//----- nvinfo : EIATTR_KPARAM_INFO
	.align		4
.L_151:
        /*0008*/ 	.byte	0x04, 0x17
        /*000a*/ 	.short	(.L_153 - .L_152)
.L_152:
        /*000c*/ 	.word	0x00000000
        /*0010*/ 	.short	0x0005
        /*0012*/ 	.short	0x0020
        /*0014*/ 	.byte	0x00, 0xf0, 0x11, 0x00


	//----- nvinfo : EIATTR_KPARAM_INFO
	.align		4
.L_153:
        /*0018*/ 	.byte	0x04, 0x17
        /*001a*/ 	.short	(.L_155 - .L_154)
.L_154:
        /*001c*/ 	.word	0x00000000
        /*0020*/ 	.short	0x0004
        /*0022*/ 	.short	0x001c
        /*0024*/ 	.byte	0x00, 0xf0, 0x11, 0x00


	//----- nvinfo : EIATTR_KPARAM_INFO
	.align		4
.L_155:
        /*0028*/ 	.byte	0x04, 0x17
        /*002a*/ 	.short	(.L_157 - .L_156)
.L_156:
        /*002c*/ 	.word	0x00000000
        /*0030*/ 	.short	0x0003
        /*0032*/ 	.short	0x0018
        /*0034*/ 	.byte	0x00, 0xf0, 0x11, 0x00


	//----- nvinfo : EIATTR_KPARAM_INFO
	.align		4
.L_157:
        /*0038*/ 	.byte	0x04, 0x17
        /*003a*/ 	.short	(.L_159 - .L_158)
.L_158:
        /*003c*/ 	.word	0x00000000
        /*0040*/ 	.short	0x0002
        /*0042*/ 	.short	0x0010
        /*0044*/ 	.byte	0x00, 0xf5, 0x21, 0x00


	//----- nvinfo : EIATTR_KPARAM_INFO
	.align		4
.L_159:
        /*0048*/ 	.byte	0x04, 0x17
        /*004a*/ 	.short	(.L_161 - .L_160)
.L_160:
        /*004c*/ 	.word	0x00000000
        /*0050*/ 	.short	0x0001
        /*0052*/ 	.short	0x0008
        /*0054*/ 	.byte	0x00, 0xf5, 0x21, 0x00


	//----- nvinfo : EIATTR_KPARAM_INFO
	.align		4
.L_161:
        /*0058*/ 	.byte	0x04, 0x17
        /*005a*/ 	.short	(.L_163 - .L_162)
.L_162:
        /*005c*/ 	.word	0x00000000
        /*0060*/ 	.short	0x0000
        /*0062*/ 	.short	0x0000
        /*0064*/ 	.byte	0x00, 0xf5, 0x21, 0x00


	//----- nvinfo : EIATTR_SPARSE_MMA_MASK
	.align		4
.L_163:
        /*0068*/ 	.byte	0x03, 0x50
        /*006a*/ 	.short	0x0000


	//----- nvinfo : EIATTR_MAXREG_COUNT
	.align		4
        /*006c*/ 	.byte	0x03, 0x1b
        /*006e*/ 	.short	0x00ff


	//----- nvinfo : EIATTR_NUM_BARRIERS
	.align		4
        /*0070*/ 	.byte	0x02, 0x4c
        /*0072*/ 	.byte	0x01
	.zero		1


	//----- nvinfo : EIATTR_MERCURY_ISA_VERSION
	.align		4
        /*0074*/ 	.byte	0x03, 0x5f
        /*0076*/ 	.short	0x0101


	//----- nvinfo : EIATTR_VRC_CTA_INIT_COUNT
	.align		4
        /*0078*/ 	.byte	0x02, 0x4a
	.zero		1
	.zero		1


	//----- nvinfo : EIATTR_EXIT_INSTR_OFFSETS
	.align		4
        /*007c*/ 	.byte	0x04, 0x1c
        /*007e*/ 	.short	(.L_165 - .L_164)


	//   ....[0]....
.L_164:
        /*0080*/ 	.word	0x00000120


	//   ....[1]....
        /*0084*/ 	.word	0x000004f0


	//   ....[2]....
        /*0088*/ 	.word	0x00000c70


	//----- nvinfo : EIATTR_CRS_STACK_SIZE
	.align		4
.L_165:
        /*008c*/ 	.byte	0x04, 0x1e
        /*008e*/ 	.short	(.L_167 - .L_166)
.L_166:
        /*0090*/ 	.word	0x00000000


	//----- nvinfo : EIATTR_CBANK_PARAM_SIZE
	.align		4
.L_167:
        /*0094*/ 	.byte	0x03, 0x19
        /*0096*/ 	.short	0x0024


	//----- nvinfo : EIATTR_PARAM_CBANK
	.align		4
        /*0098*/ 	.byte	0x04, 0x0a
        /*009a*/ 	.short	(.L_169 - .L_168)
	.align		4
.L_168:
        /*009c*/ 	.word	index@(.nv.constant0._Z28compute_hh_trafo_kernel_realIdLj16EEvPT_PKS0_S3_iii)
        /*00a0*/ 	.short	0x0380
        /*00a2*/ 	.short	0x0024


	//----- nvinfo : EIATTR_SW_WAR
	.align		4
.L_169:
        /*00a4*/ 	.byte	0x04, 0x36
        /*00a6*/ 	.short	(.L_171 - .L_170)
.L_170:
        /*00a8*/ 	.word	0x00000008
.L_171:


//--------------------- .nv.info._Z28compute_hh_trafo_kernel_realIdLj32EEvPT_PKS0_S3_iii --------------------------
	.section	.nv.info._Z28compute_hh_trafo_kernel_realIdLj32EEvPT_PKS0_S3_iii,"",@"SHT_CUDA_INFO"
	.sectionflags	@""
	.align	4


	//----- nvinfo : EIATTR_CUDA_API_VERSION
	.align		4
        /*0000*/ 	.byte	0x04, 0x37
        /*0002*/ 	.short	(.L_173 - .L_172)
.L_172:
        /*0004*/ 	.word	0x00000082


	//----- nvinfo : EIATTR_KPARAM_INFO
	.align		4
.L_173:
        /*0008*/ 	.byte	0x04, 0x17
        /*000a*/ 	.short	(.L_175 - .L_174)
.L_174:
        /*000c*/ 	.word	0x00000000
        /*0010*/ 	.short	0x0005
        /*0012*/ 	.short	0x0020
        /*0014*/ 	.byte	0x00, 0xf0, 0x11, 0x00


	//----- nvinfo : EIATTR_KPARAM_INFO
	.align		4
.L_175:
        /*0018*/ 	.byte	0x04, 0x17
        /*001a*/ 	.short	(.L_177 - .L_176)
.L_176:
        /*001c*/ 	.word	0x00000000
        /*0020*/ 	.short	0x0004
        /*0022*/ 	.short	0x001c
        /*0024*/ 	.byte	0x00, 0xf0, 0x11, 0x00


	//----- nvinfo : EIATTR_KPARAM_INFO
	.align		4
.L_177:
        /*0028*/ 	.byte	0x04, 0x17
        /*002a*/ 	.short	(.L_179 - .L_178)
.L_178:
        /*002c*/ 	.word	0x00000000
        /*0030*/ 	.short	0x0003
        /*0032*/ 	.short	0x0018
        /*0034*/ 	.byte	0x00, 0xf0, 0x11, 0x00


	//----- nvinfo : EIATTR_KPARAM_INFO
	.align		4
.L_179:
        /*0038*/ 	.byte	0x04, 0x17
        /*003a*/ 	.short	(.L_181 - .L_180)
.L_180:
        /*003c*/ 	.word	0x00000000
        /*0040*/ 	.short	0x0002
        /*0042*/ 	.short	0x0010
        /*0044*/ 	.byte	0x00, 0xf5, 0x21, 0x00


	//----- nvinfo : EIATTR_KPARAM_INFO
	.align		4
.L_181:
        /*0048*/ 	.byte	0x04, 0x17
        /*004a*/ 	.short	(.L_183 - .L_182)
.L_182:
        /*004c*/ 	.word	0x00000000
        /*0050*/ 	.short	0x0001
        /*0052*/ 	.short	0x0008
        /*0054*/ 	.byte	0x00, 0xf5, 0x21, 0x00


	//----- nvinfo : EIATTR_KPARAM_INFO
	.align		4
.L_183:
        /*0058*/ 	.byte	0x04, 0x17
        /*005a*/ 	.short	(.L_185 - .L_184)
.L_184:
        /*005c*/ 	.word	0x00000000
        /*0060*/ 	.short	0x0000
        /*0062*/ 	.short	0x0000
        /*0064*/ 	.byte	0x00, 0xf5, 0x21, 0x00


	//----- nvinfo : EIATTR_SPARSE_MMA_MASK
	.align		4
.L_185:
        /*0068*/ 	.byte	0x03, 0x50
        /*006a*/ 	.short	0x0000


	//----- nvinfo : EIATTR_MAXREG_COUNT
	.align		4
        /*006c*/ 	.byte	0x03, 0x1b
        /*006e*/ 	.short	0x00ff


	//----- nvinfo : EIATTR_NUM_BARRIERS
	.align		4
        /*0070*/ 	.byte	0x02, 0x4c
        /*0072*/ 	.byte	0x01
	.zero		1


	//----- nvinfo : EIATTR_MERCURY_ISA_VERSION
	.align		4
        /*0074*/ 	.byte	0x03, 0x5f
        /*0076*/ 	.short	0x0101


	//----- nvinfo : EIATTR_COOP_GROUP_MASK_REGIDS
	.align		4
        /*0078*/ 	.byte	0x04, 0x29
        /*007a*/ 	.short	(.L_187 - .L_186)


	//   ....[0]....
.L_186:
        /*007c*/ 	.word	0xffffffff


	//   ....[1]....
        /*0080*/ 	.word	0xffffffff


	//   ....[2]....
        /*0084*/ 	.word	0xffffffff


	//   ....[3]....
        /*0088*/ 	.word	0xffffffff


	//   ....[4]....
        /*008c*/ 	.word	0xffffffff


	//   ....[5]....
        /*0090*/ 	.word	0xffffffff


	//   ....[6]....
        /*0094*/ 	.word	0xffffffff


	//   ....[7]....
        /*0098*/ 	.word	0xffffffff


	//   ....[8]....
        /*009c*/ 	.word	0xffffffff


	//   ....[9]....
        /*00a0*/ 	.word	0xffffffff


	//   ....[10]....
        /*00a4*/ 	.word	0xffffffff


	//   ....[11]....
        /*00a8*/ 	.word	0xffffffff


	//   ....[12]....
        /*00ac*/ 	.word	0xffffffff


	//   ....[13]....
        /*00b0*/ 	.word	0xffffffff


	//   ....[14]....
        /*00b4*/ 	.word	0xffffffff


	//   ....[15]....
        /*00b8*/ 	.word	0xffffffff


	//   ....[16]....
        /*00bc*/ 	.word	0xffffffff


	//   ....[17]....
        /*00c0*/ 	.word	0xffffffff


	//   ....[18]....
        /*00c4*/ 	.word	0xffffffff


	//   ....[19]....
        /*00c8*/ 	.word	0xffffffff


	//   ....[20]....
        /*00cc*/ 	.word	0xffffffff


	//   ....[21]....
        /*00d0*/ 	.word	0xffffffff


	//   ....[22]....
        /*00d4*/ 	.word	0xffffffff


	//   ....[23]....
        /*00d8*/ 	.word	0xffffffff


	//   ....[24]....
        /*00dc*/ 	.word	0xffffffff


	//   ....[25]....
        /*00e0*/ 	.word	0xffffffff


	//   ....[26]....
        /*00e4*/ 	.word	0xffffffff


	//   ....[27]....
        /*00e8*/ 	.word	0xffffffff


	//   ....[28]....
        /*00ec*/ 	.word	0xffffffff


	//   ....[29]....
        /*00f0*/ 	.word	0xffffffff


	//   ....[30]....
        /*00f4*/ 	.word	0x0500000a


	//   ....[31]....
        /*00f8*/ 	.word	0x0500000a


	//   ....[32]....
        /*00fc*/ 	.word	0x0500000a


	//   ....[33]....
        /*0100*/ 	.word	0x0500000a


	//   ....[34]....
        /*0104*/ 	.word	0x0500000a


	//   ....[35]....
        /*0108*/ 	.word	0x0500000a


	//   ....[36]....
        /*010c*/ 	.word	0x0500000a


	//   ....[37]....
        /*0110*/ 	.word	0x0500000a


	//   ....[38]....
        /*0114*/ 	.word	0x0500000a


	//   ....[39]....
        /*0118*/ 	.word	0x0500000a


	//   ....[40]....
        /*011c*/ 	.word	0x0500000a


	//   ....[41]....
        /*0120*/ 	.word	0x0500000a


	//   ....[42]....
        /*0124*/ 	.word	0x0500000a


	//   ....[43]....
        /*0128*/ 	.word	0x0500000a


	//   ....[44]....
        /*012c*/ 	.word	0x0500000a


	//   ....[45]....
        /*0130*/ 	.word	0x0500000a


	//   ....[46]....
        /*0134*/ 	.word	0x0500000a


	//   ....[47]....
        /*0138*/ 	.word	0x0500000a


	//   ....[48]....
        /*013c*/ 	.word	0x0500000a


	//   ....[49]....
        /*0140*/ 	.word	0x0500000a


	//   ....[50]....
        /*0144*/ 	.word	0x0500000a


	//   ....[51]....
        /*0148*/ 	.word	0x0500000a


	//   ....[52]....
        /*014c*/ 	.word	0x0500000a


	//   ....[53]....
        /*0150*/ 	.word	0x0500000a


	//   ....[54]....
        /*0154*/ 	.word	0x0500000a


	//   ....[55]....
        /*0158*/ 	.word	0x0500000a


	//   ....[56]....
        /*015c*/ 	.word	0x0500000a


	//   ....[57]....
        /*0160*/ 	.word	0x0500000a


	//   ....[58]....
        /*0164*/ 	.word	0x0500000a


	//   ....[59]....
        /*0168*/ 	.word	0x0500000a


	//----- nvinfo : EIATTR_COOP_GROUP_INSTR_OFFSETS
	.align		4
.L_187:
        /*016c*/ 	.byte	0x04, 0x28
        /*016e*/ 	.short	(.L_189 - .L_188)


	//   ....[0]....
.L_188:
        /*0170*/ 	.word	0x000002c0


	//   ....[1]....
        /*0174*/ 	.word	0x000002d0


	//   ....[2]....
        /*0178*/ 	.word	0x000002f0


	//   ....[3]....
        /*017c*/ 	.word	0x00000300


	//   ....[4]....
        /*0180*/ 	.word	0x00000320


	//   ....[5]....
        /*0184*/ 	.word	0x00000330


	//   ....[6]....
        /*0188*/ 	.word	0x00000350


	//   ....[7]....
        /*018c*/ 	.word	0x00000360


	//   ....[8]....
        /*0190*/ 	.word	0x00000380


	//   ....[9]....
        /*0194*/ 	.word	0x00000390


	//   ....[10]....
        /*0198*/ 	.word	0x000006a0


	//   ....[11]....
        /*019c*/ 	.word	0x000006b0


	//   ....[12]....
        /*01a0*/ 	.word	0x000006d0


	//   ....[13]....
        /*01a4*/ 	.word	0x000006e0


	//   ....[14]....
        /*01a8*/ 	.word	0x00000700


	//   ....[15]....
        /*01ac*/ 	.word	0x00000710


	//   ....[16]....
        /*01b0*/ 	.word	0x00000730


	//   ....[17]....
        /*01b4*/ 	.word	0x00000740


	//   ....[18]....
        /*01b8*/ 	.word	0x00000760


	//   ....[19]....
        /*01bc*/ 	.word	0x00000770


	//   ....[20]....
        /*01c0*/ 	.word	0x00000980


	//   ....[21]....
        /*01c4*/ 	.word	0x00000990


	//   ....[22]....
        /*01c8*/ 	.word	0x000009b0


	//   ....[23]....
        /*01cc*/ 	.word	0x000009c0


	//   ....[24]....
        /*01d0*/ 	.word	0x000009e0


	//   ....[25]....
        /*01d4*/ 	.word	0x000009f0


	//   ....[26]....
        /*01d8*/ 	.word	0x00000a10


	//   ....[27]....
        /*01dc*/ 	.word	0x00000a20


	//   ....[28]....
        /*01e0*/ 	.word	0x00000a40


	//   ....[29]....
        /*01e4*/ 	.word	0x00000a50


	//   ....[30]....
        /*01e8*/ 	.word	0x00000c90


	//   ....[31]....
        /*01ec*/ 	.word	0x00000ce0


	//   ....[32]....
        /*01f0*/ 	.word	0x00000d50


	//   ....[33]....
        /*01f4*/ 	.word	0x00000da0


	//   ....[34]....
        /*01f8*/ 	.word	0x00000e10


	//   ....[35]....
        /*01fc*/ 	.word	0x00000e60


	//   ....[36]....
        /*0200*/ 	.word	0x00000ed0


	//   ....[37]....
        /*0204*/ 	.word	0x00000f20


	//   ....[38]....
        /*0208*/ 	.word	0x00000f90


	//   ....[39]....
        /*020c*/ 	.word	0x00000fe0


	//   ....[40]....
        /*0210*/ 	.word	0x00001060


	//   ....[41]....
        /*0214*/ 	.word	0x000010b0


	//   ....[42]....
        /*0218*/ 	.word	0x00001120


	//   ....[43]....
        /*021c*/ 	.word	0x00001170


	//   ....[44]....
        /*0220*/ 	.word	0x000011e0


	//   ....[45]....
        /*0224*/ 	.word	0x00001230


	//   ....[46]....
        /*0228*/ 	.word	0x000012a0


	//   ....[47]....
        /*022c*/ 	.word	0x000012f0


	//   ....[48]....
        /*0230*/ 	.word	0x00001360


	//   ....[49]....
        /*0234*/ 	.word	0x000013b0


	//   ....[50]....
        /*0238*/ 	.word	0x00001430


	//   ....[51]....
        /*023c*/ 	.word	0x00001480


	//   ....[52]....
        /*0240*/ 	.word	0x000014f0


	//   ....[53]....
        /*0244*/ 	.word	0x00001540


	//   ....[54]....
        /*0248*/ 	.word	0x000015b0


	//   ....[55]....
        /*024c*/ 	.word	0x00001600


	//   ....[56]....
        /*0250*/ 	.word	0x00001670


	//   ....[57]....
        /*0254*/ 	.word	0x000016c0


	//   ....[58]....
        /*0258*/ 	.word	0x00001730


	//   ....[59]....
        /*025c*/ 	.word	0x00001780


	//----- nvinfo : EIATTR_VRC_CTA_INIT_COUNT
	.align		4
.L_189:
        /*0260*/ 	.byte	0x02, 0x4a
	.zero		1
	.zero		1


	//----- nvinfo : EIATTR_EXIT_INSTR_OFFSETS
	.align		4
        /*0264*/ 	.byte	0x04, 0x1c
        /*0266*/ 	.short	(.L_191 - .L_190)


	//   ....[0]....
.L_190:
        /*0268*/ 	.word	0x00000120


	//   ....[1]....
        /*026c*/ 	.word	0x000004f0


	//   ....[2]....
        /*0270*/ 	.word	0x00000c30


	//----- nvinfo : EIATTR_CRS_STACK_SIZE
	.align		4
.L_191:
        /*0274*/ 	.byte	0x04, 0x1e
        /*0276*/ 	.short	(.L_193 - .L_192)
.L_192:
        /*0278*/ 	.word	0x00000000


	//----- nvinfo : EIATTR_CBANK_PARAM_SIZE
	.align		4
.L_193:
        /*027c*/ 	.byte	0x03, 0x19
        /*027e*/ 	.short	0x0024


	//----- nvinfo : EIATTR_PARAM_CBANK
	.align		4
        /*0280*/ 	.byte	0x04, 0x0a
        /*0282*/ 	.short	(.L_195 - .L_194)
	.align		4
.L_194:
        /*0284*/ 	.word	index@(.nv.constant0._Z28compute_hh_trafo_kernel_realIdLj32EEvPT_PKS0_S3_iii)
        /*0288*/ 	.short	0x0380
        /*028a*/ 	.short	0x0024


	//----- nvinfo : EIATTR_SW_WAR
	.align		4
.L_195:
        /*028c*/ 	.byte	0x04, 0x36
        /*028e*/ 	.short	(.L_197 - .L_196)
.L_196:
        /*0290*/ 	.word	0x00000008
.L_197:


//--------------------- .nv.info._Z28compute_hh_trafo_kernel_realIdLj64EEvPT_PKS0_S3_iii --------------------------
	.section	.nv.info._Z28compute_hh_trafo_kernel_realIdLj64EEvPT_PKS0_S3_iii,"",@"SHT_CUDA_INFO"
	.sectionflags	@""
	.align	4


	//----- nvinfo : EIATTR_CUDA_API_VERSION
	.align		4
        /*0000*/ 	.byte	0x04, 0x37
        /*0002*/ 	.short	(.L_199 - .L_198)
.L_198:
        /*0004*/ 	.word	0x00000082


	//----- nvinfo : EIATTR_KPARAM_INFO
	.align		4
.L_199:
        /*0008*/ 	.byte	0x04, 0x17
        /*000a*/ 	.short	(.L_201 - .L_200)
.L_200:
        /*000c*/ 	.word	0x00000000
        /*0010*/ 	.short	0x0005
        /*0012*/ 	.short	0x0020
        /*0014*/ 	.byte	0x00, 0xf0, 0x11, 0x00


	//----- nvinfo : EIATTR_KPARAM_INFO
	.align		4
.L_201:
        /*0018*/ 	.byte	0x04, 0x17
        /*001a*/ 	.short	(.L_203 - .L_202)
.L_202:
        /*001c*/ 	.word	0x00000000
        /*0020*/ 	.short	0x0004
        /*0022*/ 	.short	0x001c
        /*0024*/ 	.byte	0x00, 0xf0, 0x11, 0x00


	//----- nvinfo : EIATTR_KPARAM_INFO
	.align		4
.L_203:
        /*0028*/ 	.byte	0x04, 0x17
        /*002a*/ 	.short	(.L_205 - .L_204)
.L_204:
        /*002c*/ 	.word	0x00000000
        /*0030*/ 	.short	0x0003
        /*0032*/ 	.short	0x0018
        /*0034*/ 	.byte	0x00, 0xf0, 0x11, 0x00


	//----- nvinfo : EIATTR_KPARAM_INFO
	.align		4
.L_205:
        /*0038*/ 	.byte	0x04, 0x17
        /*003a*/ 	.short	(.L_207 - .L_206)
.L_206:
        /*003c*/ 	.word	0x00000000
        /*0040*/ 	.short	0x0002
        /*0042*/ 	.short	0x0010
        /*0044*/ 	.byte	0x00, 0xf5, 0x21, 0x00


	//----- nvinfo : EIATTR_KPARAM_INFO
	.align		4
.L_207:
        /*0048*/ 	.byte	0x04, 0x17
        /*004a*/ 	.short	(.L_209 - .L_208)
.L_208:
        /*004c*/ 	.word	0x00000000
        /*0050*/ 	.short	0x0001
        /*0052*/ 	.short	0x0008
        /*0054*/ 	.byte	0x00, 0xf5, 0x21, 0x00


	//----- nvinfo : EIATTR_KPARAM_INFO
	.align		4
.L_209:
        /*0058*/ 	.byte	0x04, 0x17
        /*005a*/ 	.short	(.L_211 - .L_210)
.L_210:
        /*005c*/ 	.word	0x00000000
        /*0060*/ 	.short	0x0000
        /*0062*/ 	.short	0x0000
        /*0064*/ 	.byte	0x00, 0xf5, 0x21, 0x00


	//----- nvinfo : EIATTR_SPARSE_MMA_MASK
	.align		4
.L_211:
        /*0068*/ 	.byte	0x03, 0x50
        /*006a*/ 	.short	0x0000


	//----- nvinfo : EIATTR_MAXREG_COUNT
	.align		4
        /*006c*/ 	.byte	0x03, 0x1b
        /*006e*/ 	.short	0x00ff


	//----- nvinfo : EIATTR_NUM_BARRIERS
	.align		4
        /*0070*/ 	.byte	0x02, 0x4c
        /*0072*/ 	.byte	0x01
	.zero		1


	//----- nvinfo : EIATTR_MERCURY_ISA_VERSION
	.align		4
        /*0074*/ 	.byte	0x03, 0x5f
        /*0076*/ 	.short	0x0101


	//----- nvinfo : EIATTR_COOP_GROUP_MASK_REGIDS
	.align		4
        /*0078*/ 	.byte	0x04, 0x29
        /*007a*/ 	.short	(.L_213 - .L_212)


	//   ....[0]....
.L_212:
        /*007c*/ 	.word	0xffffffff


	//   ....[1]....
        /*0080*/ 	.word	0xffffffff


	//   ....[2]....
        /*0084*/ 	.word	0xffffffff


	//   ....[3]....
        /*0088*/ 	.word	0xffffffff


	//   ....[4]....
        /*008c*/ 	.word	0xffffffff


	//   ....[5]....
        /*0090*/ 	.word	0xffffffff


	//   ....[6]....
        /*0094*/ 	.word	0xffffffff


	//   ....[7]....
        /*0098*/ 	.word	0xffffffff


	//   ....[8]....
        /*009c*/ 	.word	0xffffffff


	//   ....[9]....
        /*00a0*/ 	.word	0xffffffff


	//   ....[10]....
        /*00a4*/ 	.word	0xffffffff


	//   ....[11]....
        /*00a8*/ 	.word	0xffffffff


	//   ....[12]....
        /*00ac*/ 	.word	0xffffffff


	//   ....[13]....
        /*00b0*/ 	.word	0xffffffff


	//   ....[14]....
        /*00b4*/ 	.word	0xffffffff


	//   ....[15]....
        /*00b8*/ 	.word	0xffffffff


	//   ....[16]....
        /*00bc*/ 	.word	0xffffffff


	//   ....[17]....
        /*00c0*/ 	.word	0xffffffff


	//   ....[18]....
        /*00c4*/ 	.word	0xffffffff


	//   ....[19]....
        /*00c8*/ 	.word	0xffffffff


	//   ....[20]....
        /*00cc*/ 	.word	0xffffffff


	//   ....[21]....
        /*00d0*/ 	.word	0xffffffff


	//   ....[22]....
        /*00d4*/ 	.word	0xffffffff


	//   ....[23]....
        /*00d8*/ 	.word	0xffffffff


	//   ....[24]....
        /*00dc*/ 	.word	0xffffffff


	//   ....[25]....
        /*00e0*/ 	.word	0xffffffff


	//   ....[26]....
        /*00e4*/ 	.word	0xffffffff


	//   ....[27]....
        /*00e8*/ 	.word	0xffffffff


	//   ....[28]....
        /*00ec*/ 	.word	0xffffffff


	//   ....[29]....
        /*00f0*/ 	.word	0xffffffff


	//   ....[30]....
        /*00f4*/ 	.word	0x0500000a


	//   ....[31]....
        /*00f8*/ 	.word	0x0500000a


	//   ....[32]....
        /*00fc*/ 	.word	0x0500000a


	//   ....[33]....
        /*0100*/ 	.word	0x0500000a


	//   ....[34]....
        /*0104*/ 	.word	0x0500000a


	//   ....[35]....
        /*0108*/ 	.word	0x0500000a


	//   ....[36]....
        /*010c*/ 	.word	0x0500000a


	//   ....[37]....
        /*0110*/ 	.word	0x0500000a


	//   ....[38]....
        /*0114*/ 	.word	0x0500000a


	//   ....[39]....
        /*0118*/ 	.word	0x0500000a


	//   ....[40]....
        /*011c*/ 	.word	0x0500000a


	//   ....[41]....
        /*0120*/ 	.word	0x0500000a


	//   ....[42]....
        /*0124*/ 	.word	0x0500000a


	//   ....[43]....
        /*0128*/ 	.word	0x0500000a


	//   ....[44]....
        /*012c*/ 	.word	0x0500000a


	//   ....[45]....
        /*0130*/ 	.word	0x0500000a


	//   ....[46]....
        /*0134*/ 	.word	0x0500000a


	//   ....[47]....
        /*0138*/ 	.word	0x0500000a


	//   ....[48]....
        /*013c*/ 	.word	0x0500000a


	//   ....[49]....
        /*0140*/ 	.word	0x0500000a


	//   ....[50]....
        /*0144*/ 	.word	0x0500000a


	//   ....[51]....
        /*0148*/ 	.word	0x0500000a


	//   ....[52]....
        /*014c*/ 	.word	0x0500000a


	//   ....[53]....
        /*0150*/ 	.word	0x0500000a


	//   ....[54]....
        /*0154*/ 	.word	0x0500000a


	//   ....[55]....
        /*0158*/ 	.word	0x0500000a


	//   ....[56]....
        /*015c*/ 	.word	0x0500000a


	//   ....[57]....
        /*0160*/ 	.word	0x0500000a


	//   ....[58]....
        /*0164*/ 	.word	0x0500000a


	//   ....[59]....
        /*0168*/ 	.word	0x0500000a


	//----- nvinfo : EIATTR_COOP_GROUP_INSTR_OFFSETS
	.align		4
.L_213:
        /*016c*/ 	.byte	0x04, 0x28
        /*016e*/ 	.short	(.L_215 - .L_214)


	//   ....[0]....
.L_214:
        /*0170*/ 	.word	0x00000300


	//   ....[1]....
        /*0174*/ 	.word	0x00000310


	//   ....[2]....
        /*0178*/ 	.word	0x00000330


	//   ....[3]....
        /*017c*/ 	.word	0x00000340


	//   ....[4]....
        /*0180*/ 	.word	0x00000360


	//   ....[5]....
        /*0184*/ 	.word	0x00000370


	//   ....[6]....
        /*0188*/ 	.word	0x00000390


	//   ....[7]....
        /*018c*/ 	.word	0x000003a0


	//   ....[8]....
        /*0190*/ 	.word	0x000003c0


	//   ....[9]....
        /*0194*/ 	.word	0x000003d0


	//   ....[10]....
        /*0198*/ 	.word	0x00000720


	//   ....[11]....
        /*019c*/ 	.word	0x00000730


	//   ....[12]....
        /*01a0*/ 	.word	0x00000750


	//   ....[13]....
        /*01a4*/ 	.word	0x00000760


	//   ....[14]....
        /*01a8*/ 	.word	0x00000780


	//   ....[15]....
        /*01ac*/ 	.word	0x00000790


	//   ....[16]....
        /*01b0*/ 	.word	0x000007b0


	//   ....[17]....
        /*01b4*/ 	.word	0x000007c0


	//   ....[18]....
        /*01b8*/ 	.word	0x000007e0


	//   ....[19]....
        /*01bc*/ 	.word	0x000007f0


	//   ....[20]....
        /*01c0*/ 	.word	0x00000a40


	//   ....[21]....
        /*01c4*/ 	.word	0x00000a50


	//   ....[22]....
        /*01c8*/ 	.word	0x00000a70


	//   ....[23]....
        /*01cc*/ 	.word	0x00000a80


	//   ....[24]....
        /*01d0*/ 	.word	0x00000aa0


	//   ....[25]....
        /*01d4*/ 	.word	0x00000ab0


	//   ....[26]....
        /*01d8*/ 	.word	0x00000ad0


	//   ....[27]....
        /*01dc*/ 	.word	0x00000ae0


	//   ....[28]....
        /*01e0*/ 	.word	0x00000b00


	//   ....[29]....
        /*01e4*/ 	.word	0x00000b10


	//   ....[30]....
        /*01e8*/ 	.word	0x00000d50


	//   ....[31]....
        /*01ec*/ 	.word	0x00000da0


	//   ....[32]....
        /*01f0*/ 	.word	0x00000e10


	//   ....[33]....
        /*01f4*/ 	.word	0x00000e60


	//   ....[34]....
        /*01f8*/ 	.word	0x00000ed0


	//   ....[35]....
        /*01fc*/ 	.word	0x00000f20


	//   ....[36]....
        /*0200*/ 	.word	0x00000f90


	//   ....[37]....
        /*0204*/ 	.word	0x00000fe0


	//   ....[38]....
        /*0208*/ 	.word	0x00001050


	//   ....[39]....
        /*020c*/ 	.word	0x000010a0


	//   ....[40]....
        /*0210*/ 	.word	0x00001120


	//   ....[41]....
        /*0214*/ 	.word	0x00001170


	//   ....[42]....
        /*0218*/ 	.word	0x000011e0


	//   ....[43]....
        /*021c*/ 	.word	0x00001230


	//   ....[44]....
        /*0220*/ 	.word	0x000012a0


	//   ....[45]....
        /*0224*/ 	.word	0x000012f0


	//   ....[46]....
        /*0228*/ 	.word	0x00001360


	//   ....[47]....
        /*022c*/ 	.word	0x000013b0


	//   ....[48]....
        /*0230*/ 	.word	0x00001420


	//   ....[49]....
        /*0234*/ 	.word	0x00001470


	//   ....[50]....
        /*0238*/ 	.word	0x000014f0


	//   ....[51]....
        /*023c*/ 	.word	0x00001540


	//   ....[52]....
        /*0240*/ 	.word	0x000015b0


	//   ....[53]....
        /*0244*/ 	.word	0x00001600


	//   ....[54]....
        /*0248*/ 	.word	0x00001670


	//   ....[55]....
        /*024c*/ 	.word	0x000016c0


	//   ....[56]....
        /*0250*/ 	.word	0x00001730


	//   ....[57]....
        /*0254*/ 	.word	0x00001780


	//   ....[58]....
        /*0258*/ 	.word	0x000017f0


	//   ....[59]....
        /*025c*/ 	.word	0x00001840


	//----- nvinfo : EIATTR_VRC_CTA_INIT_COUNT
	.align		4
.L_215:
        /*0260*/ 	.byte	0x02, 0x4a
	.zero		1
	.zero		1


	//----- nvinfo : EIATTR_EXIT_INSTR_OFFSETS
	.align		4
        /*0264*/ 	.byte	0x04, 0x1c
        /*0266*/ 	.short	(.L_217 - .L_216)


	//   ....[0]....
.L_216:
        /*0268*/ 	.word	0x00000120


	//   ....[1]....
        /*026c*/ 	.word	0x00000530


	//   ....[2]....
        /*0270*/ 	.word	0x00000cf0


	//----- nvinfo : EIATTR_CRS_STACK_SIZE
	.align		4
.L_217:
        /*0274*/ 	.byte	0x04, 0x1e
        /*0276*/ 	.short	(.L_219 - .L_218)
.L_218:
        /*0278*/ 	.word	0x00000000


	//----- nvinfo : EIATTR_CBANK_PARAM_SIZE
	.align		4
.L_219:
        /*027c*/ 	.byte	0x03, 0x19
        /*027e*/ 	.short	0x0024


	//----- nvinfo : EIATTR_PARAM_CBANK
	.align		4
        /*0280*/ 	.byte	0x04, 0x0a
        /*0282*/ 	.short	(.L_221 - .L_220)
	.align		4
.L_220:
        /*0284*/ 	.word	index@(.nv.constant0._Z28compute_hh_trafo_kernel_realIdLj64EEvPT_PKS0_S3_iii)
        /*0288*/ 	.short	0x0380
        /*028a*/ 	.short	0x0024


	//----- nvinfo : EIATTR_SW_WAR
	.align		4
.L_221:
        /*028c*/ 	.byte	0x04, 0x36
        /*028e*/ 	.short	(.L_223 - .L_222)
.L_222:
        /*0290*/ 	.word	0x00000008
.L_223:


//--------------------- .nv.info._Z28compute_hh_trafo_kernel_realIdLj128EEvPT_PKS0_S3_iii --------------------------
	.section	.nv.info._Z28compute_hh_trafo_kernel_realIdLj128EEvPT_PKS0_S3_iii,"",@"SHT_CUDA_INFO"
	.sectionflags	@""
	.align	4


	//----- nvinfo : EIATTR_CUDA_API_VERSION
	.align		4
        /*0000*/ 	.byte	0x04, 0x37
        /*0002*/ 	.short	(.L_225 - .L_224)
.L_224:
        /*0004*/ 	.word	0x00000082


	//----- nvinfo : EIATTR_KPARAM_INFO
	.align		4
.L_225:
        /*0008*/ 	.byte	0x04, 0x17
        /*000a*/ 	.short	(.L_227 - .L_226)
.L_226:
        /*000c*/ 	.word	0x00000000
        /*0010*/ 	.short	0x0005
        /*0012*/ 	.short	0x0020
        /*0014*/ 	.byte	0x00, 0xf0, 0x11, 0x00


	//----- nvinfo : EIATTR_KPARAM_INFO
	.align		4
.L_227:
        /*0018*/ 	.byte	0x04, 0x17
        /*001a*/ 	.short	(.L_229 - .L_228)
.L_228:
        /*001c*/ 	.word	0x00000000
        /*0020*/ 	.short	0x0004
        /*0022*/ 	.short	0x001c
        /*0024*/ 	.byte	0x00, 0xf0, 0x11, 0x00


	//----- nvinfo : EIATTR_KPARAM_INFO
	.align		4
.L_229:
        /*0028*/ 	.byte	0x04, 0x17
        /*002a*/ 	.short	(.L_231 - .L_230)
.L_230:
        /*002c*/ 	.word	0x00000000
        /*0030*/ 	.short	0x0003
        /*0032*/ 	.short	0x0018
        /*0034*/ 	.byte	0x00, 0xf0, 0x11, 0x00


	//----- nvinfo : EIATTR_KPARAM_INFO
	.align		4
.L_231:
        /*0038*/ 	.byte	0x04, 0x17
        /*003a*/ 	.short	(.L_233 - .L_232)
.L_232:
        /*003c*/ 	.word	0x00000000
        /*0040*/ 	.short	0x0002
        /*0042*/ 	.short	0x0010
        /*0044*/ 	.byte	0x00, 0xf5, 0x21, 0x00


	//----- nvinfo : EIATTR_KPARAM_INFO
	.align		4
.L_233:
        /*0048*/ 	.byte	0x04, 0x17
        /*004a*/ 	.short	(.L_235 - .L_234)
.L_234:
        /*004c*/ 	.word	0x00000000
        /*0050*/ 	.short	0x0001
        /*0052*/ 	.short	0x0008
        /*0054*/ 	.byte	0x00, 0xf5, 0x21, 0x00


	//----- nvinfo : EIATTR_KPARAM_INFO
	.align		4
.L_235:
        /*0058*/ 	.byte	0x04, 0x17
        /*005a*/ 	.short	(.L_237 - .L_236)
.L_236:
        /*005c*/ 	.word	0x00000000
        /*0060*/ 	.short	0x0000
        /*0062*/ 	.short	0x0000
        /*0064*/ 	.byte	0x00, 0xf5, 0x21, 0x00


	//----- nvinfo : EIATTR_SPARSE_MMA_MASK
	.align		4
.L_237:
        /*0068*/ 	.byte	0x03, 0x50
        /*006a*/ 	.short	0x0000


	//----- nvinfo : EIATTR_MAXREG_COUNT
	.align		4
        /*006c*/ 	.byte	0x03, 0x1b
        /*006e*/ 	.short	0x00ff


	//----- nvinfo : EIATTR_NUM_BARRIERS
	.align		4
        /*0070*/ 	.byte	0x02, 0x4c
        /*0072*/ 	.byte	0x01
	.zero		1


	//----- nvinfo : EIATTR_MERCURY_ISA_VERSION
	.align		4
        /*0074*/ 	.byte	0x03, 0x5f
        /*0076*/ 	.short	0x0101


	//----- nvinfo : EIATTR_COOP_GROUP_MASK_REGIDS
	.align		4
        /*0078*/ 	.byte	0x04, 0x29
        /*007a*/ 	.short	(.L_239 - .L_238)


	//   ....[0]....
.L_238:
        /*007c*/ 	.word	0xffffffff


	//   ....[1]....
        /*0080*/ 	.word	0xffffffff


	//   ....[2]....
        /*0084*/ 	.word	0xffffffff


	//   ....[3]....
        /*0088*/ 	.word	0xffffffff


	//   ....[4]....
        /*008c*/ 	.word	0xffffffff


	//   ....[5]....
        /*0090*/ 	.word	0xffffffff


	//   ....[6]....
        /*0094*/ 	.word	0xffffffff


	//   ....[7]....
        /*0098*/ 	.word	0xffffffff


	//   ....[8]....
        /*009c*/ 	.word	0xffffffff


	//   ....[9]....
        /*00a0*/ 	.word	0xffffffff


	//   ....[10]....
        /*00a4*/ 	.word	0xffffffff


	//   ....[11]....
        /*00a8*/ 	.word	0xffffffff


	//   ....[12]....
        /*00ac*/ 	.word	0xffffffff


	//   ....[13]....
        /*00b0*/ 	.word	0xffffffff


	//   ....[14]....
        /*00b4*/ 	.word	0xffffffff


	//   ....[15]....
        /*00b8*/ 	.word	0xffffffff


	//   ....[16]....
        /*00bc*/ 	.word	0xffffffff


	//   ....[17]....
        /*00c0*/ 	.word	0xffffffff


	//   ....[18]....
        /*00c4*/ 	.word	0xffffffff


	//   ....[19]....
        /*00c8*/ 	.word	0xffffffff


	//   ....[20]....
        /*00cc*/ 	.word	0xffffffff


	//   ....[21]....
        /*00d0*/ 	.word	0xffffffff


	//   ....[22]....
        /*00d4*/ 	.word	0xffffffff


	//   ....[23]....
        /*00d8*/ 	.word	0xffffffff


	//   ....[24]....
        /*00dc*/ 	.word	0xffffffff


	//   ....[25]....
        /*00e0*/ 	.word	0xffffffff


	//   ....[26]....
        /*00e4*/ 	.word	0xffffffff


	//   ....[27]....
        /*00e8*/ 	.word	0xffffffff


	//   ....[28]....
        /*00ec*/ 	.word	0xffffffff


	//   ....[29]....
        /*00f0*/ 	.word	0xffffffff


	//   ....[30]....
        /*00f4*/ 	.word	0x0500000a


	//   ....[31]....
        /*00f8*/ 	.word	0x0500000a


	//   ....[32]....
        /*00fc*/ 	.word	0x0500000a


	//   ....[33]....
        /*0100*/ 	.word	0x0500000a


	//   ....[34]....
        /*0104*/ 	.word	0x0500000a


	//   ....[35]....
        /*0108*/ 	.word	0x0500000a


	//   ....[36]....
        /*010c*/ 	.word	0x0500000a


	//   ....[37]....
        /*0110*/ 	.word	0x0500000a


	//   ....[38]....
        /*0114*/ 	.word	0x0500000a


	//   ....[39]....
        /*0118*/ 	.word	0x0500000a


	//   ....[40]....
        /*011c*/ 	.word	0x0500000a


	//   ....[41]....
        /*0120*/ 	.word	0x0500000a


	//   ....[42]....
        /*0124*/ 	.word	0x0500000a


	//   ....[43]....
        /*0128*/ 	.word	0x0500000a


	//   ....[44]....
        /*012c*/ 	.word	0x0500000a


	//   ....[45]....
        /*0130*/ 	.word	0x0500000a


	//   ....[46]....
        /*0134*/ 	.word	0x0500000a


	//   ....[47]....
        /*0138*/ 	.word	0x0500000a


	//   ....[48]....
        /*013c*/ 	.word	0x0500000a


	//   ....[49]....
        /*0140*/ 	.word	0x0500000a


	//   ....[50]....
        /*0144*/ 	.word	0x0500000a


	//   ....[51]....
        /*0148*/ 	.word	0x0500000a


	//   ....[52]....
        /*014c*/ 	.word	0x0500000a


	//   ....[53]....
        /*0150*/ 	.word	0x0500000a


	//   ....[54]....
        /*0154*/ 	.word	0x0500000a


	//   ....[55]....
        /*0158*/ 	.word	0x0500000a


	//   ....[56]....
        /*015c*/ 	.word	0x0500000a


	//   ....[57]....
        /*0160*/ 	.word	0x0500000a


	//   ....[58]....
        /*0164*/ 	.word	0x0500000a


	//   ....[59]....
        /*0168*/ 	.word	0x0500000a


	//----- nvinfo : EIATTR_COOP_GROUP_INSTR_OFFSETS
	.align		4
.L_239:
        /*016c*/ 	.byte	0x04, 0x28
        /*016e*/ 	.short	(.L_241 - .L_240)


	//   ....[0]....
.L_240:
        /*0170*/ 	.word	0x00000360


	//   ....[1]....
        /*0174*/ 	.word	0x00000370


	//   ....[2]....
        /*0178*/ 	.word	0x00000390


	//   ....[3]....
        /*017c*/ 	.word	0x000003a0


	//   ....[4]....
        /*0180*/ 	.word	0x000003c0


	//   ....[5]....
        /*0184*/ 	.word	0x000003d0


	//   ....[6]....
        /*0188*/ 	.word	0x000003f0


	//   ....[7]....
        /*018c*/ 	.word	0x00000400


	//   ....[8]....
        /*0190*/ 	.word	0x00000420


	//   ....[9]....
        /*0194*/ 	.word	0x00000430


	//   ....[10]....
        /*0198*/ 	.word	0x000007e0


	//   ....[11]....
        /*019c*/ 	.word	0x000007f0


	//   ....[12]....
        /*01a0*/ 	.word	0x00000810


	//   ....[13]....
        /*01a4*/ 	.word	0x00000820


	//   ....[14]....
        /*01a8*/ 	.word	0x00000840


	//   ....[15]....
        /*01ac*/ 	.word	0x00000850


	//   ....[16]....
        /*01b0*/ 	.word	0x00000870


	//   ....[17]....
        /*01b4*/ 	.word	0x00000880


	//   ....[18]....
        /*01b8*/ 	.word	0x000008a0


	//   ....[19]....
        /*01bc*/ 	.word	0x000008b0


	//   ....[20]....
        /*01c0*/ 	.word	0x00000b50


	//   ....[21]....
        /*01c4*/ 	.word	0x00000b60


	//   ....[22]....
        /*01c8*/ 	.word	0x00000b80


	//   ....[23]....
        /*01cc*/ 	.word	0x00000b90


	//   ....[24]....
        /*01d0*/ 	.word	0x00000bb0


	//   ....[25]....
        /*01d4*/ 	.word	0x00000bc0


	//   ....[26]....
        /*01d8*/ 	.word	0x00000be0


	//   ....[27]....
        /*01dc*/ 	.word	0x00000bf0


	//   ....[28]....
        /*01e0*/ 	.word	0x00000c10


	//   ....[29]....
        /*01e4*/ 	.word	0x00000c20


	//   ....[30]....
        /*01e8*/ 	.word	0x00000e60


	//   ....[31]....
        /*01ec*/ 	.word	0x00000eb0


	//   ....[32]....
        /*01f0*/ 	.word	0x00000f20


	//   ....[33]....
        /*01f4*/ 	.word	0x00000f70


	//   ....[34]....
        /*01f8*/ 	.word	0x00000fe0


	//   ....[35]....
        /*01fc*/ 	.word	0x00001030


	//   ....[36]....
        /*0200*/ 	.word	0x000010a0


	//   ....[37]....
        /*0204*/ 	.word	0x000010f0


	//   ....[38]....
        /*0208*/ 	.word	0x00001160


	//   ....[39]....
        /*020c*/ 	.word	0x000011b0


	//   ....[40]....
        /*0210*/ 	.word	0x00001230


	//   ....[41]....
        /*0214*/ 	.word	0x00001280


	//   ....[42]....
        /*0218*/ 	.word	0x000012f0


	//   ....[43]....
        /*021c*/ 	.word	0x00001340


	//   ....[44]....
        /*0220*/ 	.word	0x000013b0


	//   ....[45]....
        /*0224*/ 	.word	0x00001400


	//   ....[46]....
        /*0228*/ 	.word	0x00001470


	//   ....[47]....
        /*022c*/ 	.word	0x000014c0


	//   ....[48]....
        /*0230*/ 	.word	0x00001530


	//   ....[49]....
        /*0234*/ 	.word	0x00001580


	//   ....[50]....
        /*0238*/ 	.word	0x00001600


	//   ....[51]....
        /*023c*/ 	.word	0x00001650


	//   ....[52]....
        /*0240*/ 	.word	0x000016c0


	//   ....[53]....
        /*0244*/ 	.word	0x00001710


	//   ....[54]....
        /*0248*/ 	.word	0x00001780


	//   ....[55]....
        /*024c*/ 	.word	0x000017d0


	//   ....[56]....
        /*0250*/ 	.word	0x00001840


	//   ....[57]....
        /*0254*/ 	.word	0x00001890


	//   ....[58]....
        /*0258*/ 	.word	0x00001900


	//   ....[59]....
        /*025c*/ 	.word	0x00001950


	//----- nvinfo : EIATTR_VRC_CTA_INIT_COUNT
	.align		4
.L_241:
        /*0260*/ 	.byte	0x02, 0x4a
	.zero		1
	.zero		1


	//----- nvinfo : EIATTR_EXIT_INSTR_OFFSETS
	.align		4
        /*0264*/ 	.byte	0x04, 0x1c
        /*0266*/ 	.short	(.L_243 - .L_242)


	//   ....[0]....
.L_242:
        /*0268*/ 	.word	0x00000120


	//   ....[1]....
        /*026c*/ 	.word	0x00000590


	//   ....[2]....
        /*0270*/ 	.word	0x00000e00


	//----- nvinfo : EIATTR_CRS_STACK_SIZE
	.align		4
.L_243:
        /*0274*/ 	.byte	0x04, 0x1e
        /*0276*/ 	.short	(.L_245 - .L_244)
.L_244:
        /*0278*/ 	.word	0x00000000


	//----- nvinfo : EIATTR_CBANK_PARAM_SIZE
	.align		4
.L_245:
        /*027c*/ 	.byte	0x03, 0x19
        /*027e*/ 	.short	0x0024


	//----- nvinfo : EIATTR_PARAM_CBANK
	.align		4
        /*0280*/ 	.byte	0x04, 0x0a
        /*0282*/ 	.short	(.L_247 - .L_246)
	.align		4
.L_246:
        /*0284*/ 	.word	index@(.nv.constant0._Z28compute_hh_trafo_kernel_realIdLj128EEvPT_PKS0_S3_iii)
        /*0288*/ 	.short	0x0380
        /*028a*/ 	.short	0x0024


	//----- nvinfo : EIATTR_SW_WAR
	.align		4
.L_247:
        /*028c*/ 	.byte	0x04, 0x36
        /*028e*/ 	.short	(.L_249 - .L_248)
.L_248:
        /*0290*/ 	.word	0x00000008
.L_249:


//--------------------- .nv.info._Z28compute_hh_trafo_kernel_realIdLj256EEvPT_PKS0_S3_iii --------------------------
	.section	.nv.info._Z28compute_hh_trafo_kernel_realIdLj256EEvPT_PKS0_S3_iii,"",@"SHT_CUDA_INFO"
	.sectionflags	@""
	.align	4


	//----- nvinfo : EIATTR_CUDA_API_VERSION
	.align		4
        /*0000*/ 	.byte	0x04, 0x37
        /*0002*/ 	.short	(.L_251 - .L_250)
.L_250:
        /*0004*/ 	.word	0x00000082


	//----- nvinfo : EIATTR_KPARAM_INFO
	.align		4
.L_251:
        /*0008*/ 	.byte	0x04, 0x17
        /*000a*/ 	.short	(.L_253 - .L_252)
.L_252:
        /*000c*/ 	.word	0x00000000
        /*0010*/ 	.short	0x0005
        /*0012*/ 	.short	0x0020
        /*0014*/ 	.byte	0x00, 0xf0, 0x11, 0x00


	//----- nvinfo : EIATTR_KPARAM_INFO
	.align		4
.L_253:
        /*0018*/ 	.byte	0x04, 0x17
        /*001a*/ 	.short	(.L_255 - .L_254)
.L_254:
        /*001c*/ 	.word	0x00000000
        /*0020*/ 	.short	0x0004
        /*0022*/ 	.short	0x001c
        /*0024*/ 	.byte	0x00, 0xf0, 0x11, 0x00


	//----- nvinfo : EIATTR_KPARAM_INFO
	.align		4
.L_255:
        /*0028*/ 	.byte	0x04, 0x17
        /*002a*/ 	.short	(.L_257 - .L_256)
.L_256:
        /*002c*/ 	.word	0x00000000
        /*0030*/ 	.short	0x0003
        /*0032*/ 	.short	0x0018
        /*0034*/ 	.byte	0x00, 0xf0, 0x11, 0x00


	//----- nvinfo : EIATTR_KPARAM_INFO
	.align		4
.L_257:
        /*0038*/ 	.byte	0x04, 0x17
        /*003a*/ 	.short	(.L_259 - .L_258)
.L_258:
        /*003c*/ 	.word	0x00000000
        /*0040*/ 	.short	0x0002
        /*0042*/ 	.short	0x0010
        /*0044*/ 	.byte	0x00, 0xf5, 0x21, 0x00


	//----- nvinfo : EIATTR_KPARAM_INFO
	.align		4
.L_259:
        /*0048*/ 	.byte	0x04, 0x17
        /*004a*/ 	.short	(.L_261 - .L_260)
.L_260:
        /*004c*/ 	.word	0x00000000
        /*0050*/ 	.short	0x0001
        /*0052*/ 	.short	0x0008
        /*0054*/ 	.byte	0x00, 0xf5, 0x21, 0x00


	//----- nvinfo : EIATTR_KPARAM_INFO
	.align		4
.L_261:
        /*0058*/ 	.byte	0x04, 0x17
        /*005a*/ 	.short	(.L_263 - .L_262)
.L_262:
        /*005c*/ 	.word	0x00000000
        /*0060*/ 	.short	0x0000
        /*0062*/ 	.short	0x0000
        /*0064*/ 	.byte	0x00, 0xf5, 0x21, 0x00


	//----- nvinfo : EIATTR_SPARSE_MMA_MASK
	.align		4
.L_263:
        /*0068*/ 	.byte	0x03, 0x50
        /*006a*/ 	.short	0x0000


	//----- nvinfo : EIATTR_MAXREG_COUNT
	.align		4
        /*006c*/ 	.byte	0x03, 0x1b
        /*006e*/ 	.short	0x00ff


	//----- nvinfo : EIATTR_NUM_BARRIERS
	.align		4
        /*0070*/ 	.byte	0x02, 0x4c
        /*0072*/ 	.byte	0x01
	.zero		1


	//----- nvinfo : EIATTR_MERCURY_ISA_VERSION
	.align		4
        /*0074*/ 	.byte	0x03, 0x5f
        /*0076*/ 	.short	0x0101


	//----- nvinfo : EIATTR_COOP_GROUP_MASK_REGIDS
	.align		4
        /*0078*/ 	.byte	0x04, 0x29
        /*007a*/ 	.short	(.L_265 - .L_264)


	//   ....[0]....
.L_264:
        /*007c*/ 	.word	0xffffffff


	//   ....[1]....
        /*0080*/ 	.word	0xffffffff


	//   ....[2]....
        /*0084*/ 	.word	0xffffffff


	//   ....[3]....
        /*0088*/ 	.word	0xffffffff


	//   ....[4]....
        /*008c*/ 	.word	0xffffffff


	//   ....[5]....
        /*0090*/ 	.word	0xffffffff


	//   ....[6]....
        /*0094*/ 	.word	0xffffffff


	//   ....[7]....
        /*0098*/ 	.word	0xffffffff


	//   ....[8]....
        /*009c*/ 	.word	0xffffffff


	//   ....[9]....
        /*00a0*/ 	.word	0xffffffff


	//   ....[10]....
        /*00a4*/ 	.word	0xffffffff


	//   ....[11]....
        /*00a8*/ 	.word	0xffffffff


	//   ....[12]....
        /*00ac*/ 	.word	0xffffffff


	//   ....[13]....
        /*00b0*/ 	.word	0xffffffff


	//   ....[14]....
        /*00b4*/ 	.word	0xffffffff


	//   ....[15]....
        /*00b8*/ 	.word	0xffffffff


	//   ....[16]....
        /*00bc*/ 	.word	0xffffffff


	//   ....[17]....
        /*00c0*/ 	.word	0xffffffff


	//   ....[18]....
        /*00c4*/ 	.word	0xffffffff


	//   ....[19]....
        /*00c8*/ 	.word	0xffffffff


	//   ....[20]....
        /*00cc*/ 	.word	0xffffffff


	//   ....[21]....
        /*00d0*/ 	.word	0xffffffff


	//   ....[22]....
        /*00d4*/ 	.word	0xffffffff


	//   ....[23]....
        /*00d8*/ 	.word	0xffffffff


	//   ....[24]....
        /*00dc*/ 	.word	0xffffffff


	//   ....[25]....
        /*00e0*/ 	.word	0xffffffff


	//   ....[26]....
        /*00e4*/ 	.word	0xffffffff


	//   ....[27]....
        /*00e8*/ 	.word	0xffffffff


	//   ....[28]....
        /*00ec*/ 	.word	0xffffffff


	//   ....[29]....
        /*00f0*/ 	.word	0xffffffff


	//   ....[30]....
        /*00f4*/ 	.word	0x0500000a


	//   ....[31]....
        /*00f8*/ 	.word	0x0500000a


	//   ....[32]....
        /*00fc*/ 	.word	0x0500000a


	//   ....[33]....
        /*0100*/ 	.word	0x0500000a


	//   ....[34]....
        /*0104*/ 	.word	0x0500000a


	//   ....[35]....
        /*0108*/ 	.word	0x0500000a


	//   ....[36]....
        /*010c*/ 	.word	0x0500000a


	//   ....[37]....
        /*0110*/ 	.word	0x0500000a


	//   ....[38]....
        /*0114*/ 	.word	0x0500000a


	//   ....[39]....
        /*0118*/ 	.word	0x0500000a


	//   ....[40]....
        /*011c*/ 	.word	0x0500000a


	//   ....[41]....
        /*0120*/ 	.word	0x0500000a


	//   ....[42]....
        /*0124*/ 	.word	0x0500000a


	//   ....[43]....
        /*0128*/ 	.word	0x0500000a


	//   ....[44]....
        /*012c*/ 	.word	0x0500000a


	//   ....[45]....
        /*0130*/ 	.word	0x0500000a


	//   ....[46]....
        /*0134*/ 	.word	0x0500000a


	//   ....[47]....
        /*0138*/ 	.word	0x0500000a


	//   ....[48]....
        /*013c*/ 	.word	0x0500000a


	//   ....[49]....
        /*0140*/ 	.word	0x0500000a


	//   ....[50]....
        /*0144*/ 	.word	0x0500000a


	//   ....[51]....
        /*0148*/ 	.word	0x0500000a


	//   ....[52]....
        /*014c*/ 	.word	0x0500000a


	//   ....[53]....
        /*0150*/ 	.word	0x0500000a


	//   ....[54]....
        /*0154*/ 	.word	0x0500000a


	//   ....[55]....
        /*0158*/ 	.word	0x0500000a


	//   ....[56]....
        /*015c*/ 	.word	0x0500000a


	//   ....[57]....
        /*0160*/ 	.word	0x0500000a


	//   ....[58]....
        /*0164*/ 	.word	0x0500000a


	//   ....[59]....
        /*0168*/ 	.word	0x0500000a


	//----- nvinfo : EIATTR_COOP_GROUP_INSTR_OFFSETS
	.align		4
.L_265:
        /*016c*/ 	.byte	0x04, 0x28
        /*016e*/ 	.short	(.L_267 - .L_266)


	//   ....[0]....
.L_266:
        /*0170*/ 	.word	0x000003c0


	//   ....[1]....
        /*0174*/ 	.word	0x000003d0


	//   ....[2]....
        /*0178*/ 	.word	0x000003f0


	//   ....[3]....
        /*017c*/ 	.word	0x00000400


	//   ....[4]....
        /*0180*/ 	.word	0x00000420


	//   ....[5]....
        /*0184*/ 	.word	0x00000430


	//   ....[6]....
        /*0188*/ 	.word	0x00000450


	//   ....[7]....
        /*018c*/ 	.word	0x00000460


	//   ....[8]....
        /*0190*/ 	.word	0x00000480


	//   ....[9]....
        /*0194*/ 	.word	0x00000490


	//   ....[10]....
        /*0198*/ 	.word	0x000008a0


	//   ....[11]....
        /*019c*/ 	.word	0x000008b0


	//   ....[12]....
        /*01a0*/ 	.word	0x000008d0


	//   ....[13]....
        /*01a4*/ 	.word	0x000008e0


	//   ....[14]....
        /*01a8*/ 	.word	0x00000900


	//   ....[15]....
        /*01ac*/ 	.word	0x00000910


	//   ....[16]....
        /*01b0*/ 	.word	0x00000930


	//   ....[17]....
        /*01b4*/ 	.word	0x00000940


	//   ....[18]....
        /*01b8*/ 	.word	0x00000960


	//   ....[19]....
        /*01bc*/ 	.word	0x00000970


	//   ....[20]....
        /*01c0*/ 	.word	0x00000c60


	//   ....[21]....
        /*01c4*/ 	.word	0x00000c70


	//   ....[22]....
        /*01c8*/ 	.word	0x00000c90


	//   ....[23]....
        /*01cc*/ 	.word	0x00000ca0


	//   ....[24]....
        /*01d0*/ 	.word	0x00000cc0


	//   ....[25]....
        /*01d4*/ 	.word	0x00000cd0


	//   ....[26]....
        /*01d8*/ 	.word	0x00000cf0


	//   ....[27]....
        /*01dc*/ 	.word	0x00000d00


	//   ....[28]....
        /*01e0*/ 	.word	0x00000d20


	//   ....[29]....
        /*01e4*/ 	.word	0x00000d30


	//   ....[30]....
        /*01e8*/ 	.word	0x00000f70


	//   ....[31]....
        /*01ec*/ 	.word	0x00000fc0


	//   ....[32]....
        /*01f0*/ 	.word	0x00001030


	//   ....[33]....
        /*01f4*/ 	.word	0x00001080


	//   ....[34]....
        /*01f8*/ 	.word	0x000010f0


	//   ....[35]....
        /*01fc*/ 	.word	0x00001140


	//   ....[36]....
        /*0200*/ 	.word	0x000011b0


	//   ....[37]....
        /*0204*/ 	.word	0x00001200


	//   ....[38]....
        /*0208*/ 	.word	0x00001270


	//   ....[39]....
        /*020c*/ 	.word	0x000012c0


	//   ....[40]....
        /*0210*/ 	.word	0x00001340


	//   ....[41]....
        /*0214*/ 	.word	0x00001390


	//   ....[42]....
        /*0218*/ 	.word	0x00001400


	//   ....[43]....
        /*021c*/ 	.word	0x00001450


	//   ....[44]....
        /*0220*/ 	.word	0x000014c0


	//   ....[45]....
        /*0224*/ 	.word	0x00001510


	//   ....[46]....
        /*0228*/ 	.word	0x00001580


	//   ....[47]....
        /*022c*/ 	.word	0x000015d0


	//   ....[48]....
        /*0230*/ 	.word	0x00001640


	//   ....[49]....
        /*0234*/ 	.word	0x00001690


	//   ....[50]....
        /*0238*/ 	.word	0x00001710


	//   ....[51]....
        /*023c*/ 	.word	0x00001760


	//   ....[52]....
        /*0240*/ 	.word	0x000017d0


	//   ....[53]....
        /*0244*/ 	.word	0x00001820


	//   ....[54]....
        /*0248*/ 	.word	0x00001890


	//   ....[55]....
        /*024c*/ 	.word	0x000018e0


	//   ....[56]....
        /*0250*/ 	.word	0x00001950


	//   ....[57]....
        /*0254*/ 	.word	0x000019a0


	//   ....[58]....
        /*0258*/ 	.word	0x00001a10


	//   ....[59]....
        /*025c*/ 	.word	0x00001a60


	//----- nvinfo : EIATTR_VRC_CTA_INIT_COUNT
	.align		4
.L_267:
        /*0260*/ 	.byte	0x02, 0x4a
	.zero		1
	.zero		1


	//----- nvinfo : EIATTR_EXIT_INSTR_OFFSETS
	.align		4
        /*0264*/ 	.byte	0x04, 0x1c
        /*0266*/ 	.short	(.L_269 - .L_268)


	//   ....[0]....
.L_268:
        /*0268*/ 	.word	0x00000120


	//   ....[1]....
        /*026c*/ 	.word	0x000005f0


	//   ....[2]....
        /*0270*/ 	.word	0x00000f10


	//----- nvinfo : EIATTR_CRS_STACK_SIZE
	.align		4
.L_269:
        /*0274*/ 	.byte	0x04, 0x1e
        /*0276*/ 	.short	(.L_271 - .L_270)
.L_270:
        /*0278*/ 	.word	0x00000000


	//----- nvinfo : EIATTR_CBANK_PARAM_SIZE
	.align		4
.L_271:
        /*027c*/ 	.byte	0x03, 0x19
        /*027e*/ 	.short	0x0024


	//----- nvinfo : EIATTR_PARAM_CBANK
	.align		4
        /*0280*/ 	.byte	0x04, 0x0a
        /*0282*/ 	.short	(.L_273 - .L_272)
	.align		4
.L_272:
        /*0284*/ 	.word	index@(.nv.constant0._Z28compute_hh_trafo_kernel_realIdLj256EEvPT_PKS0_S3_iii)
        /*0288*/ 	.short	0x0380
        /*028a*/ 	.short	0x0024


	//----- nvinfo : EIATTR_SW_WAR
	.align		4
.L_273:
        /*028c*/ 	.byte	0x04, 0x36
        /*028e*/ 	.short	(.L_275 - .L_274)
.L_274:
        /*0290*/ 	.word	0x00000008
.L_275:


//--------------------- .nv.info._Z28compute_hh_trafo_kernel_realIdLj512EEvPT_PKS0_S3_iii --------------------------
	.section	.nv.info._Z28compute_hh_trafo_kernel_realIdLj512EEvPT_PKS0_S3_iii,"",@"SHT_CUDA_INFO"
	.sectionflags	@""
	.align	4


	//----- nvinfo : EIATTR_CUDA_API_VERSION
	.align		4
        /*0000*/ 	.byte	0x04, 0x37
        /*0002*/ 	.short	(.L_277 - .L_276)
.L_276:
        /*0004*/ 	.word	0x00000082


	//----- nvinfo : EIATTR_KPARAM_INFO
	.align		4
.L_277:
        /*0008*/ 	.byte	0x04, 0x17
        /*000a*/ 	.short	(.L_279 - .L_278)
.L_278:
        /*000c*/ 	.word	0x00000000
        /*0010*/ 	.short	0x0005
        /*0012*/ 	.short	0x0020
        /*0014*/ 	.byte	0x00, 0xf0, 0x11, 0x00


	//----- nvinfo : EIATTR_KPARAM_INFO
	.align		4
.L_279:
        /*0018*/ 	.byte	0x04, 0x17
        /*001a*/ 	.short	(.L_281 - .L_280)
.L_280:
        /*001c*/ 	.word	0x00000000
        /*0020*/ 	.short	0x0004
        /*0022*/ 	.short	0x001c
        /*0024*/ 	.byte	0x00, 0xf0, 0x11, 0x00


	//----- nvinfo : EIATTR_KPARAM_INFO
	.align		4
.L_281:
        /*0028*/ 	.byte	0x04, 0x17
        /*002a*/ 	.short	(.L_283 - .L_282)
.L_282:
        /*002c*/ 	.word	0x00000000
        /*0030*/ 	.short	0x0003
        /*0032*/ 	.short	0x0018
        /*0034*/ 	.byte	0x00, 0xf0, 0x11, 0x00


	//----- nvinfo : EIATTR_KPARAM_INFO
	.align		4
.L_283:
        /*0038*/ 	.byte	0x04, 0x17
        /*003a*/ 	.short	(.L_285 - .L_284)
.L_284:
        /*003c*/ 	.word	0x00000000
        /*0040*/ 	.short	0x0002
        /*0042*/ 	.short	0x0010
        /*0044*/ 	.byte	0x00, 0xf5, 0x21, 0x00


	//----- nvinfo : EIATTR_KPARAM_INFO
	.align		4
.L_285:
        /*0048*/ 	.byte	0x04, 0x17
        /*004a*/ 	.short	(.L_287 - .L_286)
.L_286:
        /*004c*/ 	.word	0x00000000
        /*0050*/ 	.short	0x0001
        /*0052*/ 	.short	0x0008
        /*0054*/ 	.byte	0x00, 0xf5, 0x21, 0x00


	//----- nvinfo : EIATTR_KPARAM_INFO
	.align		4
.L_287:
        /*0058*/ 	.byte	0x04, 0x17
        /*005a*/ 	.short	(.L_289 - .L_288)
.L_288:
        /*005c*/ 	.word	0x00000000
        /*0060*/ 	.short	0x0000
        /*0062*/ 	.short	0x0000
        /*0064*/ 	.byte	0x00, 0xf5, 0x21, 0x00


	//----- nvinfo : EIATTR_SPARSE_MMA_MASK
	.align		4
.L_289:
        /*0068*/ 	.byte	0x03, 0x50
        /*006a*/ 	.short	0x0000


	//----- nvinfo : EIATTR_MAXREG_COUNT
	.align		4
        /*006c*/ 	.byte	0x03, 0x1b
        /*006e*/ 	.short	0x00ff


	//----- nvinfo : EIATTR_NUM_BARRIERS
	.align		4
        /*0070*/ 	.byte	0x02, 0x4c
        /*0072*/ 	.byte	0x01
	.zero		1


	//----- nvinfo : EIATTR_MERCURY_ISA_VERSION
	.align		4
        /*0074*/ 	.byte	0x03, 0x5f
        /*0076*/ 	.short	0x0101


	//----- nvinfo : EIATTR_COOP_GROUP_MASK_REGIDS
	.align		4
        /*0078*/ 	.byte	0x04, 0x29
        /*007a*/ 	.short	(.L_291 - .L_290)


	//   ....[0]....
.L_290:
        /*007c*/ 	.word	0xffffffff


	//   ....[1]....
        /*0080*/ 	.word	0xffffffff


	//   ....[2]....
        /*0084*/ 	.word	0xffffffff


	//   ....[3]....
        /*0088*/ 	.word	0xffffffff


	//   ....[4]....
        /*008c*/ 	.word	0xffffffff


	//   ....[5]....
        /*0090*/ 	.word	0xffffffff


	//   ....[6]....
        /*0094*/ 	.word	0xffffffff


	//   ....[7]....
        /*0098*/ 	.word	0xffffffff


	//   ....[8]....
        /*009c*/ 	.word	0xffffffff


	//   ....[9]....
        /*00a0*/ 	.word	0xffffffff


	//   ....[10]....
        /*00a4*/ 	.word	0xffffffff


	//   ....[11]....
        /*00a8*/ 	.word	0xffffffff


	//   ....[12]....
        /*00ac*/ 	.word	0xffffffff


	//   ....[13]....
        /*00b0*/ 	.word	0xffffffff


	//   ....[14]....
        /*00b4*/ 	.word	0xffffffff


	//   ....[15]....
        /*00b8*/ 	.word	0xffffffff


	//   ....[16]....
        /*00bc*/ 	.word	0xffffffff


	//   ....[17]....
        /*00c0*/ 	.word	0xffffffff


	//   ....[18]....
        /*00c4*/ 	.word	0xffffffff


	//   ....[19]....
        /*00c8*/ 	.word	0xffffffff


	//   ....[20]....
        /*00cc*/ 	.word	0xffffffff


	//   ....[21]....
        /*00d0*/ 	.word	0xffffffff


	//   ....[22]....
        /*00d4*/ 	.word	0xffffffff


	//   ....[23]....
        /*00d8*/ 	.word	0xffffffff


	//   ....[24]....
        /*00dc*/ 	.word	0xffffffff


	//   ....[25]....
        /*00e0*/ 	.word	0xffffffff


	//   ....[26]....
        /*00e4*/ 	.word	0xffffffff


	//   ....[27]....
        /*00e8*/ 	.word	0xffffffff


	//   ....[28]....
        /*00ec*/ 	.word	0xffffffff


	//   ....[29]....
        /*00f0*/ 	.word	0xffffffff


	//   ....[30]....
        /*00f4*/ 	.word	0x0500000a


	//   ....[31]....
        /*00f8*/ 	.word	0x0500000a


	//   ....[32]....
        /*00fc*/ 	.word	0x0500000a


	//   ....[33]....
        /*0100*/ 	.word	0x0500000a


	//   ....[34]....
        /*0104*/ 	.word	0x0500000a


	//   ....[35]....
        /*0108*/ 	.word	0x0500000a


	//   ....[36]....
        /*010c*/ 	.word	0x0500000a


	//   ....[37]....
        /*0110*/ 	.word	0x0500000a


	//   ....[38]....
        /*0114*/ 	.word	0x0500000a


	//   ....[39]....
        /*0118*/ 	.word	0x0500000a


	//   ....[40]....
        /*011c*/ 	.word	0x0500000a


	//   ....[41]....
        /*0120*/ 	.word	0x0500000a


	//   ....[42]....
        /*0124*/ 	.word	0x0500000a


	//   ....[43]....
        /*0128*/ 	.word	0x0500000a


	//   ....[44]....
        /*012c*/ 	.word	0x0500000a


	//   ....[45]....
        /*0130*/ 	.word	0x0500000a


	//   ....[46]....
        /*0134*/ 	.word	0x0500000a


	//   ....[47]....
        /*0138*/ 	.word	0x0500000a


	//   ....[48]....
        /*013c*/ 	.word	0x0500000a


	//   ....[49]....
        /*0140*/ 	.word	0x0500000a


	//   ....[50]....
        /*0144*/ 	.word	0x0500000a


	//   ....[51]....
        /*0148*/ 	.word	0x0500000a


	//   ....[52]....
        /*014c*/ 	.word	0x0500000a


	//   ....[53]....
        /*0150*/ 	.word	0x0500000a


	//   ....[54]....
        /*0154*/ 	.word	0x0500000a


	//   ....[55]....
        /*0158*/ 	.word	0x0500000a


	//   ....[56]....
        /*015c*/ 	.word	0x0500000a


	//   ....[57]....
        /*0160*/ 	.word	0x0500000a


	//   ....[58]....
        /*0164*/ 	.word	0x0500000a


	//   ....[59]....
        /*0168*/ 	.word	0x0500000a


	//----- nvinfo : EIATTR_COOP_GROUP_INSTR_OFFSETS
	.align		4
.L_291:
        /*016c*/ 	.byte	0x04, 0x28
        /*016e*/ 	.short	(.L_293 - .L_292)


	//   ....[0]....
.L_292:
        /*0170*/ 	.word	0x00000420


	//   ....[1]....
        /*0174*/ 	.word	0x00000430


	//   ....[2]....
        /*0178*/ 	.word	0x00000450


	//   ....[3]....
        /*017c*/ 	.word	0x00000460


	//   ....[4]....
        /*0180*/ 	.word	0x00000480


	//   ....[5]....
        /*0184*/ 	.word	0x00000490


	//   ....[6]....
        /*0188*/ 	.word	0x000004b0


	//   ....[7]....
        /*018c*/ 	.word	0x000004c0


	//   ....[8]....
        /*0190*/ 	.word	0x000004e0


	//   ....[9]....
        /*0194*/ 	.word	0x000004f0


	//   ....[10]....
        /*0198*/ 	.word	0x00000960


	//   ....[11]....
        /*019c*/ 	.word	0x00000970


	//   ....[12]....
        /*01a0*/ 	.word	0x00000990


	//   ....[13]....
        /*01a4*/ 	.word	0x000009a0


	//   ....[14]....
        /*01a8*/ 	.word	0x000009c0


	//   ....[15]....
        /*01ac*/ 	.word	0x000009d0


	//   ....[16]....
        /*01b0*/ 	.word	0x000009f0


	//   ....[17]....
        /*01b4*/ 	.word	0x00000a00


	//   ....[18]....
        /*01b8*/ 	.word	0x00000a20


	//   ....[19]....
        /*01bc*/ 	.word	0x00000a30


	//   ....[20]....
        /*01c0*/ 	.word	0x00000d70


	//   ....[21]....
        /*01c4*/ 	.word	0x00000d80


	//   ....[22]....
        /*01c8*/ 	.word	0x00000da0


	//   ....[23]....
        /*01cc*/ 	.word	0x00000db0


	//   ....[24]....
        /*01d0*/ 	.word	0x00000dd0


	//   ....[25]....
        /*01d4*/ 	.word	0x00000de0


	//   ....[26]....
        /*01d8*/ 	.word	0x00000e00


	//   ....[27]....
        /*01dc*/ 	.word	0x00000e10


	//   ....[28]....
        /*01e0*/ 	.word	0x00000e30


	//   ....[29]....
        /*01e4*/ 	.word	0x00000e40


	//   ....[30]....
        /*01e8*/ 	.word	0x00001080


	//   ....[31]....
        /*01ec*/ 	.word	0x000010d0


	//   ....[32]....
        /*01f0*/ 	.word	0x00001140


	//   ....[33]....
        /*01f4*/ 	.word	0x00001190


	//   ....[34]....
        /*01f8*/ 	.word	0x00001200


	//   ....[35]....
        /*01fc*/ 	.word	0x00001250


	//   ....[36]....
        /*0200*/ 	.word	0x000012c0


	//   ....[37]....
        /*0204*/ 	.word	0x00001310


	//   ....[38]....
        /*0208*/ 	.word	0x00001380


	//   ....[39]....
        /*020c*/ 	.word	0x000013d0


	//   ....[40]....
        /*0210*/ 	.word	0x00001450


	//   ....[41]....
        /*0214*/ 	.word	0x000014a0


	//   ....[42]....
        /*0218*/ 	.word	0x00001510


	//   ....[43]....
        /*021c*/ 	.word	0x00001560


	//   ....[44]....
        /*0220*/ 	.word	0x000015d0


	//   ....[45]....
        /*0224*/ 	.word	0x00001620


	//   ....[46]....
        /*0228*/ 	.word	0x00001690


	//   ....[47]....
        /*022c*/ 	.word	0x000016e0


	//   ....[48]....
        /*0230*/ 	.word	0x00001750


	//   ....[49]....
        /*0234*/ 	.word	0x000017a0


	//   ....[50]....
        /*0238*/ 	.word	0x00001820


	//   ....[51]....
        /*023c*/ 	.word	0x00001870


	//   ....[52]....
        /*0240*/ 	.word	0x000018e0


	//   ....[53]....
        /*0244*/ 	.word	0x00001930


	//   ....[54]....
        /*0248*/ 	.word	0x000019a0


	//   ....[55]....
        /*024c*/ 	.word	0x000019f0


	//   ....[56]....
        /*0250*/ 	.word	0x00001a60


	//   ....[57]....
        /*0254*/ 	.word	0x00001ab0


	//   ....[58]....
        /*0258*/ 	.word	0x00001b20


	//   ....[59]....
        /*025c*/ 	.word	0x00001b70


	//----- nvinfo : EIATTR_VRC_CTA_INIT_COUNT
	.align		4
.L_293:
        /*0260*/ 	.byte	0x02, 0x4a
	.zero		1
	.zero		1


	//----- nvinfo : EIATTR_EXIT_INSTR_OFFSETS
	.align		4
        /*0264*/ 	.byte	0x04, 0x1c
        /*0266*/ 	.short	(.L_295 - .L_294)


	//   ....[0]....
.L_294:
        /*0268*/ 	.word	0x00000120


	//   ....[1]....
        /*026c*/ 	.word	0x00000650


	//   ....[2]....
        /*0270*/ 	.word	0x00001020


	//----- nvinfo : EIATTR_CRS_STACK_SIZE
	.align		4
.L_295:
        /*0274*/ 	.byte	0x04, 0x1e
        /*0276*/ 	.short	(.L_297 - .L_296)
.L_296:
        /*0278*/ 	.word	0x00000000


	//----- nvinfo : EIATTR_CBANK_PARAM_SIZE
	.align		4
.L_297:
        /*027c*/ 	.byte	0x03, 0x19
        /*027e*/ 	.short	0x0024


	//----- nvinfo : EIATTR_PARAM_CBANK
	.align		4
        /*0280*/ 	.byte	0x04, 0x0a
        /*0282*/ 	.short	(.L_299 - .L_298)
	.align		4
.L_298:
        /*0284*/ 	.word	index@(.nv.constant0._Z28compute_hh_trafo_kernel_realIdLj512EEvPT_PKS0_S3_iii)
        /*0288*/ 	.short	0x0380
        /*028a*/ 	.short	0x0024


	//----- nvinfo : EIATTR_SW_WAR
	.align		4
.L_299:
        /*028c*/ 	.byte	0x04, 0x36
        /*028e*/ 	.short	(.L_301 - .L_300)
.L_300:
        /*0290*/ 	.word	0x00000008
.L_301:


//--------------------- .nv.info._Z28compute_hh_trafo_kernel_realIdLj1024EEvPT_PKS0_S3_iii --------------------------
	.section	.nv.info._Z28compute_hh_trafo_kernel_realIdLj1024EEvPT_PKS0_S3_iii,"",@"SHT_CUDA_INFO"
	.sectionflags	@""
	.align	4


	//----- nvinfo : EIATTR_CUDA_API_VERSION
	.align		4
        /*0000*/ 	.byte	0x04, 0x37
        /*0002*/ 	.short	(.L_303 - .L_302)
.L_302:
        /*0004*/ 	.word	0x00000082


	//----- nvinfo : EIATTR_KPARAM_INFO
	.align		4
.L_303:
        /*0008*/ 	.byte	0x04, 0x17
        /*000a*/ 	.short	(.L_305 - .L_304)
.L_304:
        /*000c*/ 	.word	0x00000000
        /*0010*/ 	.short	0x0005
        /*0012*/ 	.short	0x0020
        /*0014*/ 	.byte	0x00, 0xf0, 0x11, 0x00


	//----- nvinfo : EIATTR_KPARAM_INFO
	.align		4
.L_305:
        /*0018*/ 	.byte	0x04, 0x17
        /*001a*/ 	.short	(.L_307 - .L_306)
.L_306:
        /*001c*/ 	.word	0x00000000
        /*0020*/ 	.short	0x0004
        /*0022*/ 	.short	0x001c
        /*0024*/ 	.byte	0x00, 0xf0, 0x11, 0x00


	//----- nvinfo : EIATTR_KPARAM_INFO
	.align		4
.L_307:
        /*0028*/ 	.byte	0x04, 0x17
        /*002a*/ 	.short	(.L_309 - .L_308)
.L_308:
        /*002c*/ 	.word	0x00000000
        /*0030*/ 	.short	0x0003
        /*0032*/ 	.short	0x0018
        /*0034*/ 	.byte	0x00, 0xf0, 0x11, 0x00


	//----- nvinfo : EIATTR_KPARAM_INFO
	.align		4
.L_309:
        /*0038*/ 	.byte	0x04, 0x17
        /*003a*/ 	.short	(.L_311 - .L_310)
.L_310:
        /*003c*/ 	.word	0x00000000
        /*0040*/ 	.short	0x0002
        /*0042*/ 	.short	0x0010
        /*0044*/ 	.byte	0x00, 0xf5, 0x21, 0x00


	//----- nvinfo : EIATTR_KPARAM_INFO
	.align		4
.L_311:
        /*0048*/ 	.byte	0x04, 0x17
        /*004a*/ 	.short	(.L_313 - .L_312)
.L_312:
        /*004c*/ 	.word	0x00000000
        /*0050*/ 	.short	0x0001
        /*0052*/ 	.short	0x0008
        /*0054*/ 	.byte	0x00, 0xf5, 0x21, 0x00


	//----- nvinfo : EIATTR_KPARAM_INFO
	.align		4
.L_313:
        /*0058*/ 	.byte	0x04, 0x17
        /*005a*/ 	.short	(.L_315 - .L_314)
.L_314:
        /*005c*/ 	.word	0x00000000
        /*0060*/ 	.short	0x0000
        /*0062*/ 	.short	0x0000
        /*0064*/ 	.byte	0x00, 0xf5, 0x21, 0x00


	//----- nvinfo : EIATTR_SPARSE_MMA_MASK
	.align		4
.L_315:
        /*0068*/ 	.byte	0x03, 0x50
        /*006a*/ 	.short	0x0000


	//----- nvinfo : EIATTR_MAXREG_COUNT
	.align		4
        /*006c*/ 	.byte	0x03, 0x1b
        /*006e*/ 	.short	0x00ff


	//----- nvinfo : EIATTR_NUM_BARRIERS
	.align		4
        /*0070*/ 	.byte	0x02, 0x4c
        /*0072*/ 	.byte	0x01
	.zero		1


	//----- nvinfo : EIATTR_MERCURY_ISA_VERSION
	.align		4
        /*0074*/ 	.byte	0x03, 0x5f
        /*0076*/ 	.short	0x0101


	//----- nvinfo : EIATTR_COOP_GROUP_MASK_REGIDS
	.align		4
        /*0078*/ 	.byte	0x04, 0x29
        /*007a*/ 	.short	(.L_317 - .L_316)


	//   ....[0]....
.L_316:
        /*007c*/ 	.word	0xffffffff


	//   ....[1]....
        /*0080*/ 	.word	0xffffffff


	//   ....[2]....
        /*0084*/ 	.word	0xffffffff


	//   ....[3]....
        /*0088*/ 	.word	0xffffffff


	//   ....[4]....
        /*008c*/ 	.word	0xffffffff


	//   ....[5]....
        /*0090*/ 	.word	0xffffffff


	//   ....[6]....
        /*0094*/ 	.word	0xffffffff


	//   ....[7]....
        /*0098*/ 	.word	0xffffffff


	//   ....[8]....
        /*009c*/ 	.word	0xffffffff


	//   ....[9]....
        /*00a0*/ 	.word	0xffffffff


	//   ....[10]....
        /*00a4*/ 	.word	0xffffffff


	//   ....[11]....
        /*00a8*/ 	.word	0xffffffff


	//   ....[12]....
        /*00ac*/ 	.word	0xffffffff


	//   ....[13]....
        /*00b0*/ 	.word	0xffffffff


	//   ....[14]....
        /*00b4*/ 	.word	0xffffffff


	//   ....[15]....
        /*00b8*/ 	.word	0xffffffff


	//   ....[16]....
        /*00bc*/ 	.word	0xffffffff


	//   ....[17]....
        /*00c0*/ 	.word	0xffffffff


	//   ....[18]....
        /*00c4*/ 	.word	0xffffffff


	//   ....[19]....
        /*00c8*/ 	.word	0xffffffff


	//   ....[20]....
        /*00cc*/ 	.word	0xffffffff


	//   ....[21]....
        /*00d0*/ 	.word	0xffffffff


	//   ....[22]....
        /*00d4*/ 	.word	0xffffffff


	//   ....[23]....
        /*00d8*/ 	.word	0xffffffff


	//   ....[24]....
        /*00dc*/ 	.word	0xffffffff


	//   ....[25]....
        /*00e0*/ 	.word	0xffffffff


	//   ....[26]....
        /*00e4*/ 	.word	0xffffffff


	//   ....[27]....
        /*00e8*/ 	.word	0xffffffff


	//   ....[28]....
        /*00ec*/ 	.word	0xffffffff


	//   ....[29]....
        /*00f0*/ 	.word	0xffffffff


	//   ....[30]....
        /*00f4*/ 	.word	0x0500000a


	//   ....[31]....
        /*00f8*/ 	.word	0x0500000a


	//   ....[32]....
        /*00fc*/ 	.word	0x0500000a


	//   ....[33]....
        /*0100*/ 	.word	0x0500000a


	//   ....[34]....
        /*0104*/ 	.word	0x0500000a


	//   ....[35]....
        /*0108*/ 	.word	0x0500000a


	//   ....[36]....
        /*010c*/ 	.word	0x0500000a


	//   ....[37]....
        /*0110*/ 	.word	0x0500000a


	//   ....[38]....
        /*0114*/ 	.word	0x0500000a


	//   ....[39]....
        /*0118*/ 	.word	0x0500000a


	//   ....[40]....
        /*011c*/ 	.word	0x0500000a


	//   ....[41]....
        /*0120*/ 	.word	0x0500000a


	//   ....[42]....
        /*0124*/ 	.word	0x0500000a


	//   ....[43]....
        /*0128*/ 	.word	0x0500000a


	//   ....[44]....
        /*012c*/ 	.word	0x0500000a


	//   ....[45]....
        /*0130*/ 	.word	0x0500000a


	//   ....[46]....
        /*0134*/ 	.word	0x0500000a


	//   ....[47]....
        /*0138*/ 	.word	0x0500000a


	//   ....[48]....
        /*013c*/ 	.word	0x0500000a


	//   ....[49]....
        /*0140*/ 	.word	0x0500000a


	//   ....[50]....
        /*0144*/ 	.word	0x0500000a


	//   ....[51]....
        /*0148*/ 	.word	0x0500000a


	//   ....[52]....
        /*014c*/ 	.word	0x0500000a


	//   ....[53]....
        /*0150*/ 	.word	0x0500000a


	//   ....[54]....
        /*0154*/ 	.word	0x0500000a


	//   ....[55]....
        /*0158*/ 	.word	0x0500000a


	//   ....[56]....
        /*015c*/ 	.word	0x0500000a


	//   ....[57]....
        /*0160*/ 	.word	0x0500000a


	//   ....[58]....
        /*0164*/ 	.word	0x0500000a


	//   ....[59]....
        /*0168*/ 	.word	0x0500000a


	//----- nvinfo : EIATTR_COOP_GROUP_INSTR_OFFSETS
	.align		4
.L_317:
        /*016c*/ 	.byte	0x04, 0x28
        /*016e*/ 	.short	(.L_319 - .L_318)


	//   ....[0]....
.L_318:
        /*0170*/ 	.word	0x00000480


	//   ....[1]....
        /*0174*/ 	.word	0x00000490


	//   ....[2]....
        /*0178*/ 	.word	0x000004b0


	//   ....[3]....
        /*017c*/ 	.word	0x000004c0


	//   ....[4]....
        /*0180*/ 	.word	0x000004e0


	//   ....[5]....
        /*0184*/ 	.word	0x000004f0


	//   ....[6]....
        /*0188*/ 	.word	0x00000510


	//   ....[7]....
        /*018c*/ 	.word	0x00000520


	//   ....[8]....
        /*0190*/ 	.word	0x00000540


	//   ....[9]....
        /*0194*/ 	.word	0x00000550


	//   ....[10]....
        /*0198*/ 	.word	0x00000a30


	//   ....[11]....
        /*019c*/ 	.word	0x00000a40


	//   ....[12]....
        /*01a0*/ 	.word	0x00000a60


	//   ....[13]....
        /*01a4*/ 	.word	0x00000a70


	//   ....[14]....
        /*01a8*/ 	.word	0x00000a90


	//   ....[15]....
        /*01ac*/ 	.word	0x00000aa0


	//   ....[16]....
        /*01b0*/ 	.word	0x00000ac0


	//   ....[17]....
        /*01b4*/ 	.word	0x00000ad0


	//   ....[18]....
        /*01b8*/ 	.word	0x00000af0


	//   ....[19]....
        /*01bc*/ 	.word	0x00000b00


	//   ....[20]....
        /*01c0*/ 	.word	0x00000ea0


	//   ....[21]....
        /*01c4*/ 	.word	0x00000eb0


	//   ....[22]....
        /*01c8*/ 	.word	0x00000ed0


	//   ....[23]....
        /*01cc*/ 	.word	0x00000ee0


	//   ....[24]....
        /*01d0*/ 	.word	0x00000f00


	//   ....[25]....
        /*01d4*/ 	.word	0x00000f10


	//   ....[26]....
        /*01d8*/ 	.word	0x00000f30


	//   ....[27]....
        /*01dc*/ 	.word	0x00000f40


	//   ....[28]....
        /*01e0*/ 	.word	0x00000f60


	//   ....[29]....
        /*01e4*/ 	.word	0x00000f70


	//   ....[30]....
        /*01e8*/ 	.word	0x000011b0


	//   ....[31]....
        /*01ec*/ 	.word	0x00001200


	//   ....[32]....
        /*01f0*/ 	.word	0x00001270


	//   ....[33]....
        /*01f4*/ 	.word	0x000012c0


	//   ....[34]....
        /*01f8*/ 	.word	0x00001330


	//   ....[35]....
        /*01fc*/ 	.word	0x00001380


	//   ....[36]....
        /*0200*/ 	.word	0x000013f0


	//   ....[37]....
        /*0204*/ 	.word	0x00001440


	//   ....[38]....
        /*0208*/ 	.word	0x000014b0


	//   ....[39]....
        /*020c*/ 	.word	0x00001500


	//   ....[40]....
        /*0210*/ 	.word	0x00001580


	//   ....[41]....
        /*0214*/ 	.word	0x000015d0


	//   ....[42]....
        /*0218*/ 	.word	0x00001640


	//   ....[43]....
        /*021c*/ 	.word	0x00001690


	//   ....[44]....
        /*0220*/ 	.word	0x00001700


	//   ....[45]....
        /*0224*/ 	.word	0x00001750


	//   ....[46]....
        /*0228*/ 	.word	0x000017c0


	//   ....[47]....
        /*022c*/ 	.word	0x00001810


	//   ....[48]....
        /*0230*/ 	.word	0x00001880


	//   ....[49]....
        /*0234*/ 	.word	0x000018d0


	//   ....[50]....
        /*0238*/ 	.word	0x00001950


	//   ....[51]....
        /*023c*/ 	.word	0x000019a0


	//   ....[52]....
        /*0240*/ 	.word	0x00001a10


	//   ....[53]....
        /*0244*/ 	.word	0x00001a60


	//   ....[54]....
        /*0248*/ 	.word	0x00001ad0


	//   ....[55]....
        /*024c*/ 	.word	0x00001b20


	//   ....[56]....
        /*0250*/ 	.word	0x00001b90


	//   ....[57]....
        /*0254*/ 	.word	0x00001be0


	//   ....[58]....
        /*0258*/ 	.word	0x00001c50


	//   ....[59]....
        /*025c*/ 	.word	0x00001ca0


	//----- nvinfo : EIATTR_VRC_CTA_INIT_COUNT
	.align		4
.L_319:
        /*0260*/ 	.byte	0x02, 0x4a
	.zero		1
	.zero		1


	//----- nvinfo : EIATTR_EXIT_INSTR_OFFSETS
	.align		4
        /*0264*/ 	.byte	0x04, 0x1c
        /*0266*/ 	.short	(.L_321 - .L_320)


	//   ....[0]....
.L_320:
        /*0268*/ 	.word	0x00000120


	//   ....[1]....
        /*026c*/ 	.word	0x000006b0


	//   ....[2]....
        /*0270*/ 	.word	0x00001150


	//----- nvinfo : EIATTR_CRS_STACK_SIZE
	.align		4
.L_321:
        /*0274*/ 	.byte	0x04, 0x1e
        /*0276*/ 	.short	(.L_323 - .L_322)
.L_322:
        /*0278*/ 	.word	0x00000000


	//----- nvinfo : EIATTR_CBANK_PARAM_SIZE
	.align		4
.L_323:
        /*027c*/ 	.byte	0x03, 0x19
        /*027e*/ 	.short	0x0024


	//----- nvinfo : EIATTR_PARAM_CBANK
	.align		4
        /*0280*/ 	.byte	0x04, 0x0a
        /*0282*/ 	.short	(.L_325 - .L_324)
	.align		4
.L_324:
        /*0284*/ 	.word	index@(.nv.constant0._Z28compute_hh_trafo_kernel_realIdLj1024EEvPT_PKS0_S3_iii)
        /*0288*/ 	.short	0x0380
        /*028a*/ 	.short	0x0024


	//----- nvinfo : EIATTR_SW_WAR
	.align		4
.L_325:
        /*028c*/ 	.byte	0x04, 0x36
        /*028e*/ 	.short	(.L_327 - .L_326)
.L_326:
        /*0290*/ 	.word	0x00000008
.L_327:


//--------------------- .nv.callgraph             --------------------------
	.section	.nv.callgraph,"",@"SHT_CUDA_CALLGRAPH"
	.align	4
	.sectionentsize	8
	.align		4
        /*0000*/ 	.word	0x00000000
	.align		4
        /*0004*/ 	.word	0xffffffff
	.align		4
        /*0008*/ 	.word	0x00000000
	.align		4
        /*000c*/ 	.word	0xfffffffe
	.align		4
        /*0010*/ 	.word	0x00000000
	.align		4
        /*0014*/ 	.word	0xfffffffd
	.align		4
        /*0018*/ 	.word	0x00000000
	.align		4
        /*001c*/ 	.word	0xfffffffc


//--------------------- .text._Z28compute_hh_trafo_kernel_realIdLj1EEvPT_PKS0_S3_iii --------------------------
	.section	.text._Z28compute_hh_trafo_kernel_realIdLj1EEvPT_PKS0_S3_iii,"ax",@progbits
	.align	128
        .global         _Z28compute_hh_trafo_kernel_realIdLj1EEvPT_PKS0_S3_iii
        .type           _Z28compute_hh_trafo_kernel_realIdLj1EEvPT_PKS0_S3_iii,@function
        .size           _Z28compute_hh_trafo_kernel_realIdLj1EEvPT_PKS0_S3_iii,(.L_x_297 - _Z28compute_hh_trafo_kernel_realIdLj1EEvPT_PKS0_S3_iii)
        .other          _Z28compute_hh_trafo_kernel_realIdLj1EEvPT_PKS0_S3_iii,@"STO_CUDA_ENTRY STV_DEFAULT"
_Z28compute_hh_trafo_kernel_realIdLj1EEvPT_PKS0_S3_iii:
.text._Z28compute_hh_trafo_kernel_realIdLj1EEvPT_PKS0_S3_iii:
[----:B------:R-:W-:Y:S01]  /*0000*/  LDC R1, c[0x0][0x37c] ;  /* 0x0000df00ff017b82 */ /* 0x000fe20000000800 */
[----:B------:R-:W0:Y:S07]  /*0010*/  S2R R0, SR_TID.X ;  /* 0x0000000000007919 */ /* 0x000e2e0000002100 */
[----:B------:R-:W1:Y:S01]  /*0020*/  LDC R7, c[0x0][0x3a0] ;  /* 0x0000e800ff077b82 */ /* 0x000e620000000800 */
[----:B------:R-:W2:Y:S01]  /*0030*/  LDCU.64 UR8, c[0x0][0x398] ;  /* 0x00007300ff0877ac */ /* 0x000ea20008000a00 */
[----:B------:R-:W3:Y:S06]  /*0040*/  LDCU.64 UR12, c[0x0][0x358] ;  /* 0x00006b00ff0c77ac */ /* 0x000eec0008000a00 */
[----:B------:R-:W4:Y:S08]  /*0050*/  S2UR UR4, SR_CTAID.X ;  /* 0x00000000000479c3 */ /* 0x000f300000002500 */
[----:B------:R-:W5:Y:S01]  /*0060*/  LDC.64 R4, c[0x0][0x380] ;  /* 0x0000e000ff047b82 */ /* 0x000f620000000a00 */
[----:B--2---:R-:W-:-:S02]  /*0070*/  IMAD.U32 R9, RZ, RZ, UR9 ;  /* 0x00000009ff097e24 */ /* 0x004fc4000f8e00ff */
[----:B-1----:R-:W-:-:S05]  /*0080*/  VIADD R3, R7, 0xffffffff ;  /* 0xffffffff07037836 */ /* 0x002fca0000000000 */
[----:B0-----:R-:W-:-:S05]  /*0090*/  IADD3 R2, PT, PT, R3, R0, RZ ;  /* 0x0000000003027210 */ /* 0x001fca0007ffe0ff */
[----:B----4-:R-:W-:-:S04]  /*00a0*/  IMAD R6, R2, R9, UR4 ;  /* 0x0000000402067e24 */ /* 0x010fc8000f8e0209 */
[----:B-----5:R-:W-:-:S06]  /*00b0*/  IMAD.WIDE R4, R6, 0x8, R4 ;  /* 0x0000000806047825 */ /* 0x020fcc00078e0204 */
[----:B---3--:R-:W2:Y:S01]  /*00c0*/  LDG.E.64 R4, desc[UR12][R4.64] ;  /* 0x0000000c04047981 */ /* 0x008ea2000c1e1b00 */
[----:B------:R-:W0:Y:S01]  /*00d0*/  S2UR UR5, SR_CgaCtaId ;  /* 0x00000000000579c3 */ /* 0x000e220000008800 */
[----:B------:R-:W-:Y:S01]  /*00e0*/  UMOV UR4, 0x400 ;  /* 0x0000040000047882 */ /* 0x000fe20000000000 */
[----:B------:R-:W-:Y:S01]  /*00f0*/  ISETP.GE.AND P0, PT, R7, 0x1, PT ;  /* 0x000000010700780c */ /* 0x000fe20003f06270 */
[----:B0-----:R-:W-:-:S06]  /*0100*/  ULEA UR4, UR5, UR4, 0x18 ;  /* 0x0000000405047291 */ /* 0x001fcc000f8ec0ff */
[----:B------:R-:W-:-:S05]  /*0110*/  LEA R2, R0, UR4, 0x3 ;  /* 0x0000000400027c11 */ /* 0x000fca000f8e18ff */
[----:B--2---:R0:W-:Y:S01]  /*0120*/  STS.64 [R2], R4 ;  /* 0x0000000402007388 */ /* 0x0041e20000000a00 */
[----:B------:R-:W-:Y:S05]  /*0130*/  @!P0 EXIT ;  /* 0x000000000000894d */ /* 0x000fea0003800000 */
[----:B0-----:R-:W0:Y:S01]  /*0140*/  LDC R5, c[0x0][0x3a0] ;  /* 0x0000e800ff057b82 */ /* 0x001e220000000800 */
[----:B------:R-:W1:Y:S01]  /*0150*/  LDCU UR6, c[0x0][0x360] ;  /* 0x00006c00ff0677ac */ /* 0x000e620008000800 */
[----:B------:R-:W-:Y:S01]  /*0160*/  LOP3.LUT P0, R4, R7, 0x3, RZ, 0xc0, !PT ;  /* 0x0000000307047812 */ /* 0x000fe2000780c0ff */
[----:B------:R-:W-:Y:S01]  /*0170*/  IMAD.U32 R8, RZ, RZ, UR8 ;  /* 0x00000008ff087e24 */ /* 0x000fe2000f8e00ff */
[----:B------:R-:W2:Y:S01]  /*0180*/  LDCU UR4, c[0x0][0x3a0] ;  /* 0x00007400ff0477ac */ /* 0x000ea20008000800 */
[----:B-1----:R-:W-:Y:S01]  /*0190*/  UIADD3 UR6, UPT, UPT, UR6, -0x1, URZ ;  /* 0xffffffff06067890 */ /* 0x002fe2000fffe0ff */
[----:B--2---:R-:W-:Y:S01]  /*01a0*/  UMOV UR7, UR4 ;  /* 0x0000000400077c82 */ /* 0x004fe20008000000 */
[----:B0-----:R-:W-:Y:S01]  /*01b0*/  ISETP.GE.U32.AND P1, PT, R5, 0x4, PT ;  /* 0x000000040500780c */ /* 0x001fe20003f26070 */
[----:B------:R-:W-:-:S07]  /*01c0*/  IMAD R5, R3, R8, R0 ;  /* 0x0000000803057224 */ /* 0x000fce00078e0200 */
[----:B------:R-:W-:Y:S05]  /*01d0*/  @!P0 BRA `(.L_x_0) ;  /* 0x0000000000a88947 */ /* 0x000fea0003800000 */
[----:B------:R-:W0:Y:S01]  /*01e0*/  LDC.64 R10, c[0x0][0x380] ;  /* 0x0000e000ff0a7b82 */ /* 0x000e220000000a00 */
[----:B------:R-:W-:Y:S01]  /*01f0*/  IADD3 R3, PT, PT, -R4, RZ, RZ ;  /* 0x000000ff04037210 */ /* 0x000fe20007ffe1ff */
[----:B------:R-:W1:Y:S06]  /*0200*/  LDCU.64 UR10, c[0x0][0x390] ;  /* 0x00007200ff0a77ac */ /* 0x000e6c0008000a00 */
[----:B------:R-:W2:Y:S08]  /*0210*/  LDC.64 R12, c[0x0][0x388] ;  /* 0x0000e200ff0c7b82 */ /* 0x000eb00000000a00 */
[----:B------:R-:W3:Y:S02]  /*0220*/  LDC.64 R8, c[0x0][0x398] ;  /* 0x0000e600ff087b82 */ /* 0x000ee40000000a00 */
.L_x_1:
[----:B------:R-:W-:Y:S01]  /*0230*/  ISETP.NE.AND P0, PT, R0, RZ, PT ;  /* 0x000000ff0000720c */ /* 0x000fe20003f05270 */
[----:B0---4-:R-:W-:-:S12]  /*0240*/  IMAD.WIDE R14, R6, 0x8, R10 ;  /* 0x00000008060e7825 */ /* 0x011fd800078e020a */
[----:B------:R-:W4:Y:S01]  /*0250*/  @!P0 LDG.E.64 R22, desc[UR12][R14.64] ;  /* 0x0000000c0e168981 */ /* 0x000f22000c1e1b00 */
[----:B--2---:R-:W-:-:S06]  /*0260*/  IMAD.WIDE R16, R5, 0x8, R12 ;  /* 0x0000000805107825 */ /* 0x004fcc00078e020c */
[----:B------:R-:W2:Y:S01]  /*0270*/  LDG.E.64.CONSTANT R16, desc[UR12][R16.64] ;  /* 0x0000000c10107981 */ /* 0x000ea2000c1e9b00 */
[----:B------:R-:W-:-:S04]  /*0280*/  UIADD3 UR7, UPT, UPT, UR4, -0x1, URZ ;  /* 0xffffffff04077890 */ /* 0x000fc8000fffe0ff */
[----:B-1----:R-:W-:-:S06]  /*0290*/  UIMAD.WIDE.U32 UR8, UR7, 0x8, UR10 ;  /* 0x00000008070878a5 */ /* 0x002fcc000f8e000a */
[----:B------:R-:W-:Y:S01]  /*02a0*/  IMAD.U32 R18, RZ, RZ, UR8 ;  /* 0x00000008ff127e24 */ /* 0x000fe2000f8e00ff */
[----:B------:R-:W-:-:S06]  /*02b0*/  MOV R19, UR9 ;  /* 0x0000000900137c02 */ /* 0x000fcc0008000f00 */
[----:B------:R-:W5:Y:S01]  /*02c0*/  LDG.E.64.CONSTANT R18, desc[UR12][R18.64] ;  /* 0x0000000c12127981 */ /* 0x000f62000c1e9b00 */
[----:B------:R-:W0:Y:S01]  /*02d0*/  S2UR UR8, SR_CgaCtaId ;  /* 0x00000000000879c3 */ /* 0x000e220000008800 */
[----:B------:R-:W-:Y:S01]  /*02e0*/  UMOV UR5, 0x400 ;  /* 0x0000040000057882 */ /* 0x000fe20000000000 */
[----:B------:R-:W-:Y:S01]  /*02f0*/  IMAD.U32 R4, RZ, RZ, UR4 ;  /* 0x00000004ff047e24 */ /* 0x000fe2000f8e00ff */
[----:B------:R-:W-:Y:S01]  /*0300*/  IADD3 R3, PT, PT, R3, 0x1, RZ ;  /* 0x0000000103037810 */ /* 0x000fe20007ffe0ff */
[----:B------:R-:W-:Y:S01]  /*0310*/  UMOV UR4, UR7 ;  /* 0x0000000700047c82 */ /* 0x000fe20008000000 */
[----:B---3--:R-:W-:Y:S01]  /*0320*/  IMAD.IADD R6, R6, 0x1, -R9 ;  /* 0x0000000106067824 */ /* 0x008fe200078e0a09 */
[----:B------:R-:W-:Y:S01]  /*0330*/  IADD3 R5, PT, PT, R5, -R8, RZ ;  /* 0x8000000805057210 */ /* 0x000fe20007ffe0ff */
[----:B0-----:R-:W-:Y:S02]  /*0340*/  ULEA UR9, UR8, UR5, 0x18 ;  /* 0x0000000508097291 */ /* 0x001fe4000f8ec0ff */
[----:B------:R-:W-:-:S04]  /*0350*/  UIADD3 UR5, UPT, UPT, UR5, 0x10, URZ ;  /* 0x0000001005057890 */ /* 0x000fc8000fffe0ff */
[----:B------:R-:W-:-:S06]  /*0360*/  ULEA UR5, UR8, UR5, 0x18 ;  /* 0x0000000508057291 */ /* 0x000fcc000f8ec0ff */
[C---:B------:R-:W-:Y:S01]  /*0370*/  LEA R7, R0.reuse, UR5, 0x3 ;  /* 0x0000000500077c11 */ /* 0x040fe2000f8e18ff */
[----:B----4-:R-:W-:Y:S01]  /*0380*/  @!P0 STS.64 [UR9], R22 ;  /* 0x00000016ff008988 */ /* 0x010fe20008000a09 */
[----:B------:R-:W-:-:S03]  /*0390*/  ISETP.NE.AND P0, PT, R0, UR6, PT ;  /* 0x0000000600007c0c */ /* 0x000fc6000bf05270 */
[----:B------:R-:W2:Y:S01]  /*03a0*/  LDS.64 R20, [R2] ;  /* 0x0000000002147984 */ /* 0x000ea20000000a00 */
[----:B------:R-:W-:Y:S01]  /*03b0*/  ISETP.NE.AND P0, PT, R4, 0x1, P0 ;  /* 0x000000010400780c */ /* 0x000fe20000705270 */
[----:B--2---:R-:W-:-:S07]  /*03c0*/  DMUL R24, R20, R16 ;  /* 0x0000001014187228 */ /* 0x004fce0000000000 */
[----:B------:R-:W-:Y:S01]  /*03d0*/  STS.64 [R7], R24 ;  /* 0x0000001807007388 */ /* 0x000fe20000000a00 */
[----:B------:R-:W-:Y:S08]  /*03e0*/  BAR.SYNC.DEFER_BLOCKING 0x0 ;  /* 0x0000000000007b1d */ /* 0x000ff00000010000 */
[----:B------:R-:W-:Y:S06]  /*03f0*/  BAR.SYNC.DEFER_BLOCKING 0x0 ;  /* 0x0000000000007b1d */ /* 0x000fec0000010000 */
[----:B------:R-:W5:Y:S02]  /*0400*/  LDS.64 R26, [UR9+0x10] ;  /* 0x00001009ff1a7984 */ /* 0x000f640008000a00 */
[----:B-----5:R-:W-:-:S08]  /*0410*/  DMUL R18, R26, R18 ;  /* 0x000000121a127228 */ /* 0x020fd00000000000 */
[----:B------:R-:W-:-:S07]  /*0420*/  DFMA R18, R16, -R18, R20 ;  /* 0x800000121012722b */ /* 0x000fce0000000014 */
[----:B------:R4:W-:Y:S01]  /*0430*/  @!P0 STG.E.64 desc[UR12][R14.64], R18 ;  /* 0x000000120e008986 */ /* 0x0009e2000c101b0c */
[----:B------:R-:W-:-:S03]  /*0440*/  ISETP.NE.AND P0, PT, R3, RZ, PT ;  /* 0x000000ff0300720c */ /* 0x000fc60003f05270 */
[----:B------:R4:W-:Y:S01]  /*0450*/  STS.64 [R2+0x8], R18 ;  /* 0x0000081202007388 */ /* 0x0009e20000000a00 */
[----:B------:R-:W-:Y:S09]  /*0460*/  BAR.SYNC.DEFER_BLOCKING 0x0 ;  /* 0x0000000000007b1d */ /* 0x000ff20000010000 */
[----:B------:R-:W-:Y:S05]  /*0470*/  @P0 BRA `(.L_x_1) ;  /* 0xfffffffc006c0947 */ /* 0x000fea000383ffff */
.L_x_0:
[----:B------:R-:W-:Y:S05]  /*0480*/  @!P1 EXIT ;  /* 0x000000000000994d */ /* 0x000fea0003800000 */
[----:B------:R-:W0:Y:S01]  /*0490*/  LDCU.64 UR4, c[0x0][0x390] ;  /* 0x00007200ff0477ac */ /* 0x000e220008000a00 */
[--C-:B------:R-:W-:Y:S01]  /*04a0*/  IMAD.MOV R4, RZ, RZ, -R8.reuse ;  /* 0x000000ffff047224 */ /* 0x100fe200078e0a08 */
[----:B------:R-:W-:Y:S01]  /*04b0*/  IADD3 R27, PT, PT, -R9, RZ, RZ ;  /* 0x000000ff091b7210 */ /* 0x000fe20007ffe1ff */
[----:B------:R-:W-:Y:S01]  /*04c0*/  IMAD.IADD R25, R5, 0x1, -R8 ;  /* 0x0000000105197824 */ /* 0x000fe200078e0a08 */
[----:B------:R-:W-:Y:S01]  /*04d0*/  UIADD3 UR8, UPT, UPT, UR7, -0x1, URZ ;  /* 0xffffffff07087890 */ /* 0x000fe2000fffe0ff */
[--C-:B------:R-:W-:Y:S01]  /*04e0*/  IMAD R24, R4, 0x3, R5.reuse ;  /* 0x0000000304187824 */ /* 0x100fe200078e0205 */
[----:B------:R-:W-:Y:S01]  /*04f0*/  ISETP.NE.AND P1, PT, R0, RZ, PT ;  /* 0x000000ff0000720c */ /* 0x000fe20003f25270 */
[----:B------:R-:W-:Y:S01]  /*0500*/  IMAD R7, R4, 0x2, R5 ;  /* 0x0000000204077824 */ /* 0x000fe200078e0205 */
[----:B------:R-:W-:Y:S01]  /*0510*/  IADD3 R3, PT, PT, R6, -R9, RZ ;  /* 0x8000000906037210 */ /* 0x000fe20007ffe0ff */
[C---:B------:R-:W-:Y:S01]  /*0520*/  IMAD R4, R27.reuse, 0x3, R6 ;  /* 0x000000031b047824 */ /* 0x040fe200078e0206 */
[----:B------:R-:W-:Y:S01]  /*0530*/  LEA R27, R27, R6, 0x1 ;  /* 0x000000061b1b7211 */ /* 0x000fe200078e08ff */
[----:B------:R-:W-:Y:S01]  /*0540*/  UIADD3 UR10, UPT, UPT, UR7, -0x2, URZ ;  /* 0xfffffffe070a7890 */ /* 0x000fe2000fffe0ff */
[----:B------:R-:W1:Y:S01]  /*0550*/  LDCU.64 UR14, c[0x0][0x390] ;  /* 0x00007200ff0e77ac */ /* 0x000e620008000a00 */
[----:B0-----:R-:W-:-:S07]  /*0560*/  UIMAD.WIDE.U32 UR4, UR8, 0x8, UR4 ;  /* 0x00000008080478a5 */ /* 0x001fce000f8e0004 */
[----:B------:R-:W-:Y:S01]  /*0570*/  UMOV UR8, UR4 ;  /* 0x0000000400087c82 */ /* 0x000fe20008000000 */
[----:B------:R-:W-:-:S05]  /*0580*/  UMOV UR9, UR5 ;  /* 0x0000000500097c82 */ /* 0x000fca0008000000 */
.L_x_2:
[----:B------:R-:W4:Y:S08]  /*0590*/  LDC.64 R12, c[0x0][0x380] ;  /* 0x0000e000ff0c7b82 */ /* 0x000f300000000a00 */
[----:B------:R-:W0:Y:S01]  /*05a0*/  LDC.64 R8, c[0x0][0x388] ;  /* 0x0000e200ff087b82 */ /* 0x000e220000000a00 */
[----:B----4-:R-:W-:-:S05]  /*05b0*/  IMAD.WIDE R14, R6, 0x8, R12 ;  /* 0x00000008060e7825 */ /* 0x010fca00078e020c */
[----:B------:R-:W2:Y:S01]  /*05c0*/  @!P1 LDG.E.64 R16, desc[UR12][R14.64] ;  /* 0x0000000c0e109981 */ /* 0x000ea2000c1e1b00 */
[----:B0-----:R-:W-:-:S06]  /*05d0*/  IMAD.WIDE R18, R5, 0x8, R8 ;  /* 0x0000000805127825 */ /* 0x001fcc00078e0208 */
[----:B------:R-:W3:Y:S01]  /*05e0*/  LDG.E.64.CONSTANT R18, desc[UR12][R18.64] ;  /* 0x0000000c12127981 */ /* 0x000ee2000c1e9b00 */
[----:B------:R-:W-:Y:S01]  /*05f0*/  IMAD.U32 R10, RZ, RZ, UR8 ;  /* 0x00000008ff0a7e24 */ /* 0x000fe2000f8e00ff */
[----:B------:R-:W-:-:S06]  /*0600*/  MOV R11, UR9 ;  /* 0x00000009000b7c02 */ /* 0x000fcc0008000f00 */
[----:B------:R-:W4:Y:S01]  /*0610*/  LDG.E.64.CONSTANT R10, desc[UR12][R10.64] ;  /* 0x0000000c0a0a7981 */ /* 0x000f22000c1e9b00 */
[----:B------:R-:W0:Y:S01]  /*0620*/  S2UR UR5, SR_CgaCtaId ;  /* 0x00000000000579c3 */ /* 0x000e220000008800 */
[----:B------:R-:W-:Y:S01]  /*0630*/  UMOV UR4, 0x400 ;  /* 0x0000040000047882 */ /* 0x000fe20000000000 */
[----:B------:R-:W-:Y:S01]  /*0640*/  ISETP.NE.AND P0, PT, R0, UR6, PT ;  /* 0x0000000600007c0c */ /* 0x000fe2000bf05270 */
[----:B0-----:R-:W-:Y:S02]  /*0650*/  ULEA UR11, UR5, UR4, 0x18 ;  /* 0x00000004050b7291 */ /* 0x001fe4000f8ec0ff */
[----:B------:R-:W-:-:S04]  /*0660*/  UIADD3 UR4, UPT, UPT, UR4, 0x10, URZ ;  /* 0x0000001004047890 */ /* 0x000fc8000fffe0ff */
[----:B------:R-:W-:-:S06]  /*0670*/  ULEA UR4, UR5, UR4, 0x18 ;  /* 0x0000000405047291 */ /* 0x000fcc000f8ec0ff */
[C---:B------:R-:W-:Y:S01]  /*0680*/  LEA R29, R0.reuse, UR4, 0x3 ;  /* 0x00000004001d7c11 */ /* 0x040fe2000f8e18ff */
[----:B--2---:R-:W-:Y:S01]  /*0690*/  @!P1 STS.64 [UR11], R16 ;  /* 0x00000010ff009988 */ /* 0x004fe20008000a0b */
[----:B------:R-:W-:-:S03]  /*06a0*/  ISETP.NE.AND P1, PT, R0, RZ, PT ;  /* 0x000000ff0000720c */ /* 0x000fc60003f25270 */
[----:B------:R-:W3:Y:S02]  /*06b0*/  LDS.64 R20, [R2] ;  /* 0x0000000002147984 */ /* 0x000ee40000000a00 */
[----:B---3--:R-:W-:-:S07]  /*06c0*/  DMUL R22, R20, R18 ;  /* 0x0000001214167228 */ /* 0x008fce0000000000 */
[----:B------:R0:W-:Y:S02]  /*06d0*/  STS.64 [R29], R22 ;  /* 0x000000161d007388 */ /* 0x0001e40000000a00 */
[----:B0-----:R-:W-:Y:S01]  /*06e0*/  IMAD.WIDE R22, R25, 0x8, R8 ;  /* 0x0000000819167825 */ /* 0x001fe200078e0208 */
[----:B------:R-:W-:Y:S08]  /*06f0*/  BAR.SYNC.DEFER_BLOCKING 0x0 ;  /* 0x0000000000007b1d */ /* 0x000ff00000010000 */
[----:B------:R-:W-:Y:S06]  /*0700*/  BAR.SYNC.DEFER_BLOCKING 0x0 ;  /* 0x0000000000007b1d */ /* 0x000fec0000010000 */
[----:B------:R-:W4:Y:S02]  /*0710*/  LDS.64 R16, [UR11+0x10] ;  /* 0x0000100bff107984 */ /* 0x000f240008000a00 */
[----:B----4-:R-:W-:Y:S01]  /*0720*/  DMUL R10, R16, R10 ;  /* 0x0000000a100a7228 */ /* 0x010fe20000000000 */
[----:B------:R-:W-:-:S05]  /*0730*/  IMAD.U32 R16, RZ, RZ, UR10 ;  /* 0x0000000aff107e24 */ /* 0x000fca000f8e00ff */
[----:B------:R-:W-:Y:S02]  /*0740*/  ISETP.NE.AND P2, PT, R16, -0x1, P0 ;  /* 0xffffffff1000780c */ /* 0x000fe40000745270 */
[----:B------:R-:W-:Y:S01]  /*0750*/  DFMA R18, R18, -R10, R20 ;  /* 0x8000000a1212722b */ /* 0x000fe20000000014 */
[----:B------:R-:W-:-:S06]  /*0760*/  IMAD.WIDE R16, R3, 0x8, R12 ;  /* 0x0000000803107825 */ /* 0x000fcc00078e020c */
[----:B------:R-:W-:Y:S04]  /*0770*/  STS.64 [R2+0x8], R18 ;  /* 0x0000081202007388 */ /* 0x000fe80000000a00 */
[----:B------:R0:W-:Y:S01]  /*0780*/  @!P2 STG.E.64 desc[UR12][R14.64], R18 ;  /* 0x000000120e00a986 */ /* 0x0001e2000c101b0c */
[----:B------:R-:W-:Y:S06]  /*0790*/  BAR.SYNC.DEFER_BLOCKING 0x0 ;  /* 0x0000000000007b1d */ /* 0x000fec0000010000 */
[----:B0-----:R-:W2:Y:S04]  /*07a0*/  LDG.E.64.CONSTANT R18, desc[UR12][R22.64] ;  /* 0x0000000c16127981 */ /* 0x001ea8000c1e9b00 */
[----:B------:R-:W3:Y:S01]  /*07b0*/  @!P1 LDG.E.64 R20, desc[UR12][R16.64] ;  /* 0x0000000c10149981 */ /* 0x000ee2000c1e1b00 */
[----:B-1----:R-:W-:-:S06]  /*07c0*/  UIMAD.WIDE.U32 UR4, UR10, 0x8, UR14 ;  /* 0x000000080a0478a5 */ /* 0x002fcc000f8e000e */
[----:B------:R-:W-:Y:S01]  /*07d0*/  MOV R10, UR4 ;  /* 0x00000004000a7c02 */ /* 0x000fe20008000f00 */
[----:B------:R-:W-:-:S06]  /*07e0*/  IMAD.U32 R11, RZ, RZ, UR5 ;  /* 0x00000005ff0b7e24 */ /* 0x000fcc000f8e00ff */
[----:B------:R-:W4:Y:S01]  /*07f0*/  LDG.E.64.CONSTANT R10, desc[UR12][R10.64] ;  /* 0x0000000c0a0a7981 */ /* 0x000f22000c1e9b00 */
[----:B------:R-:W-:-:S04]  /*0800*/  MOV R26, UR7 ;  /* 0x00000007001a7c02 */ /* 0x000fc80008000f00 */
[----:B------:R-:W-:Y:S01]  /*0810*/  ISETP.NE.AND P2, PT, R26, 0x2, P0 ;  /* 0x000000021a00780c */ /* 0x000fe20000745270 */
[----:B---3--:R-:W-:Y:S04]  /*0820*/  @!P1 STS.64 [UR11], R20 ;  /* 0x00000014ff009988 */ /* 0x008fe80008000a0b */
[----:B------:R-:W2:Y:S02]  /*0830*/  LDS.64 R20, [R2] ;  /* 0x0000000002147984 */ /* 0x000ea40000000a00 */
[----:B--2---:R-:W-:-:S07]  /*0840*/  DMUL R22, R20, R18 ;  /* 0x0000001214167228 */ /* 0x004fce0000000000 */
[----:B------:R-:W-:Y:S01]  /*0850*/  STS.64 [R29], R22 ;  /* 0x000000161d007388 */ /* 0x000fe20000000a00 */
[----:B------:R-:W-:Y:S08]  /*0860*/  BAR.SYNC.DEFER_BLOCKING 0x0 ;  /* 0x0000000000007b1d */ /* 0x000ff00000010000 */
[----:B------:R-:W-:Y:S06]  /*0870*/  BAR.SYNC.DEFER_BLOCKING 0x0 ;  /* 0x0000000000007b1d */ /* 0x000fec0000010000 */
[----:B------:R-:W4:Y:S02]  /*0880*/  LDS.64 R14, [UR11+0x10] ;  /* 0x0000100bff0e7984 */ /* 0x000f240008000a00 */
[----:B----4-:R-:W-:-:S08]  /*0890*/  DMUL R14, R14, R10 ;  /* 0x0000000a0e0e7228 */ /* 0x010fd00000000000 */
[----:B------:R-:W-:-:S07]  /*08a0*/  DFMA R22, R18, -R14, R20 ;  /* 0x8000000e1216722b */ /* 0x000fce0000000014 */
[----:B------:R-:W-:Y:S04]  /*08b0*/  @!P2 STG.E.64 desc[UR12][R16.64], R22 ;  /* 0x000000161000a986 */ /* 0x000fe8000c101b0c */
[----:B------:R-:W-:Y:S01]  /*08c0*/  STS.64 [R2+0x8], R22 ;  /* 0x0000081602007388 */ /* 0x000fe20000000a00 */
[----:B------:R-:W-:Y:S01]  /*08d0*/  BAR.SYNC.DEFER_BLOCKING 0x0 ;  /* 0x0000000000007b1d */ /* 0x000fe20000010000 */
[----:B------:R-:W-:-:S05]  /*08e0*/  IMAD.WIDE R10, R27, 0x8, R12 ;  /* 0x000000081b0a7825 */ /* 0x000fca00078e020c */
[----:B------:R-:W2:Y:S01]  /*08f0*/  @!P1 LDG.E.64 R20, desc[UR12][R10.64] ;  /* 0x0000000c0a149981 */ /* 0x000ea2000c1e1b00 */
[----:B------:R-:W-:-:S06]  /*0900*/  IMAD.WIDE R14, R7, 0x8, R8 ;  /* 0x00000008070e7825 */ /* 0x000fcc00078e0208 */
[----:B------:R-:W3:Y:S01]  /*0910*/  LDG.E.64.CONSTANT R14, desc[UR12][R14.64] ;  /* 0x0000000c0e0e7981 */ /* 0x000ee2000c1e9b00 */
[----:B------:R-:W-:-:S04]  /*0920*/  UIADD3 UR4, UPT, UPT, UR10, -0x1, URZ ;  /* 0xffffffff0a047890 */ /* 0x000fc8000fffe0ff */
[----:B------:R-:W-:-:S06]  /*0930*/  UIMAD.WIDE.U32 UR4, UR4, 0x8, UR14 ;  /* 0x00000008040478a5 */ /* 0x000fcc000f8e000e */
[----:B------:R-:W-:Y:S01]  /*0940*/  IMAD.U32 R18, RZ, RZ, UR4 ;  /* 0x00000004ff127e24 */ /* 0x000fe2000f8e00ff */
[----:B------:R-:W-:-:S06]  /*0950*/  MOV R19, UR5 ;  /* 0x0000000500137c02 */ /* 0x000fcc0008000f00 */
[----:B------:R-:W4:Y:S01]  /*0960*/  LDG.E.64.CONSTANT R18, desc[UR12][R18.64] ;  /* 0x0000000c12127981 */ /* 0x000f22000c1e9b00 */
[----:B------:R-:W-:Y:S01]  /*0970*/  ISETP.NE.AND P2, PT, R26, 0x3, P0 ;  /* 0x000000031a00780c */ /* 0x000fe20000745270 */
[----:B------:R-:W-:-:S04]  /*0980*/  IMAD.WIDE R12, R4, 0x8, R12 ;  /* 0x00000008040c7825 */ /* 0x000fc800078e020c */
[----:B------:R-:W-:-:S06]  /*0990*/  IMAD.WIDE R8, R24, 0x8, R8 ;  /* 0x0000000818087825 */ /* 0x000fcc00078e0208 */
[----:B------:R-:W5:Y:S04]  /*09a0*/  LDG.E.64.CONSTANT R8, desc[UR12][R8.64] ;  /* 0x0000000c08087981 */ /* 0x000f68000c1e9b00 */
[----:B--2---:R-:W-:Y:S04]  /*09b0*/  @!P1 STS.64 [UR11], R20 ;  /* 0x00000014ff009988 */ /* 0x004fe80008000a0b */
[----:B------:R-:W3:Y:S02]  /*09c0*/  LDS.64 R16, [R2] ;  /* 0x0000000002107984 */ /* 0x000ee40000000a00 */
[----:B---3--:R-:W-:-:S07]  /*09d0*/  DMUL R20, R16, R14 ;  /* 0x0000000e10147228 */ /* 0x008fce0000000000 */
[----:B------:R-:W-:Y:S01]  /*09e0*/  STS.64 [R29], R20 ;  /* 0x000000141d007388 */ /* 0x000fe20000000a00 */
[----:B------:R-:W-:Y:S08]  /*09f0*/  BAR.SYNC.DEFER_BLOCKING 0x0 ;  /* 0x0000000000007b1d */ /* 0x000ff00000010000 */
[----:B------:R-:W-:Y:S06]  /*0a00*/  BAR.SYNC.DEFER_BLOCKING 0x0 ;  /* 0x0000000000007b1d */ /* 0x000fec0000010000 */
[----:B------:R-:W4:Y:S02]  /*0a10*/  LDS.64 R22, [UR11+0x10] ;  /* 0x0000100bff167984 */ /* 0x000f240008000a00 */
[----:B----4-:R-:W-:-:S08]  /*0a20*/  DMUL R22, R22, R18 ;  /* 0x0000001216167228 */ /* 0x010fd00000000000 */
[----:B------:R-:W-:-:S07]  /*0a30*/  DFMA R22, R14, -R22, R16 ;  /* 0x800000160e16722b */ /* 0x000fce0000000010 */
[----:B------:R0:W-:Y:S04]  /*0a40*/  @!P2 STG.E.64 desc[UR12][R10.64], R22 ;  /* 0x000000160a00a986 */ /* 0x0001e8000c101b0c */
[----:B------:R1:W-:Y:S01]  /*0a50*/  STS.64 [R2+0x8], R22 ;  /* 0x0000081602007388 */ /* 0x0003e20000000a00 */
[----:B------:R-:W-:Y:S01]  /*0a60*/  BAR.SYNC.DEFER_BLOCKING 0x0 ;  /* 0x0000000000007b1d */ /* 0x000fe20000010000 */
[----:B------:R-:W-:-:S07]  /*0a70*/  UIADD3 UR4, UPT, UPT, UR10, -0x2, URZ ;  /* 0xfffffffe0a047890 */ /* 0x000fce000fffe0ff */
[----:B0-----:R-:W0:Y:S01]  /*0a80*/  LDC.64 R10, c[0x0][0x398] ;  /* 0x0000e600ff0a7b82 */ /* 0x001e220000000a00 */
[----:B------:R-:W2:Y:S01]  /*0a90*/  @!P1 LDG.E.64 R16, desc[UR12][R12.64] ;  /* 0x0000000c0c109981 */ /* 0x000ea2000c1e1b00 */
[----:B------:R-:W-:-:S06]  /*0aa0*/  UIMAD.WIDE.U32 UR4, UR4, 0x8, UR14 ;  /* 0x00000008040478a5 */ /* 0x000fcc000f8e000e */
[----:B------:R-:W-:Y:S01]  /*0ab0*/  IMAD.U32 R14, RZ, RZ, UR4 ;  /* 0x00000004ff0e7e24 */ /* 0x000fe2000f8e00ff */
[----:B------:R-:W-:-:S06]  /*0ac0*/  MOV R15, UR5 ;  /* 0x00000005000f7c02 */ /* 0x000fcc0008000f00 */
[----:B------:R-:W3:Y:S01]  /*0ad0*/  LDG.E.64.CONSTANT R14, desc[UR12][R14.64] ;  /* 0x0000000c0e0e7981 */ /* 0x000ee2000c1e9b00 */
[----:B-1----:R-:W-:-:S05]  /*0ae0*/  IMAD.U32 R22, RZ, RZ, UR7 ;  /* 0x00000007ff167e24 */ /* 0x002fca000f8e00ff */
[----:B------:R-:W-:Y:S01]  /*0af0*/  ISETP.NE.AND P0, PT, R22, 0x4, P0 ;  /* 0x000000041600780c */ /* 0x000fe20000705270 */
[----:B------:R-:W-:Y:S01]  /*0b00*/  UISETP.GT.AND UP0, UPT, UR7, 0x4, UPT ;  /* 0x000000040700788c */ /* 0x000fe2000bf04270 */
[----:B0-----:R-:W-:Y:S01]  /*0b10*/  IMAD.IADD R6, R6, 0x1, -R11 ;  /* 0x0000000106067824 */ /* 0x001fe200078e0a0b */
[----:B------:R-:W-:Y:S01]  /*0b20*/  IADD3 R5, PT, PT, R5, -R10, RZ ;  /* 0x8000000a05057210 */ /* 0x000fe20007ffe0ff */
[----:B------:R-:W-:-:S03]  /*0b30*/  UIADD3 UR4, UPT, UPT, UR7, -0x4, URZ ;  /* 0xfffffffc07047890 */ /* 0x000fc6000fffe0ff */
[----:B------:R-:W-:Y:S01]  /*0b40*/  IADD3 R6, PT, PT, R6, -R11, RZ ;  /* 0x8000000b06067210 */ /* 0x000fe20007ffe0ff */
[----:B------:R-:W-:Y:S01]  /*0b50*/  IMAD.IADD R5, R5, 0x1, -R10 ;  /* 0x0000000105057824 */ /* 0x000fe200078e0a0a */
[----:B------:R-:W-:-:S03]  /*0b60*/  UIADD3 UR8, UP1, UPT, UR8, -0x20, URZ ;  /* 0xffffffe008087890 */ /* 0x000fc6000ff3e0ff */
[----:B------:R-:W-:Y:S02]  /*0b70*/  IMAD R5, R10, -0x2, R5 ;  /* 0xfffffffe0a057824 */ /* 0x000fe400078e0205 */
[----:B------:R-:W-:Y:S01]  /*0b80*/  IMAD R6, R11, -0x2, R6 ;  /* 0xfffffffe0b067824 */ /* 0x000fe200078e0206 */
[----:B------:R-:W-:Y:S02]  /*0b90*/  UIADD3 UR10, UPT, UPT, UR10, -0x4, URZ ;  /* 0xfffffffc0a0a7890 */ /* 0x000fe4000fffe0ff */
[----:B------:R-:W-:Y:S01]  /*0ba0*/  UIADD3.X UR9, UPT, UPT, UR9, -0x1, URZ, UP1, !UPT ;  /* 0xffffffff09097890 */ /* 0x000fe20008ffe4ff */
[----:B------:R-:W-:Y:S01]  /*0bb0*/  UMOV UR7, UR4 ;  /* 0x0000000400077c82 */ /* 0x000fe20008000000 */
[----:B--2---:R-:W-:Y:S04]  /*0bc0*/  @!P1 STS.64 [UR11], R16 ;  /* 0x00000010ff009988 */ /* 0x004fe80008000a0b */
[----:B------:R-:W5:Y:S02]  /*0bd0*/  LDS.64 R16, [R2] ;  /* 0x0000000002107984 */ /* 0x000f640000000a00 */
[----:B-----5:R-:W-:-:S07]  /*0be0*/  DMUL R20, R16, R8 ;  /* 0x0000000810147228 */ /* 0x020fce0000000000 */
[----:B------:R-:W-:Y:S01]  /*0bf0*/  STS.64 [R29], R20 ;  /* 0x000000141d007388 */ /* 0x000fe20000000a00 */
[----:B------:R-:W-:Y:S08]  /*0c00*/  BAR.SYNC.DEFER_BLOCKING 0x0 ;  /* 0x0000000000007b1d */ /* 0x000ff00000010000 */
[----:B------:R-:W-:Y:S06]  /*0c10*/  BAR.SYNC.DEFER_BLOCKING 0x0 ;  /* 0x0000000000007b1d */ /* 0x000fec0000010000 */
[----:B------:R-:W3:Y:S02]  /*0c20*/  LDS.64 R18, [UR11+0x10] ;  /* 0x0000100bff127984 */ /* 0x000ee40008000a00 */
[----:B---3--:R-:W-:-:S08]  /*0c30*/  DMUL R18, R18, R14 ;  /* 0x0000000e12127228 */ /* 0x008fd00000000000 */
[----:B------:R-:W-:-:S07]  /*0c40*/  DFMA R18, R8, -R18, R16 ;  /* 0x800000120812722b */ /* 0x000fce0000000010 */
[----:B------:R0:W-:Y:S04]  /*0c50*/  @!P0 STG.E.64 desc[UR12][R12.64], R18 ;  /* 0x000000120c008986 */ /* 0x0001e8000c101b0c */
[----:B------:R0:W-:Y:S01]  /*0c60*/  STS.64 [R2+0x8], R18 ;  /* 0x0000081202007388 */ /* 0x0001e20000000a00 */
[----:B------:R-:W-:-:S04]  /*0c70*/  IADD3 R8, PT, PT, -R10, RZ, RZ ;  /* 0x000000ff0a087210 */ /* 0x000fc80007ffe1ff */
[C---:B------:R-:W-:Y:S01]  /*0c80*/  LEA R7, R8.reuse, R7, 0x2 ;  /* 0x0000000708077211 */ /* 0x040fe200078e10ff */
[C---:B------:R-:W-:Y:S02]  /*0c90*/  IMAD R24, R8.reuse, 0x4, R24 ;  /* 0x0000000408187824 */ /* 0x040fe400078e0218 */
[----:B------:R-:W-:Y:S01]  /*0ca0*/  IMAD R25, R8, 0x4, R25 ;  /* 0x0000000408197824 */ /* 0x000fe200078e0219 */
[----:B------:R-:W-:-:S04]  /*0cb0*/  IADD3 R8, PT, PT, -R11, RZ, RZ ;  /* 0x000000ff0b087210 */ /* 0x000fc80007ffe1ff */
[C---:B------:R-:W-:Y:S01]  /*0cc0*/  LEA R27, R8.reuse, R27, 0x2 ;  /* 0x0000001b081b7211 */ /* 0x040fe200078e10ff */
[C---:B------:R-:W-:Y:S01]  /*0cd0*/  IMAD R4, R8.reuse, 0x4, R4 ;  /* 0x0000000408047824 */ /* 0x040fe200078e0204 */
[----:B------:R-:W-:Y:S01]  /*0ce0*/  LEA R3, R8, R3, 0x2 ;  /* 0x0000000308037211 */ /* 0x000fe200078e10ff */
[----:B------:R-:W-:Y:S06]  /*0cf0*/  BAR.SYNC.DEFER_BLOCKING 0x0 ;  /* 0x0000000000007b1d */ /* 0x000fec0000010000 */
[----:B0-----:R-:W-:Y:S05]  /*0d00*/  BRA.U UP0, `(.L_x_2) ;  /* 0xfffffff900207547 */ /* 0x001fea000b83ffff */
[----:B------:R-:W-:Y:S05]  /*0d10*/  EXIT ;  /* 0x000000000000794d */ /* 0x000fea0003800000 */
.L_x_3:
[----:B------:R-:W-:-:S00]  /*0d20*/  BRA `(.L_x_3) ;  /* 0xfffffffc00fc7947 */ /* 0x000fc0000383ffff */
[----:B------:R-:W-:-:S00]  /*0d30*/  NOP ;  /* 0x0000000000007918 */ /* 0x000fc00000000000 */
        /* <DEDUP_REMOVED lines=12> */
.L_x_297:


//--------------------- .text._Z28compute_hh_trafo_kernel_realIdLj2EEvPT_PKS0_S3_iii --------------------------
	.section	.text._Z28compute_hh_trafo_kernel_realIdLj2EEvPT_PKS0_S3_iii,"ax",@progbits
	.align	128
        .global         _Z28compute_hh_trafo_kernel_realIdLj2EEvPT_PKS0_S3_iii
        .type           _Z28compute_hh_trafo_kernel_realIdLj2EEvPT_PKS0_S3_iii,@function
        .size           _Z28compute_hh_trafo_kernel_realIdLj2EEvPT_PKS0_S3_iii,(.L_x_298 - _Z28compute_hh_trafo_kernel_realIdLj2EEvPT_PKS0_S3_iii)
        .other          _Z28compute_hh_trafo_kernel_realIdLj2EEvPT_PKS0_S3_iii,@"STO_CUDA_ENTRY STV_DEFAULT"
_Z28compute_hh_trafo_kernel_realIdLj2EEvPT_PKS0_S3_iii:
.text._Z28compute_hh_trafo_kernel_realIdLj2EEvPT_PKS0_S3_iii:
        /* <DEDUP_REMOVED lines=31> */
[----:B------:R-:W-:Y:S01]  /*01f0*/  ISETP.NE.AND P2, PT, R0, RZ, PT ;  /* 0x000000ff0000720c */ /* 0x000fe20003f45270 */
[----:B------:R-:W-:Y:S01]  /*0200*/  IMAD.MOV R3, RZ, RZ, -R4 ;  /* 0x000000ffff037224 */ /* 0x000fe200078e0a04 */
[----:B------:R-:W1:Y:S05]  /*0210*/  LDCU.64 UR10, c[0x0][0x390] ;  /* 0x00007200ff0a77ac */ /* 0x000e6a0008000a00 */
[----:B------:R-:W2:Y:S08]  /*0220*/  LDC.64 R12, c[0x0][0x388] ;  /* 0x0000e200ff0c7b82 */ /* 0x000eb00000000a00 */
[----:B------:R-:W3:Y:S02]  /*0230*/  LDC.64 R8, c[0x0][0x398] ;  /* 0x0000e600ff087b82 */ /* 0x000ee40000000a00 */
.L_x_5:
[----:B0---4-:R-:W-:-:S05]  /*0240*/  IMAD.WIDE R14, R6, 0x8, R10 ;  /* 0x00000008060e7825 */ /* 0x011fca00078e020a */
[----:B------:R-:W4:Y:S01]  /*0250*/  @!P2 LDG.E.64 R26, desc[UR12][R14.64] ;  /* 0x0000000c0e1aa981 */ /* 0x000f22000c1e1b00 */
[----:B--2---:R-:W-:-:S06]  /*0260*/  IMAD.WIDE R16, R5, 0x8, R12 ;  /* 0x0000000805107825 */ /* 0x004fcc00078e020c */
[----:B------:R-:W2:Y:S01]  /*0270*/  LDG.E.64.CONSTANT R16, desc[UR12][R16.64] ;  /* 0x0000000c10107981 */ /* 0x000ea2000c1e9b00 */
[----:B------:R-:W-:-:S04]  /*0280*/  UIADD3 UR7, UPT, UPT, UR4, -0x1, URZ ;  /* 0xffffffff04077890 */ /* 0x000fc8000fffe0ff */
[----:B-1----:R-:W-:-:S06]  /*0290*/  UIMAD.WIDE.U32 UR8, UR7, 0x8, UR10 ;  /* 0x00000008070878a5 */ /* 0x002fcc000f8e000a */
[----:B------:R-:W-:Y:S01]  /*02a0*/  MOV R18, UR8 ;  /* 0x0000000800127c02 */ /* 0x000fe20008000f00 */
[----:B------:R-:W-:-:S06]  /*02b0*/  IMAD.U32 R19, RZ, RZ, UR9 ;  /* 0x00000009ff137e24 */ /* 0x000fcc000f8e00ff */
[----:B------:R-:W5:Y:S01]  /*02c0*/  LDG.E.64.CONSTANT R18, desc[UR12][R18.64] ;  /* 0x0000000c12127981 */ /* 0x000f62000c1e9b00 */
[----:B------:R-:W-:Y:S01]  /*02d0*/  MOV R7, 0x400 ;  /* 0x0000040000077802 */ /* 0x000fe20000000f00 */
[----:B---3--:R-:W-:Y:S01]  /*02e0*/  IMAD.IADD R6, R6, 0x1, -R9 ;  /* 0x0000000106067824 */ /* 0x008fe200078e0a09 */
[----:B------:R-:W-:Y:S01]  /*02f0*/  ISETP.NE.AND P0, PT, R0, UR6, PT ;  /* 0x0000000600007c0c */ /* 0x000fe2000bf05270 */
[----:B------:R-:W0:Y:S01]  /*0300*/  S2R R22, SR_CgaCtaId ;  /* 0x0000000000167919 */ /* 0x000e220000008800 */
[----:B------:R-:W-:Y:S02]  /*0310*/  IADD3 R3, PT, PT, R3, 0x1, RZ ;  /* 0x0000000103037810 */ /* 0x000fe40007ffe0ff */
[----:B------:R-:W-:Y:S02]  /*0320*/  IADD3 R5, PT, PT, R5, -R8, RZ ;  /* 0x8000000805057210 */ /* 0x000fe40007ffe0ff */
[----:B0-----:R-:W-:Y:S01]  /*0330*/  LEA R4, R22, R7, 0x18 ;  /* 0x0000000716047211 */ /* 0x001fe200078ec0ff */
[----:B------:R-:W-:-:S05]  /*0340*/  VIADD R7, R7, 0x18 ;  /* 0x0000001807077836 */ /* 0x000fca0000000000 */
[----:B------:R-:W-:-:S04]  /*0350*/  LEA R7, R22, R7, 0x18 ;  /* 0x0000000716077211 */ /* 0x000fc800078ec0ff */
[C---:B------:R-:W-:Y:S01]  /*0360*/  LEA R7, R0.reuse, R7, 0x3 ;  /* 0x0000000700077211 */ /* 0x040fe200078e18ff */
[----:B----4-:R0:W-:Y:S01]  /*0370*/  @!P2 STS.64 [R4], R26 ;  /* 0x0000001a0400a388 */ /* 0x0101e20000000a00 */
[----:B------:R-:W-:-:S03]  /*0380*/  ISETP.NE.AND P2, PT, R0, RZ, PT ;  /* 0x000000ff0000720c */ /* 0x000fc60003f45270 */
[----:B------:R-:W2:Y:S01]  /*0390*/  LDS.64 R20, [R2] ;  /* 0x0000000002147984 */ /* 0x000ea20000000a00 */
[----:B0-----:R-:W-:Y:S01]  /*03a0*/  IMAD.U32 R26, RZ, RZ, UR4 ;  /* 0x00000004ff1a7e24 */ /* 0x001fe2000f8e00ff */
[----:B------:R-:W-:-:S04]  /*03b0*/  UMOV UR4, UR7 ;  /* 0x0000000700047c82 */ /* 0x000fc80008000000 */
[----:B------:R-:W-:Y:S01]  /*03c0*/  ISETP.NE.AND P0, PT, R26, 0x1, P0 ;  /* 0x000000011a00780c */ /* 0x000fe20000705270 */
[----:B--2---:R-:W-:-:S07]  /*03d0*/  DMUL R28, R20, R16 ;  /* 0x00000010141c7228 */ /* 0x004fce0000000000 */
[----:B------:R-:W-:Y:S01]  /*03e0*/  STS.64 [R7], R28 ;  /* 0x0000001c07007388 */ /* 0x000fe20000000a00 */
[----:B------:R-:W-:Y:S06]  /*03f0*/  BAR.SYNC.DEFER_BLOCKING 0x0 ;  /* 0x0000000000007b1d */ /* 0x000fec0000010000 */
[----:B------:R-:W-:Y:S04]  /*0400*/  @!P2 LDS.64 R22, [R4+0x20] ;  /* 0x000020000416a984 */ /* 0x000fe80000000a00 */
[----:B------:R-:W0:Y:S02]  /*0410*/  @!P2 LDS.64 R24, [R4+0x18] ;  /* 0x000018000418a984 */ /* 0x000e240000000a00 */
[----:B0-----:R-:W-:-:S07]  /*0420*/  @!P2 DADD R22, R22, R24 ;  /* 0x000000001616a229 */ /* 0x001fce0000000018 */
[----:B------:R-:W-:Y:S01]  /*0430*/  @!P2 STS.64 [R4+0x18], R22 ;  /* 0x000018160400a388 */ /* 0x000fe20000000a00 */
[----:B------:R-:W-:Y:S06]  /*0440*/  BAR.SYNC.DEFER_BLOCKING 0x0 ;  /* 0x0000000000007b1d */ /* 0x000fec0000010000 */
[----:B------:R-:W5:Y:S02]  /*0450*/  LDS.64 R24, [R4+0x18] ;  /* 0x0000180004187984 */ /* 0x000f640000000a00 */
[----:B-----5:R-:W-:-:S08]  /*0460*/  DMUL R18, R24, R18 ;  /* 0x0000001218127228 */ /* 0x020fd00000000000 */
[----:B------:R-:W-:-:S07]  /*0470*/  DFMA R18, R16, -R18, R20 ;  /* 0x800000121012722b */ /* 0x000fce0000000014 */
[----:B------:R4:W-:Y:S01]  /*0480*/  @!P0 STG.E.64 desc[UR12][R14.64], R18 ;  /* 0x000000120e008986 */ /* 0x0009e2000c101b0c */
[----:B------:R-:W-:-:S03]  /*0490*/  ISETP.NE.AND P0, PT, R3, RZ, PT ;  /* 0x000000ff0300720c */ /* 0x000fc60003f05270 */
[----:B------:R4:W-:Y:S01]  /*04a0*/  STS.64 [R2+0x8], R18 ;  /* 0x0000081202007388 */ /* 0x0009e20000000a00 */
[----:B------:R-:W-:Y:S09]  /*04b0*/  BAR.SYNC.DEFER_BLOCKING 0x0 ;  /* 0x0000000000007b1d */ /* 0x000ff20000010000 */
[----:B------:R-:W-:Y:S05]  /*04c0*/  @P0 BRA `(.L_x_5) ;  /* 0xfffffffc005c0947 */ /* 0x000fea000383ffff */
.L_x_4:
        /* <DEDUP_REMOVED lines=17> */
.L_x_6:
[----:B------:R-:W4:Y:S08]  /*05e0*/  LDC.64 R12, c[0x0][0x380] ;  /* 0x0000e000ff0c7b82 */ /* 0x000f300000000a00 */
[----:B------:R-:W0:Y:S01]  /*05f0*/  LDC.64 R8, c[0x0][0x388] ;  /* 0x0000e200ff087b82 */ /* 0x000e220000000a00 */
[----:B----4-:R-:W-:-:S05]  /*0600*/  IMAD.WIDE R14, R6, 0x8, R12 ;  /* 0x00000008060e7825 */ /* 0x010fca00078e020c */
[----:B------:R-:W2:Y:S01]  /*0610*/  @!P1 LDG.E.64 R16, desc[UR12][R14.64] ;  /* 0x0000000c0e109981 */ /* 0x000ea2000c1e1b00 */
[----:B0-----:R-:W-:-:S06]  /*0620*/  IMAD.WIDE R10, R5, 0x8, R8 ;  /* 0x00000008050a7825 */ /* 0x001fcc00078e0208 */
[----:B------:R-:W3:Y:S01]  /*0630*/  LDG.E.64.CONSTANT R10, desc[UR12][R10.64] ;  /* 0x0000000c0a0a7981 */ /* 0x000ee2000c1e9b00 */
[----:B------:R-:W-:Y:S01]  /*0640*/  MOV R20, 0x400 ;  /* 0x0000040000147802 */ /* 0x000fe20000000f00 */
[----:B------:R-:W0:Y:S03]  /*0650*/  S2R R21, SR_CgaCtaId ;  /* 0x0000000000157919 */ /* 0x000e260000008800 */
[----:B0-----:R-:W-:Y:S01]  /*0660*/  LEA R29, R21, R20, 0x18 ;  /* 0x00000014151d7211 */ /* 0x001fe200078ec0ff */
[----:B------:R-:W-:-:S05]  /*0670*/  VIADD R20, R20, 0x18 ;  /* 0x0000001814147836 */ /* 0x000fca0000000000 */
[----:B------:R-:W-:-:S04]  /*0680*/  LEA R22, R21, R20, 0x18 ;  /* 0x0000001415167211 */ /* 0x000fc800078ec0ff */
[C---:B------:R-:W-:Y:S01]  /*0690*/  LEA R22, R0.reuse, R22, 0x3 ;  /* 0x0000001600167211 */ /* 0x040fe200078e18ff */
[----:B--2---:R-:W-:Y:S01]  /*06a0*/  @!P1 STS.64 [R29], R16 ;  /* 0x000000101d009388 */ /* 0x004fe20000000a00 */
[----:B------:R-:W-:-:S03]  /*06b0*/  ISETP.NE.AND P1, PT, R0, RZ, PT ;  /* 0x000000ff0000720c */ /* 0x000fc60003f25270 */
[----:B------:R-:W3:Y:S02]  /*06c0*/  LDS.64 R18, [R2] ;  /* 0x0000000002127984 */ /* 0x000ee40000000a00 */
[----:B---3--:R-:W-:-:S07]  /*06d0*/  DMUL R20, R18, R10 ;  /* 0x0000000a12147228 */ /* 0x008fce0000000000 */
[----:B------:R-:W-:Y:S01]  /*06e0*/  STS.64 [R22], R20 ;  /* 0x0000001416007388 */ /* 0x000fe20000000a00 */
[----:B------:R-:W-:Y:S06]  /*06f0*/  BAR.SYNC.DEFER_BLOCKING 0x0 ;  /* 0x0000000000007b1d */ /* 0x000fec0000010000 */
[----:B------:R-:W-:Y:S04]  /*0700*/  @!P1 LDS.64 R16, [R29+0x20] ;  /* 0x000020001d109984 */ /* 0x000fe80000000a00 */
[----:B------:R-:W0:Y:S02]  /*0710*/  @!P1 LDS.64 R20, [R29+0x18] ;  /* 0x000018001d149984 */ /* 0x000e240000000a00 */
[----:B0-----:R-:W-:Y:S01]  /*0720*/  @!P1 DADD R20, R16, R20 ;  /* 0x0000000010149229 */ /* 0x001fe20000000014 */
[----:B------:R-:W-:Y:S01]  /*0730*/  IMAD.U32 R16, RZ, RZ, UR8 ;  /* 0x00000008ff107e24 */ /* 0x000fe2000f8e00ff */
[----:B------:R-:W-:-:S06]  /*0740*/  MOV R17, UR9 ;  /* 0x0000000900117c02 */ /* 0x000fcc0008000f00 */
[----:B------:R-:W2:Y:S01]  /*0750*/  LDG.E.64.CONSTANT R16, desc[UR12][R16.64] ;  /* 0x0000000c10107981 */ /* 0x000ea2000c1e9b00 */
[----:B------:R-:W-:Y:S01]  /*0760*/  IMAD.U32 R24, RZ, RZ, UR10 ;  /* 0x0000000aff187e24 */ /* 0x000fe2000f8e00ff */
[----:B------:R-:W-:Y:S02]  /*0770*/  ISETP.NE.AND P0, PT, R0, UR6, PT ;  /* 0x0000000600007c0c */ /* 0x000fe4000bf05270 */
[----:B------:R-:W-:Y:S01]  /*0780*/  @!P1 STS.64 [R29+0x18], R20 ;  /* 0x000018141d009388 */ /* 0x000fe20000000a00 */
[----:B------:R-:W-:Y:S01]  /*0790*/  BAR.SYNC.DEFER_BLOCKING 0x0 ;  /* 0x0000000000007b1d */ /* 0x000fe20000010000 */
[----:B------:R-:W-:-:S05]  /*07a0*/  ISETP.NE.AND P2, PT, R24, -0x1, P0 ;  /* 0xffffffff1800780c */ /* 0x000fca0000745270 */
[----:B------:R-:W2:Y:S02]  /*07b0*/  LDS.64 R20, [R29+0x18] ;  /* 0x000018001d147984 */ /* 0x000ea40000000a00 */
[----:B--2---:R-:W-:-:S08]  /*07c0*/  DMUL R16, R20, R16 ;  /* 0x0000001014107228 */ /* 0x004fd00000000000 */
[----:B------:R-:W-:Y:S01]  /*07d0*/  DFMA R10, R10, -R16, R18 ;  /* 0x800000100a0a722b */ /* 0x000fe20000000012 */
[----:B------:R-:W-:-:S06]  /*07e0*/  IMAD.WIDE R18, R3, 0x8, R12 ;  /* 0x0000000803127825 */ /* 0x000fcc00078e020c */
[----:B------:R-:W-:Y:S04]  /*07f0*/  @!P2 STG.E.64 desc[UR12][R14.64], R10 ;  /* 0x0000000a0e00a986 */ /* 0x000fe8000c101b0c */
[----:B------:R0:W-:Y:S01]  /*0800*/  STS.64 [R2+0x8], R10 ;  /* 0x0000080a02007388 */ /* 0x0001e20000000a00 */
[----:B------:R-:W-:Y:S06]  /*0810*/  BAR.SYNC.DEFER_BLOCKING 0x0 ;  /* 0x0000000000007b1d */ /* 0x000fec0000010000 */
[----:B------:R-:W2:Y:S01]  /*0820*/  @!P1 LDG.E.64 R20, desc[UR12][R18.64] ;  /* 0x0000000c12149981 */ /* 0x000ea2000c1e1b00 */
[----:B0-----:R-:W-:-:S06]  /*0830*/  IMAD.WIDE R10, R23, 0x8, R8 ;  /* 0x00000008170a7825 */ /* 0x001fcc00078e0208 */
[----:B------:R-:W3:Y:S01]  /*0840*/  LDG.E.64.CONSTANT R10, desc[UR12][R10.64] ;  /* 0x0000000c0a0a7981 */ /* 0x000ee2000c1e9b00 */
[----:B-1----:R-:W-:-:S03]  /*0850*/  UIMAD.WIDE.U32 UR4, UR10, 0x8, UR14 ;  /* 0x000000080a0478a5 */ /* 0x002fc6000f8e000e */
[----:B--2---:R-:W-:Y:S04]  /*0860*/  @!P1 STS.64 [R29], R20 ;  /* 0x000000141d009388 */ /* 0x004fe80000000a00 */
[----:B------:R-:W3:Y:S02]  /*0870*/  LDS.64 R20, [R2] ;  /* 0x0000000002147984 */ /* 0x000ee40000000a00 */
[----:B---3--:R-:W-:-:S07]  /*0880*/  DMUL R16, R20, R10 ;  /* 0x0000000a14107228 */ /* 0x008fce0000000000 */
[----:B------:R-:W-:Y:S01]  /*0890*/  STS.64 [R22], R16 ;  /* 0x0000001016007388 */ /* 0x000fe20000000a00 */
[----:B------:R-:W-:Y:S06]  /*08a0*/  BAR.SYNC.DEFER_BLOCKING 0x0 ;  /* 0x0000000000007b1d */ /* 0x000fec0000010000 */
[----:B------:R-:W-:Y:S04]  /*08b0*/  @!P1 LDS.64 R14, [R29+0x20] ;  /* 0x000020001d0e9984 */ /* 0x000fe80000000a00 */
[----:B------:R-:W0:Y:S02]  /*08c0*/  @!P1 LDS.64 R16, [R29+0x18] ;  /* 0x000018001d109984 */ /* 0x000e240000000a00 */
[----:B0-----:R-:W-:Y:S01]  /*08d0*/  @!P1 DADD R16, R14, R16 ;  /* 0x000000000e109229 */ /* 0x001fe20000000010 */
[----:B------:R-:W-:Y:S01]  /*08e0*/  MOV R14, UR4 ;  /* 0x00000004000e7c02 */ /* 0x000fe20008000f00 */
[----:B------:R-:W-:-:S06]  /*08f0*/  IMAD.U32 R15, RZ, RZ, UR5 ;  /* 0x00000005ff0f7e24 */ /* 0x000fcc000f8e00ff */
[----:B------:R-:W2:Y:S01]  /*0900*/  LDG.E.64.CONSTANT R14, desc[UR12][R14.64] ;  /* 0x0000000c0e0e7981 */ /* 0x000ea2000c1e9b00 */
[----:B------:R-:W-:-:S03]  /*0910*/  MOV R24, UR7 ;  /* 0x0000000700187c02 */ /* 0x000fc60008000f00 */
[----:B------:R-:W-:Y:S01]  /*0920*/  @!P1 STS.64 [R29+0x18], R16 ;  /* 0x000018101d009388 */ /* 0x000fe20000000a00 */
[----:B------:R-:W-:Y:S01]  /*0930*/  BAR.SYNC.DEFER_BLOCKING 0x0 ;  /* 0x0000000000007b1d */ /* 0x000fe20000010000 */
[----:B------:R-:W-:-:S05]  /*0940*/  ISETP.NE.AND P2, PT, R24, 0x2, P0 ;  /* 0x000000021800780c */ /* 0x000fca0000745270 */
[----:B------:R-:W2:Y:S02]  /*0950*/  LDS.64 R16, [R29+0x18] ;  /* 0x000018001d107984 */ /* 0x000ea40000000a00 */
[----:B--2---:R-:W-:-:S08]  /*0960*/  DMUL R14, R16, R14 ;  /* 0x0000000e100e7228 */ /* 0x004fd00000000000 */
[----:B------:R-:W-:Y:S01]  /*0970*/  DFMA R20, R10, -R14, R20 ;  /* 0x8000000e0a14722b */ /* 0x000fe20000000014 */
[----:B------:R-:W-:-:S06]  /*0980*/  IMAD.WIDE R10, R25, 0x8, R12 ;  /* 0x00000008190a7825 */ /* 0x000fcc00078e020c */
[----:B------:R-:W-:Y:S04]  /*0990*/  @!P2 STG.E.64 desc[UR12][R18.64], R20 ;  /* 0x000000141200a986 */ /* 0x000fe8000c101b0c */
[----:B------:R-:W-:Y:S01]  /*09a0*/  STS.64 [R2+0x8], R20 ;  /* 0x0000081402007388 */ /* 0x000fe20000000a00 */
[----:B------:R-:W-:Y:S06]  /*09b0*/  BAR.SYNC.DEFER_BLOCKING 0x0 ;  /* 0x0000000000007b1d */ /* 0x000fec0000010000 */
[----:B------:R-:W2:Y:S01]  /*09c0*/  @!P1 LDG.E.64 R16, desc[UR12][R10.64] ;  /* 0x0000000c0a109981 */ /* 0x000ea2000c1e1b00 */
[----:B------:R-:W-:-:S06]  /*09d0*/  IMAD.WIDE R14, R7, 0x8, R8 ;  /* 0x00000008070e7825 */ /* 0x000fcc00078e0208 */
[----:B------:R-:W3:Y:S01]  /*09e0*/  LDG.E.64.CONSTANT R14, desc[UR12][R14.64] ;  /* 0x0000000c0e0e7981 */ /* 0x000ee2000c1e9b00 */
[----:B------:R-:W-:-:S04]  /*09f0*/  UIADD3 UR4, UPT, UPT, UR10, -0x1, URZ ;  /* 0xffffffff0a047890 */ /* 0x000fc8000fffe0ff */
[----:B------:R-:W-:Y:S01]  /*0a00*/  UIMAD.WIDE.U32 UR4, UR4, 0x8, UR14 ;  /* 0x00000008040478a5 */ /* 0x000fe2000f8e000e */
        /* <DEDUP_REMOVED lines=11> */
[----:B------:R-:W-:Y:S01]  /*0ac0*/  ISETP.NE.AND P2, PT, R24, 0x3, P0 ;  /* 0x000000031800780c */ /* 0x000fe20000745270 */
[----:B------:R-:W-:Y:S02]  /*0ad0*/  IMAD.WIDE R12, R4, 0x8, R12 ;  /* 0x00000008040c7825 */ /* 0x000fe400078e020c */
[----:B------:R-:W-:Y:S01]  /*0ae0*/  @!P1 STS.64 [R29+0x18], R18 ;  /* 0x000018121d009388 */ /* 0x000fe20000000a00 */
[----:B------:R-:W-:Y:S06]  /*0af0*/  BAR.SYNC.DEFER_BLOCKING 0x0 ;  /* 0x0000000000007b1d */ /* 0x000fec0000010000 */
[----:B------:R-:W2:Y:S01]  /*0b00*/  LDS.64 R18, [R29+0x18] ;  /* 0x000018001d127984 */ /* 0x000ea20000000a00 */
[----:B------:R-:W-:-:S06]  /*0b10*/  IMAD.WIDE R8, R27, 0x8, R8 ;  /* 0x000000081b087825 */ /* 0x000fcc00078e0208 */
[----:B------:R-:W3:Y:S01]  /*0b20*/  LDG.E.64.CONSTANT R8, desc[UR12][R8.64] ;  /* 0x0000000c08087981 */ /* 0x000ee2000c1e9b00 */
[----:B------:R-:W-:-:S04]  /*0b30*/  UIADD3 UR4, UPT, UPT, UR10, -0x2, URZ ;  /* 0xfffffffe0a047890 */ /* 0x000fc8000fffe0ff */
[----:B------:R-:W-:Y:S01]  /*0b40*/  UIMAD.WIDE.U32 UR4, UR4, 0x8, UR14 ;  /* 0x00000008040478a5 */ /* 0x000fe2000f8e000e */
[----:B--2---:R-:W-:-:S08]  /*0b50*/  DMUL R20, R18, R20 ;  /* 0x0000001412147228 */ /* 0x004fd00000000000 */
[----:B------:R-:W-:-:S07]  /*0b60*/  DFMA R14, R14, -R20, R16 ;  /* 0x800000140e0e722b */ /* 0x000fce0000000010 */
[----:B------:R-:W-:Y:S04]  /*0b70*/  @!P2 STG.E.64 desc[UR12][R10.64], R14 ;  /* 0x0000000e0a00a986 */ /* 0x000fe8000c101b0c */
[----:B------:R-:W-:Y:S01]  /*0b80*/  STS.64 [R2+0x8], R14 ;  /* 0x0000080e02007388 */ /* 0x000fe20000000a00 */
[----:B------:R-:W-:Y:S06]  /*0b90*/  BAR.SYNC.DEFER_BLOCKING 0x0 ;  /* 0x0000000000007b1d */ /* 0x000fec0000010000 */
[----:B------:R-:W2:Y:S01]  /*0ba0*/  @!P1 LDG.E.64 R18, desc[UR12][R12.64] ;  /* 0x0000000c0c129981 */ /* 0x000ea2000c1e1b00 */
[----:B------:R-:W-:Y:S01]  /*0bb0*/  IMAD.U32 R16, RZ, RZ, UR4 ;  /* 0x00000004ff107e24 */ /* 0x000fe2000f8e00ff */
[----:B------:R-:W-:-:S06]  /*0bc0*/  MOV R17, UR5 ;  /* 0x0000000500117c02 */ /* 0x000fcc0008000f00 */
[----:B------:R-:W4:Y:S01]  /*0bd0*/  LDG.E.64.CONSTANT R16, desc[UR12][R16.64] ;  /* 0x0000000c10107981 */ /* 0x000f22000c1e9b00 */
[----:B------:R-:W-:Y:S01]  /*0be0*/  ISETP.NE.AND P0, PT, R24, 0x4, P0 ;  /* 0x000000041800780c */ /* 0x000fe20000705270 */
[----:B------:R-:W-:Y:S02]  /*0bf0*/  UISETP.GT.AND UP0, UPT, UR7, 0x4, UPT ;  /* 0x000000040700788c */ /* 0x000fe4000bf04270 */
[----:B------:R-:W-:Y:S02]  /*0c00*/  UIADD3 UR4, UPT, UPT, UR7, -0x4, URZ ;  /* 0xfffffffc07047890 */ /* 0x000fe4000fffe0ff */
[----:B------:R-:W-:Y:S02]  /*0c10*/  UIADD3 UR8, UP1, UPT, UR8, -0x20, URZ ;  /* 0xffffffe008087890 */ /* 0x000fe4000ff3e0ff */
[----:B------:R-:W-:Y:S02]  /*0c20*/  UIADD3 UR10, UPT, UPT, UR10, -0x4, URZ ;  /* 0xfffffffc0a0a7890 */ /* 0x000fe4000fffe0ff */
[----:B------:R-:W-:Y:S01]  /*0c30*/  UIADD3.X UR9, UPT, UPT, UR9, -0x1, URZ, UP1, !UPT ;  /* 0xffffffff09097890 */ /* 0x000fe20008ffe4ff */
[----:B------:R-:W-:Y:S01]  /*0c40*/  UMOV UR7, UR4 ;  /* 0x0000000400077c82 */ /* 0x000fe20008000000 */
        /* <DEDUP_REMOVED lines=8> */
[----:B------:R-:W0:Y:S06]  /*0cd0*/  LDC.64 R10, c[0x0][0x398] ;  /* 0x0000e600ff0a7b82 */ /* 0x000e2c0000000a00 */
[----:B------:R-:W-:Y:S02]  /*0ce0*/  @!P1 STS.64 [R29+0x18], R14 ;  /* 0x0000180e1d009388 */ /* 0x000fe40000000a00 */
[----:B------:R-:W-:Y:S06]  /*0cf0*/  BAR.SYNC.DEFER_BLOCKING 0x0 ;  /* 0x0000000000007b1d */ /* 0x000fec0000010000 */
[----:B------:R-:W4:Y:S01]  /*0d00*/  LDS.64 R14, [R29+0x18] ;  /* 0x000018001d0e7984 */ /* 0x000f220000000a00 */
[----:B0-----:R-:W-:Y:S01]  /*0d10*/  IMAD.IADD R5, R5, 0x1, -R10 ;  /* 0x0000000105057824 */ /* 0x001fe200078e0a0a */
[----:B------:R-:W-:-:S04]  /*0d20*/  IADD3 R6, PT, PT, R6, -R11, RZ ;  /* 0x8000000b06067210 */ /* 0x000fc80007ffe0ff */
[----:B------:R-:W-:Y:S01]  /*0d30*/  IADD3 R5, PT, PT, R5, -R10, RZ ;  /* 0x8000000a05057210 */ /* 0x000fe20007ffe0ff */
[----:B------:R-:W-:Y:S01]  /*0d40*/  IMAD.IADD R6, R6, 0x1, -R11 ;  /* 0x0000000106067824 */ /* 0x000fe200078e0a0b */
[----:B----4-:R-:W-:-:S08]  /*0d50*/  DMUL R16, R14, R16 ;  /* 0x000000100e107228 */ /* 0x010fd00000000000 */
[----:B------:R-:W-:-:S07]  /*0d60*/  DFMA R16, R8, -R16, R18 ;  /* 0x800000100810722b */ /* 0x000fce0000000012 */
[----:B------:R0:W-:Y:S04]  /*0d70*/  @!P0 STG.E.64 desc[UR12][R12.64], R16 ;  /* 0x000000100c008986 */ /* 0x0001e8000c101b0c */
[----:B------:R0:W-:Y:S01]  /*0d80*/  STS.64 [R2+0x8], R16 ;  /* 0x0000081002007388 */ /* 0x0001e20000000a00 */
[----:B------:R-:W-:-:S04]  /*0d90*/  IMAD.MOV R8, RZ, RZ, -R10 ;  /* 0x000000ffff087224 */ /* 0x000fc800078e0a0a */
[C---:B------:R-:W-:Y:S01]  /*0da0*/  IMAD R7, R8.reuse, 0x4, R7 ;  /* 0x0000000408077824 */ /* 0x040fe200078e0207 */
[C---:B------:R-:W-:Y:S02]  /*0db0*/  LEA R27, R8.reuse, R27, 0x2 ;  /* 0x0000001b081b7211 */ /* 0x040fe400078e10ff */
[----:B------:R-:W-:Y:S01]  /*0dc0*/  LEA R23, R8, R23, 0x2 ;  /* 0x0000001708177211 */ /* 0x000fe200078e10ff */
[----:B------:R-:W-:Y:S02]  /*0dd0*/  IMAD.MOV R8, RZ, RZ, -R11 ;  /* 0x000000ffff087224 */ /* 0x000fe400078e0a0b */
[----:B------:R-:W-:Y:S02]  /*0de0*/  IMAD R5, R10, -0x2, R5 ;  /* 0xfffffffe0a057824 */ /* 0x000fe400078e0205 */
[C---:B------:R-:W-:Y:S01]  /*0df0*/  IMAD R25, R8.reuse, 0x4, R25 ;  /* 0x0000000408197824 */ /* 0x040fe200078e0219 */
[C---:B------:R-:W-:Y:S01]  /*0e00*/  LEA R4, R8.reuse, R4, 0x2 ;  /* 0x0000000408047211 */ /* 0x040fe200078e10ff */
[----:B------:R-:W-:Y:S01]  /*0e10*/  IMAD R6, R11, -0x2, R6 ;  /* 0xfffffffe0b067824 */ /* 0x000fe200078e0206 */
[----:B------:R-:W-:Y:S01]  /*0e20*/  LEA R3, R8, R3, 0x2 ;  /* 0x0000000308037211 */ /* 0x000fe200078e10ff */
[----:B------:R-:W-:Y:S06]  /*0e30*/  BAR.SYNC.DEFER_BLOCKING 0x0 ;  /* 0x0000000000007b1d */ /* 0x000fec0000010000 */
[----:B0-----:R-:W-:Y:S05]  /*0e40*/  BRA.U UP0, `(.L_x_6) ;  /* 0xfffffff500e47547 */ /* 0x001fea000b83ffff */
[----:B------:R-:W-:Y:S05]  /*0e50*/  EXIT ;  /* 0x000000000000794d */ /* 0x000fea0003800000 */
.L_x_7:
        /* <DEDUP_REMOVED lines=10> */
.L_x_298:


//--------------------- .text._Z28compute_hh_trafo_kernel_realIdLj4EEvPT_PKS0_S3_iii --------------------------
	.section	.text._Z28compute_hh_trafo_kernel_realIdLj4EEvPT_PKS0_S3_iii,"ax",@progbits
	.align	128
        .global         _Z28compute_hh_trafo_kernel_realIdLj4EEvPT_PKS0_S3_iii
        .type           _Z28compute_hh_trafo_kernel_realIdLj4EEvPT_PKS0_S3_iii,@function
        .size           _Z28compute_hh_trafo_kernel_realIdLj4EEvPT_PKS0_S3_iii,(.L_x_299 - _Z28compute_hh_trafo_kernel_realIdLj4EEvPT_PKS0_S3_iii)
        .other          _Z28compute_hh_trafo_kernel_realIdLj4EEvPT_PKS0_S3_iii,@"STO_CUDA_ENTRY STV_DEFAULT"
_Z28compute_hh_trafo_kernel_realIdLj4EEvPT_PKS0_S3_iii:
.text._Z28compute_hh_trafo_kernel_realIdLj4EEvPT_PKS0_S3_iii:
        /* <DEDUP_REMOVED lines=20> */
[----:B------:R-:W1:Y:S01]  /*0140*/  LDCU UR6, c[0x0][0x360] ;  /* 0x00006c00ff0677ac */ /* 0x000e620008000800 */
[----:B0-----:R-:W-:Y:S01]  /*0150*/  LOP3.LUT P0, R5, R6, 0x3, RZ, 0xc0, !PT ;  /* 0x0000000306057812 */ /* 0x001fe2000780c0ff */
[----:B------:R-:W-:Y:S01]  /*0160*/  IMAD.U32 R14, RZ, RZ, UR8 ;  /* 0x00000008ff0e7e24 */ /* 0x000fe2000f8e00ff */
[----:B------:R-:W0:Y:S01]  /*0170*/  LDCU UR4, c[0x0][0x3a0] ;  /* 0x00007400ff0477ac */ /* 0x000e220008000800 */
[----:B------:R-:W-:Y:S02]  /*0180*/  IMAD.MOV.U32 R4, RZ, RZ, R7 ;  /* 0x000000ffff047224 */ /* 0x000fe400078e0007 */
[----:B------:R-:W-:Y:S01]  /*0190*/  IMAD R3, R3, R14, R0 ;  /* 0x0000000e03037224 */ /* 0x000fe200078e0200 */
[----:B-1----:R-:W-:Y:S01]  /*01a0*/  UIADD3 UR6, UPT, UPT, UR6, -0x1, URZ ;  /* 0xffffffff06067890 */ /* 0x002fe2000fffe0ff */
[----:B0-----:R-:W-:-:S06]  /*01b0*/  UMOV UR7, UR4 ;  /* 0x0000000400077c82 */ /* 0x001fcc0008000000 */
[----:B------:R-:W-:Y:S05]  /*01c0*/  @!P0 BRA `(.L_x_8) ;  /* 0x0000000000ec8947 */ /* 0x000fea0003800000 */
[----:B------:R-:W0:Y:S01]  /*01d0*/  LDC.64 R10, c[0x0][0x380] ;  /* 0x0000e000ff0a7b82 */ /* 0x000e220000000a00 */
[----:B------:R-:W-:Y:S01]  /*01e0*/  ISETP.NE.AND P1, PT, R0, RZ, PT ;  /* 0x000000ff0000720c */ /* 0x000fe20003f25270 */
[----:B------:R-:W1:Y:S01]  /*01f0*/  LDCU.64 UR10, c[0x0][0x390] ;  /* 0x00007200ff0a77ac */ /* 0x000e620008000a00 */
[----:B------:R-:W-:-:S05]  /*0200*/  IADD3 R5, PT, PT, -R5, RZ, RZ ;  /* 0x000000ff05057210 */ /* 0x000fca0007ffe1ff */
[----:B------:R-:W2:Y:S08]  /*0210*/  LDC.64 R8, c[0x0][0x388] ;  /* 0x0000e200ff087b82 */ /* 0x000eb00000000a00 */
[----:B------:R-:W3:Y:S02]  /*0220*/  LDC.64 R6, c[0x0][0x398] ;  /* 0x0000e600ff067b82 */ /* 0x000ee40000000a00 */
.L_x_11:
[----:B0---4-:R-:W-:-:S05]  /*0230*/  IMAD.WIDE R12, R4, 0x8, R10 ;  /* 0x00000008040c7825 */ /* 0x011fca00078e020a */
[----:B------:R-:W4:Y:S01]  /*0240*/  @!P1 LDG.E.64 R20, desc[UR12][R12.64] ;  /* 0x0000000c0c149981 */ /* 0x000f22000c1e1b00 */
[----:B--2---:R-:W-:-:S06]  /*0250*/  IMAD.WIDE R14, R3, 0x8, R8 ;  /* 0x00000008030e7825 */ /* 0x004fcc00078e0208 */
[----:B------:R-:W2:Y:S01]  /*0260*/  LDG.E.64.CONSTANT R14, desc[UR12][R14.64] ;  /* 0x0000000c0e0e7981 */ /* 0x000ea2000c1e9b00 */
[----:B------:R-:W-:Y:S01]  /*0270*/  MOV R23, 0x400 ;  /* 0x0000040000177802 */ /* 0x000fe20000000f00 */
[----:B------:R-:W-:Y:S01]  /*0280*/  UIADD3 UR7, UPT, UPT, UR4, -0x1, URZ ;  /* 0xffffffff04077890 */ /* 0x000fe2000fffe0ff */
[----:B------:R-:W-:Y:S01]  /*0290*/  LOP3.LUT P0, RZ, R0, 0x3fe, RZ, 0xc0, !PT ;  /* 0x000003fe00ff7812 */ /* 0x000fe2000780c0ff */
[----:B------:R-:W0:Y:S01]  /*02a0*/  S2R R22, SR_CgaCtaId ;  /* 0x0000000000167919 */ /* 0x000e220000008800 */
[----:B------:R-:W-:Y:S01]  /*02b0*/  BSSY.RECONVERGENT B0, `(.L_x_9) ;  /* 0x0000015000007945 */ /* 0x000fe20003800200 */
[----:B------:R-:W-:Y:S01]  /*02c0*/  VIADD R19, R23, 0x28 ;  /* 0x0000002817137836 */ /* 0x000fe20000000000 */
[----:B0-----:R-:W-:-:S04]  /*02d0*/  @!P1 LEA R29, R22, R23, 0x18 ;  /* 0x00000017161d9211 */ /* 0x001fc800078ec0ff */
[----:B------:R-:W-:-:S05]  /*02e0*/  LEA R25, R22, R19, 0x18 ;  /* 0x0000001316197211 */ /* 0x000fca00078ec0ff */
[----:B------:R-:W-:Y:S01]  /*02f0*/  IMAD R27, R0, 0x8, R25 ;  /* 0x00000008001b7824 */ /* 0x000fe200078e0219 */
[----:B----4-:R-:W-:Y:S04]  /*0300*/  @!P1 STS.64 [R29], R20 ;  /* 0x000000141d009388 */ /* 0x010fe80000000a00 */
[----:B------:R-:W2:Y:S02]  /*0310*/  LDS.64 R16, [R2] ;  /* 0x0000000002107984 */ /* 0x000ea40000000a00 */
[----:B--2---:R-:W-:-:S07]  /*0320*/  DMUL R18, R16, R14 ;  /* 0x0000000e10127228 */ /* 0x004fce0000000000 */
[----:B------:R0:W-:Y:S01]  /*0330*/  STS.64 [R27], R18 ;  /* 0x000000121b007388 */ /* 0x0001e20000000a00 */
[----:B------:R-:W-:Y:S06]  /*0340*/  BAR.SYNC.DEFER_BLOCKING 0x0 ;  /* 0x0000000000007b1d */ /* 0x000fec0000010000 */
[----:B------:R-:W-:Y:S05]  /*0350*/  @P0 BRA `(.L_x_10) ;  /* 0x0000000000280947 */ /* 0x000fea0003800000 */
[----:B0-----:R-:W-:Y:S01]  /*0360*/  LDS.64 R18, [R27+0x10] ;  /* 0x000010001b127984 */ /* 0x001fe20000000a00 */
[----:B------:R-:W-:-:S03]  /*0370*/  ISETP.NE.AND P1, PT, R0, RZ, PT ;  /* 0x000000ff0000720c */ /* 0x000fc60003f25270 */
[----:B------:R-:W0:Y:S10]  /*0380*/  LDS.64 R20, [R27] ;  /* 0x000000001b147984 */ /* 0x000e340000000a00 */
[----:B------:R-:W-:Y:S01]  /*0390*/  @!P1 LEA R29, R22, R23, 0x18 ;  /* 0x00000017161d9211 */ /* 0x000fe200078ec0ff */
[----:B0-----:R-:W-:-:S07]  /*03a0*/  DADD R24, R18, R20 ;  /* 0x0000000012187229 */ /* 0x001fce0000000014 */
[----:B------:R-:W-:Y:S04]  /*03b0*/  STS.64 [R27], R24 ;  /* 0x000000181b007388 */ /* 0x000fe80000000a00 */
[----:B------:R-:W-:Y:S04]  /*03c0*/  @!P1 LDS.64 R18, [R29+0x30] ;  /* 0x000030001d129984 */ /* 0x000fe80000000a00 */
[----:B------:R-:W0:Y:S02]  /*03d0*/  @!P1 LDS.64 R20, [R29+0x28] ;  /* 0x000028001d149984 */ /* 0x000e240000000a00 */
[----:B0-----:R-:W-:-:S07]  /*03e0*/  @!P1 DADD R18, R18, R20 ;  /* 0x0000000012129229 */ /* 0x001fce0000000014 */
[----:B------:R2:W-:Y:S04]  /*03f0*/  @!P1 STS.64 [R29+0x28], R18 ;  /* 0x000028121d009388 */ /* 0x0005e80000000a00 */
.L_x_10:
[----:B-1----:R-:W-:Y:S05]  /*0400*/  BSYNC.RECONVERGENT B0 ;  /* 0x0000000000007941 */ /* 0x002fea0003800200 */
.L_x_9:
[----:B------:R-:W-:Y:S01]  /*0410*/  UIMAD.WIDE.U32 UR8, UR7, 0x8, UR10 ;  /* 0x00000008070878a5 */ /* 0x000fe2000f8e000a */
[----:B------:R-:W-:Y:S05]  /*0420*/  BAR.SYNC.DEFER_BLOCKING 0x0 ;  /* 0x0000000000007b1d */ /* 0x000fea0000010000 */
[----:B------:R-:W-:Y:S01]  /*0430*/  MOV R24, UR8 ;  /* 0x0000000800187c02 */ /* 0x000fe20008000f00 */
[----:B------:R-:W-:-:S05]  /*0440*/  IMAD.U32 R25, RZ, RZ, UR9 ;  /* 0x00000009ff197e24 */ /* 0x000fca000f8e00ff */
[----:B0-2---:R-:W2:Y:S01]  /*0450*/  LDG.E.64.CONSTANT R18, desc[UR12][R24.64] ;  /* 0x0000000c18127981 */ /* 0x005ea2000c1e9b00 */
[----:B------:R-:W-:Y:S01]  /*0460*/  LEA R20, R22, R23, 0x18 ;  /* 0x0000001716147211 */ /* 0x000fe200078ec0ff */
[----:B------:R-:W-:Y:S01]  /*0470*/  IMAD.U32 R22, RZ, RZ, UR4 ;  /* 0x00000004ff167e24 */ /* 0x000fe2000f8e00ff */
[----:B------:R-:W-:Y:S01]  /*0480*/  ISETP.NE.AND P0, PT, R0, UR6, PT ;  /* 0x0000000600007c0c */ /* 0x000fe2000bf05270 */
[----:B------:R-:W-:Y:S01]  /*0490*/  UMOV UR4, UR7 ;  /* 0x0000000700047c82 */ /* 0x000fe20008000000 */
[----:B------:R-:W-:Y:S02]  /*04a0*/  IADD3 R5, PT, PT, R5, 0x1, RZ ;  /* 0x0000000105057810 */ /* 0x000fe40007ffe0ff */
[----:B------:R-:W-:Y:S01]  /*04b0*/  ISETP.NE.AND P0, PT, R22, 0x1, P0 ;  /* 0x000000011600780c */ /* 0x000fe20000705270 */
[----:B------:R-:W2:Y:S02]  /*04c0*/  LDS.64 R20, [R20+0x28] ;  /* 0x0000280014147984 */ /* 0x000ea40000000a00 */
[----:B--2---:R-:W-:-:S08]  /*04d0*/  DMUL R18, R20, R18 ;  /* 0x0000001214127228 */ /* 0x004fd00000000000 */
[----:B------:R-:W-:Y:S01]  /*04e0*/  DFMA R18, R14, -R18, R16 ;  /* 0x800000120e12722b */ /* 0x000fe20000000010 */
[----:B---3--:R-:W-:Y:S02]  /*04f0*/  IMAD.MOV.U32 R15, RZ, RZ, R7 ;  /* 0x000000ffff0f7224 */ /* 0x008fe400078e0007 */
[----:B------:R-:W-:-:S04]  /*0500*/  IMAD.MOV.U32 R14, RZ, RZ, R6 ;  /* 0x000000ffff0e7224 */ /* 0x000fc800078e0006 */
[----:B------:R4:W-:Y:S01]  /*0510*/  @!P0 STG.E.64 desc[UR12][R12.64], R18 ;  /* 0x000000120c008986 */ /* 0x0009e2000c101b0c */
[----:B------:R-:W-:Y:S01]  /*0520*/  ISETP.NE.AND P0, PT, R5, RZ, PT ;  /* 0x000000ff0500720c */ /* 0x000fe20003f05270 */
[----:B------:R-:W-:Y:S01]  /*0530*/  IMAD.IADD R3, R3, 0x1, -R14 ;  /* 0x0000000103037824 */ /* 0x000fe200078e0a0e */
[----:B------:R-:W-:Y:S01]  /*0540*/  IADD3 R4, PT, PT, R4, -R15, RZ ;  /* 0x8000000f04047210 */ /* 0x000fe20007ffe0ff */
[----:B------:R4:W-:Y:S01]  /*0550*/  STS.64 [R2+0x8], R18 ;  /* 0x0000081202007388 */ /* 0x0009e20000000a00 */
[----:B------:R-:W-:Y:S09]  /*0560*/  BAR.SYNC.DEFER_BLOCKING 0x0 ;  /* 0x0000000000007b1d */ /* 0x000ff20000010000 */
[----:B------:R-:W-:Y:S05]  /*0570*/  @P0 BRA `(.L_x_11) ;  /* 0xfffffffc002c0947 */ /* 0x000fea000383ffff */
.L_x_8:
[----:B------:R-:W0:Y:S02]  /*0580*/  LDC R5, c[0x0][0x3a0] ;  /* 0x0000e800ff057b82 */ /* 0x000e240000000800 */
[----:B0-----:R-:W-:-:S13]  /*0590*/  ISETP.GE.U32.AND P0, PT, R5, 0x4, PT ;  /* 0x000000040500780c */ /* 0x001fda0003f06070 */
[----:B------:R-:W-:Y:S05]  /*05a0*/  @!P0 EXIT ;  /* 0x000000000000894d */ /* 0x000fea0003800000 */
[----:B------:R-:W0:Y:S01]  /*05b0*/  LDCU.64 UR4, c[0x0][0x390] ;  /* 0x00007200ff0477ac */ /* 0x000e220008000a00 */
[----:B------:R-:W1:Y:S01]  /*05c0*/  LDC.64 R8, c[0x0][0x388] ;  /* 0x0000e200ff087b82 */ /* 0x000e620000000a00 */
[----:B------:R-:W-:Y:S01]  /*05d0*/  IADD3 R27, PT, PT, -R15, RZ, RZ ;  /* 0x000000ff0f1b7210 */ /* 0x000fe20007ffe1ff */
[--C-:B------:R-:W-:Y:S01]  /*05e0*/  IMAD.MOV R10, RZ, RZ, -R14.reuse ;  /* 0x000000ffff0a7224 */ /* 0x100fe200078e0a0e */
[----:B------:R-:W-:Y:S01]  /*05f0*/  UIADD3 UR8, UPT, UPT, UR7, -0x1, URZ ;  /* 0xffffffff07087890 */ /* 0x000fe2000fffe0ff */
[----:B------:R-:W-:Y:S01]  /*0600*/  ISETP.NE.AND P1, PT, R0, RZ, PT ;  /* 0x000000ff0000720c */ /* 0x000fe20003f25270 */
[----:B------:R-:W-:Y:S01]  /*0610*/  IMAD.IADD R5, R3, 0x1, -R14 ;  /* 0x0000000103057824 */ /* 0x000fe200078e0a0e */
[----:B------:R-:W-:Y:S01]  /*0620*/  IADD3 R6, PT, PT, R4, -R15, RZ ;  /* 0x8000000f04067210 */ /* 0x000fe20007ffe0ff */
[C---:B------:R-:W-:Y:S01]  /*0630*/  IMAD R25, R27.reuse, 0x3, R4 ;  /* 0x000000031b197824 */ /* 0x040fe200078e0204 */
[----:B------:R-:W-:Y:S01]  /*0640*/  LEA R27, R27, R4, 0x1 ;  /* 0x000000041b1b7211 */ /* 0x000fe200078e08ff */
[C-C-:B------:R-:W-:Y:S01]  /*0650*/  IMAD R7, R10.reuse, 0x3, R3.reuse ;  /* 0x000000030a077824 */ /* 0x140fe200078e0203 */
[----:B------:R-:W-:Y:S01]  /*0660*/  UIADD3 UR10, UPT, UPT, UR7, -0x2, URZ ;  /* 0xfffffffe070a7890 */ /* 0x000fe2000fffe0ff */
[----:B------:R-:W-:Y:S01]  /*0670*/  IMAD R23, R10, 0x2, R3 ;  /* 0x000000020a177824 */ /* 0x000fe200078e0203 */
[----:B------:R-:W2:Y:S01]  /*0680*/  LDCU.64 UR14, c[0x0][0x390] ;  /* 0x00007200ff0e77ac */ /* 0x000ea20008000a00 */
[----:B0-----:R-:W-:-:S07]  /*0690*/  UIMAD.WIDE.U32 UR4, UR8, 0x8, UR4 ;  /* 0x00000008080478a5 */ /* 0x001fce000f8e0004 */
[----:B------:R-:W-:Y:S01]  /*06a0*/  UMOV UR8, UR4 ;  /* 0x0000000400087c82 */ /* 0x000fe20008000000 */
[----:B------:R-:W-:-:S05]  /*06b0*/  UMOV UR9, UR5 ;  /* 0x0000000500097c82 */ /* 0x000fca0008000000 */
.L_x_20:
[----:B0---4-:R-:W0:Y:S02]  /*06c0*/  @!P1 LDC.64 R12, c[0x0][0x380] ;  /* 0x0000e000ff0c9b82 */ /* 0x011e240000000a00 */
[----:B0-----:R-:W-:-:S06]  /*06d0*/  @!P1 IMAD.WIDE R12, R4, 0x8, R12 ;  /* 0x00000008040c9825 */ /* 0x001fcc00078e020c */
[----:B------:R-:W3:Y:S01]  /*06e0*/  @!P1 LDG.E.64 R12, desc[UR12][R12.64] ;  /* 0x0000000c0c0c9981 */ /* 0x000ee2000c1e1b00 */
[----:B-1----:R-:W-:-:S06]  /*06f0*/  IMAD.WIDE R14, R3, 0x8, R8 ;  /* 0x00000008030e7825 */ /* 0x002fcc00078e0208 */
[----:B------:R-:W4:Y:S01]  /*0700*/  LDG.E.64.CONSTANT R14, desc[UR12][R14.64] ;  /* 0x0000000c0e0e7981 */ /* 0x000f22000c1e9b00 */
[----:B------:R-:W-:Y:S01]  /*0710*/  MOV R19, 0x400 ;  /* 0x0000040000137802 */ /* 0x000fe20000000f00 */
[----:B------:R-:W-:Y:S01]  /*0720*/  BSSY.RECONVERGENT B0, `(.L_x_12) ;  /* 0x0000017000007945 */ /* 0x000fe20003800200 */
[----:B------:R-:W-:Y:S01]  /*0730*/  LOP3.LUT P2, RZ, R0, 0x3fe, RZ, 0xc0, !PT ;  /* 0x000003fe00ff7812 */ /* 0x000fe2000784c0ff */
[----:B------:R-:W0:Y:S02]  /*0740*/  S2R R24, SR_CgaCtaId ;  /* 0x0000000000187919 */ /* 0x000e240000008800 */
[----:B------:R-:W-:Y:S01]  /*0750*/  VIADD R11, R19, 0x28 ;  /* 0x00000028130b7836 */ /* 0x000fe20000000000 */
[----:B0-----:R-:W-:-:S04]  /*0760*/  @!P1 LEA R17, R24, R19, 0x18 ;  /* 0x0000001318119211 */ /* 0x001fc800078ec0ff */
[----:B------:R-:W-:-:S04]  /*0770*/  LEA R29, R24, R11, 0x18 ;  /* 0x0000000b181d7211 */ /* 0x000fc800078ec0ff */
[----:B------:R-:W-:Y:S01]  /*0780*/  LEA R22, R0, R29, 0x3 ;  /* 0x0000001d00167211 */ /* 0x000fe200078e18ff */
[----:B---3--:R-:W-:Y:S04]  /*0790*/  @!P1 STS.64 [R17], R12 ;  /* 0x0000000c11009388 */ /* 0x008fe80000000a00 */
[----:B------:R-:W4:Y:S02]  /*07a0*/  LDS.64 R20, [R2] ;  /* 0x0000000002147984 */ /* 0x000f240000000a00 */
[----:B----4-:R-:W-:-:S07]  /*07b0*/  DMUL R10, R20, R14 ;  /* 0x0000000e140a7228 */ /* 0x010fce0000000000 */
[----:B------:R0:W-:Y:S01]  /*07c0*/  STS.64 [R22], R10 ;  /* 0x0000000a16007388 */ /* 0x0001e20000000a00 */
[----:B------:R-:W-:Y:S06]  /*07d0*/  BAR.SYNC.DEFER_BLOCKING 0x0 ;  /* 0x0000000000007b1d */ /* 0x000fec0000010000 */
[----:B------:R-:W-:Y:S05]  /*07e0*/  @P2 BRA `(.L_x_13) ;  /* 0x0000000000282947 */ /* 0x000fea0003800000 */
[----:B------:R-:W-:Y:S01]  /*07f0*/  LDS.64 R12, [R22+0x10] ;  /* 0x00001000160c7984 */ /* 0x000fe20000000a00 */
[----:B------:R-:W-:-:S03]  /*0800*/  ISETP.NE.AND P0, PT, R0, RZ, PT ;  /* 0x000000ff0000720c */ /* 0x000fc60003f05270 */
[----:B0-----:R-:W0:Y:S10]  /*0810*/  LDS.64 R10, [R22] ;  /* 0x00000000160a7984 */ /* 0x001e340000000a00 */
[----:B------:R-:W-:Y:S01]  /*0820*/  @!P0 LEA R29, R24, R19, 0x18 ;  /* 0x00000013181d8211 */ /* 0x000fe200078ec0ff */
[----:B0-----:R-:W-:-:S07]  /*0830*/  DADD R16, R12, R10 ;  /* 0x000000000c107229 */ /* 0x001fce000000000a */
[----:B------:R-:W-:Y:S04]  /*0840*/  STS.64 [R22], R16 ;  /* 0x0000001016007388 */ /* 0x000fe80000000a00 */
[----:B------:R-:W-:Y:S04]  /*0850*/  @!P0 LDS.64 R12, [R29+0x30] ;  /* 0x000030001d0c8984 */ /* 0x000fe80000000a00 */
[----:B------:R-:W0:Y:S02]  /*0860*/  @!P0 LDS.64 R10, [R29+0x28] ;  /* 0x000028001d0a8984 */ /* 0x000e240000000a00 */
[----:B0-----:R-:W-:-:S07]  /*0870*/  @!P0 DADD R10, R12, R10 ;  /* 0x000000000c0a8229 */ /* 0x001fce000000000a */
[----:B------:R1:W-:Y:S04]  /*0880*/  @!P0 STS.64 [R29+0x28], R10 ;  /* 0x0000280a1d008388 */ /* 0x0003e80000000a00 */
.L_x_13:
[----:B--2---:R-:W-:Y:S05]  /*0890*/  BSYNC.RECONVERGENT B0 ;  /* 0x0000000000007941 */ /* 0x004fea0003800200 */
.L_x_12:
[----:B------:R-:W-:Y:S01]  /*08a0*/  IMAD.U32 R28, RZ, RZ, UR8 ;  /* 0x00000008ff1c7e24 */ /* 0x000fe2000f8e00ff */
[----:B-1----:R-:W-:Y:S01]  /*08b0*/  MOV R29, UR9 ;  /* 0x00000009001d7c02 */ /* 0x002fe20008000f00 */
[----:B------:R-:W-:Y:S06]  /*08c0*/  BAR.SYNC.DEFER_BLOCKING 0x0 ;  /* 0x0000000000007b1d */ /* 0x000fec0000010000 */
[----:B------:R-:W2:Y:S01]  /*08d0*/  LDG.E.64.CONSTANT R16, desc[UR12][R28.64] ;  /* 0x0000000c1c107981 */ /* 0x000ea2000c1e9b00 */
[----:B------:R-:W-:Y:S01]  /*08e0*/  LEA R24, R24, R19, 0x18 ;  /* 0x0000001318187211 */ /* 0x000fe200078ec0ff */
[----:B0-----:R-:W-:Y:S01]  /*08f0*/  IMAD.U32 R10, RZ, RZ, UR10 ;  /* 0x0000000aff0a7e24 */ /* 0x001fe2000f8e00ff */
[----:B------:R-:W-:-:S02]  /*0900*/  ISETP.NE.AND P0, PT, R0, UR6, PT ;  /* 0x0000000600007c0c */ /* 0x000fc4000bf05270 */
[----:B------:R-:W-:Y:S02]  /*0910*/  ISETP.NE.AND P1, PT, R0, RZ, PT ;  /* 0x000000ff0000720c */ /* 0x000fe40003f25270 */
[----:B------:R-:W-:Y:S01]  /*0920*/  ISETP.NE.AND P3, PT, R10, -0x1, P0 ;  /* 0xffffffff0a00780c */ /* 0x000fe20000765270 */
[----:B------:R-:W2:Y:S10]  /*0930*/  LDS.64 R18, [R24+0x28] ;  /* 0x0000280018127984 */ /* 0x000eb40000000a00 */
[----:B------:R-:W0:Y:S08]  /*0940*/  @!P1 LDC.64 R10, c[0x0][0x380] ;  /* 0x0000e000ff0a9b82 */ /* 0x000e300000000a00 */
[----:B------:R-:W1:Y:S02]  /*0950*/  @!P3 LDC.64 R12, c[0x0][0x380] ;  /* 0x0000e000ff0cbb82 */ /* 0x000e640000000a00 */
[----:B-1----:R-:W-:Y:S01]  /*0960*/  @!P3 IMAD.WIDE R12, R4, 0x8, R12 ;  /* 0x00000008040cb825 */ /* 0x002fe200078e020c */
[----:B--2---:R-:W-:-:S03]  /*0970*/  DMUL R16, R18, R16 ;  /* 0x0000001012107228 */ /* 0x004fc60000000000 */
[----:B0-----:R-:W-:-:S05]  /*0980*/  @!P1 IMAD.WIDE R18, R6, 0x8, R10 ;  /* 0x0000000806129825 */ /* 0x001fca00078e020a */
[----:B------:R-:W-:-:S07]  /*0990*/  DFMA R16, R14, -R16, R20 ;  /* 0x800000100e10722b */ /* 0x000fce0000000014 */
[----:B------:R-:W-:Y:S04]  /*09a0*/  STS.64 [R2+0x8], R16 ;  /* 0x0000081002007388 */ /* 0x000fe80000000a00 */
[----:B------:R-:W-:Y:S01]  /*09b0*/  @!P3 STG.E.64 desc[UR12][R12.64], R16 ;  /* 0x000000100c00b986 */ /* 0x000fe2000c101b0c */
[----:B------:R-:W-:Y:S06]  /*09c0*/  BAR.SYNC.DEFER_BLOCKING 0x0 ;  /* 0x0000000000007b1d */ /* 0x000fec0000010000 */
[----:B------:R-:W2:Y:S01]  /*09d0*/  @!P1 LDG.E.64 R18, desc[UR12][R18.64] ;  /* 0x0000000c12129981 */ /* 0x000ea2000c1e1b00 */
[----:B------:R-:W-:-:S06]  /*09e0*/  IMAD.WIDE R14, R5, 0x8, R8 ;  /* 0x00000008050e7825 */ /* 0x000fcc00078e0208 */
[----:B------:R-:W3:Y:S01]  /*09f0*/  LDG.E.64.CONSTANT R14, desc[UR12][R14.64] ;  /* 0x0000000c0e0e7981 */ /* 0x000ee2000c1e9b00 */
[----:B------:R-:W-:Y:S03]  /*0a00*/  BSSY.RECONVERGENT B0, `(.L_x_14) ;  /* 0x000000f000007945 */ /* 0x000fe60003800200 */
[----:B--2---:R-:W-:Y:S04]  /*0a10*/  @!P1 STS.64 [R24], R18 ;  /* 0x0000001218009388 */ /* 0x004fe80000000a00 */
[----:B------:R-:W3:Y:S02]  /*0a20*/  LDS.64 R20, [R2] ;  /* 0x0000000002147984 */ /* 0x000ee40000000a00 */
[----:B---3--:R-:W-:-:S07]  /*0a30*/  DMUL R10, R20, R14 ;  /* 0x0000000e140a7228 */ /* 0x008fce0000000000 */
[----:B------:R0:W-:Y:S01]  /*0a40*/  STS.64 [R22], R10 ;  /* 0x0000000a16007388 */ /* 0x0001e20000000a00 */
[----:B------:R-:W-:Y:S06]  /*0a50*/  BAR.SYNC.DEFER_BLOCKING 0x0 ;  /* 0x0000000000007b1d */ /* 0x000fec0000010000 */
[----:B------:R-:W-:Y:S05]  /*0a60*/  @P2 BRA `(.L_x_15) ;  /* 0x0000000000202947 */ /* 0x000fea0003800000 */
[----:B------:R-:W-:Y:S04]  /*0a70*/  LDS.64 R12, [R22+0x10] ;  /* 0x00001000160c7984 */ /* 0x000fe80000000a00 */
[----:B0-----:R-:W0:Y:S02]  /*0a80*/  LDS.64 R10, [R22] ;  /* 0x00000000160a7984 */ /* 0x001e240000000a00 */
[----:B0-----:R-:W-:-:S07]  /*0a90*/  DADD R16, R12, R10 ;  /* 0x000000000c107229 */ /* 0x001fce000000000a */
[----:B------:R-:W-:Y:S04]  /*0aa0*/  STS.64 [R22], R16 ;  /* 0x0000001016007388 */ /* 0x000fe80000000a00 */
[----:B------:R-:W-:Y:S04]  /*0ab0*/  @!P1 LDS.64 R12, [R24+0x30] ;  /* 0x00003000180c9984 */ /* 0x000fe80000000a00 */
[----:B------:R-:W0:Y:S02]  /*0ac0*/  @!P1 LDS.64 R10, [R24+0x28] ;  /* 0x00002800180a9984 */ /* 0x000e240000000a00 */
[----:B0-----:R-:W-:-:S07]  /*0ad0*/  @!P1 DADD R10, R12, R10 ;  /* 0x000000000c0a9229 */ /* 0x001fce000000000a */
[----:B------:R1:W-:Y:S04]  /*0ae0*/  @!P1 STS.64 [R24+0x28], R10 ;  /* 0x0000280a18009388 */ /* 0x0003e80000000a00 */
.L_x_15:
[----:B------:R-:W-:Y:S05]  /*0af0*/  BSYNC.RECONVERGENT B0 ;  /* 0x0000000000007941 */ /* 0x000fea0003800200 */
.L_x_14:
[----:B------:R-:W-:Y:S01]  /*0b00*/  UIMAD.WIDE.U32 UR4, UR10, 0x8, UR14 ;  /* 0x000000080a0478a5 */ /* 0x000fe2000f8e000e */
[----:B------:R-:W-:Y:S05]  /*0b10*/  BAR.SYNC.DEFER_BLOCKING 0x0 ;  /* 0x0000000000007b1d */ /* 0x000fea0000010000 */
[----:B------:R-:W-:Y:S01]  /*0b20*/  MOV R28, UR4 ;  /* 0x00000004001c7c02 */ /* 0x000fe20008000f00 */
[----:B------:R-:W-:-:S05]  /*0b30*/  IMAD.U32 R29, RZ, RZ, UR5 ;  /* 0x00000005ff1d7e24 */ /* 0x000fca000f8e00ff */
[----:B------:R-:W2:Y:S01]  /*0b40*/  LDG.E.64.CONSTANT R16, desc[UR12][R28.64] ;  /* 0x0000000c1c107981 */ /* 0x000ea2000c1e9b00 */
[----:B01----:R-:W-:-:S04]  /*0b50*/  MOV R10, UR7 ;  /* 0x00000007000a7c02 */ /* 0x003fc80008000f00 */
[----:B------:R-:W-:Y:S02]  /*0b60*/  ISETP.NE.AND P3, PT, R10, 0x2, P0 ;  /* 0x000000020a00780c */ /* 0x000fe40000765270 */
[----:B------:R-:W0:Y:S01]  /*0b70*/  @!P1 LDC.64 R10, c[0x0][0x380] ;  /* 0x0000e000ff0a9b82 */ /* 0x000e220000000a00 */
[----:B------:R-:W2:Y:S10]  /*0b80*/  LDS.64 R18, [R24+0x28] ;  /* 0x0000280018127984 */ /* 0x000eb40000000a00 */
[----:B------:R-:W1:Y:S01]  /*0b90*/  @!P3 LDC.64 R12, c[0x0][0x380] ;  /* 0x0000e000ff0cbb82 */ /* 0x000e620000000a00 */
[----:B--2---:R-:W-:-:S08]  /*0ba0*/  DMUL R16, R18, R16 ;  /* 0x0000001012107228 */ /* 0x004fd00000000000 */
[----:B------:R-:W-:Y:S01]  /*0bb0*/  DFMA R16, R14, -R16, R20 ;  /* 0x800000100e10722b */ /* 0x000fe20000000014 */
[----:B-1----:R-:W-:-:S04]  /*0bc0*/  @!P3 IMAD.WIDE R14, R6, 0x8, R12 ;  /* 0x00000008060eb825 */ /* 0x002fc800078e020c */
[----:B0-----:R-:W-:Y:S02]  /*0bd0*/  @!P1 IMAD.WIDE R20, R27, 0x8, R10 ;  /* 0x000000081b149825 */ /* 0x001fe400078e020a */
        /* <DEDUP_REMOVED lines=14> */
[----:B------:R-:W0:Y:S02]  /*0cc0*/  LDS.64 R14, [R22] ;  /* 0x00000000160e7984 */ /* 0x000e240000000a00 */
[----:B0-----:R-:W-:-:S07]  /*0cd0*/  DADD R18, R16, R14 ;  /* 0x0000000010127229 */ /* 0x001fce000000000e */
[----:B------:R-:W-:Y:S04]  /*0ce0*/  STS.64 [R22], R18 ;  /* 0x0000001216007388 */ /* 0x000fe80000000a00 */
[----:B------:R-:W-:Y:S04]  /*0cf0*/  @!P1 LDS.64 R16, [R24+0x30] ;  /* 0x0000300018109984 */ /* 0x000fe80000000a00 */
[----:B------:R-:W0:Y:S02]  /*0d00*/  @!P1 LDS.64 R14, [R24+0x28] ;  /* 0x00002800180e9984 */ /* 0x000e240000000a00 */
[----:B0-----:R-:W-:-:S07]  /*0d10*/  @!P1 DADD R14, R16, R14 ;  /* 0x00000000100e9229 */ /* 0x001fce000000000e */
[----:B------:R1:W-:Y:S04]  /*0d20*/  @!P1 STS.64 [R24+0x28], R14 ;  /* 0x0000280e18009388 */ /* 0x0003e80000000a00 */
.L_x_17:
[----:B------:R-:W-:Y:S05]  /*0d30*/  BSYNC.RECONVERGENT B0 ;  /* 0x0000000000007941 */ /* 0x000fea0003800200 */
.L_x_16:
[----:B------:R-:W-:Y:S01]  /*0d40*/  UIADD3 UR4, UPT, UPT, UR10, -0x1, URZ ;  /* 0xffffffff0a047890 */ /* 0x000fe2000fffe0ff */
[----:B------:R-:W-:Y:S03]  /*0d50*/  BAR.SYNC.DEFER_BLOCKING 0x0 ;  /* 0x0000000000007b1d */ /* 0x000fe60000010000 */
[----:B------:R-:W-:Y:S01]  /*0d60*/  UIMAD.WIDE.U32 UR4, UR4, 0x8, UR14 ;  /* 0x00000008040478a5 */ /* 0x000fe2000f8e000e */
[----:B0-----:R-:W-:-:S04]  /*0d70*/  IMAD.U32 R18, RZ, RZ, UR7 ;  /* 0x00000007ff127e24 */ /* 0x001fc8000f8e00ff */
[----:B------:R-:W0:Y:S01]  /*0d80*/  @!P1 LDC.64 R20, c[0x0][0x380] ;  /* 0x0000e000ff149b82 */ /* 0x000e220000000a00 */
[----:B------:R-:W-:Y:S01]  /*0d90*/  IMAD.U32 R28, RZ, RZ, UR4 ;  /* 0x00000004ff1c7e24 */ /* 0x000fe2000f8e00ff */
[----:B------:R-:W-:-:S05]  /*0da0*/  MOV R29, UR5 ;  /* 0x00000005001d7c02 */ /* 0x000fca0008000f00 */
[----:B-1----:R-:W2:Y:S01]  /*0db0*/  LDG.E.64.CONSTANT R14, desc[UR12][R28.64] ;  /* 0x0000000c1c0e7981 */ /* 0x002ea2000c1e9b00 */
[----:B------:R-:W-:-:S03]  /*0dc0*/  ISETP.NE.AND P3, PT, R18, 0x3, P0 ;  /* 0x000000031200780c */ /* 0x000fc60000765270 */
[----:B------:R-:W2:Y:S10]  /*0dd0*/  LDS.64 R16, [R24+0x28] ;  /* 0x0000280018107984 */ /* 0x000eb40000000a00 */
[----:B------:R-:W1:Y:S01]  /*0de0*/  @!P3 LDC.64 R18, c[0x0][0x380] ;  /* 0x0000e000ff12bb82 */ /* 0x000e620000000a00 */
[----:B0-----:R-:W-:-:S04]  /*0df0*/  @!P1 IMAD.WIDE R20, R25, 0x8, R20 ;  /* 0x0000000819149825 */ /* 0x001fc800078e0214 */
[----:B-1----:R-:W-:Y:S01]  /*0e00*/  @!P3 IMAD.WIDE R18, R27, 0x8, R18 ;  /* 0x000000081b12b825 */ /* 0x002fe200078e0212 */
[----:B--2---:R-:W-:-:S08]  /*0e10*/  DMUL R14, R16, R14 ;  /* 0x0000000e100e7228 */ /* 0x004fd00000000000 */
[----:B------:R-:W-:Y:S01]  /*0e20*/  DFMA R28, R10, -R14, R12 ;  /* 0x8000000e0a1c722b */ /* 0x000fe2000000000c */
[----:B------:R-:W0:Y:S06]  /*0e30*/  LDC.64 R10, c[0x0][0x398] ;  /* 0x0000e600ff0a7b82 */ /* 0x000e2c0000000a00 */
[----:B------:R-:W-:Y:S04]  /*0e40*/  STS.64 [R2+0x8], R28 ;  /* 0x0000081c02007388 */ /* 0x000fe80000000a00 */
[----:B------:R-:W-:Y:S01]  /*0e50*/  @!P3 STG.E.64 desc[UR12][R18.64], R28 ;  /* 0x0000001c1200b986 */ /* 0x000fe2000c101b0c */
[----:B------:R-:W-:Y:S06]  /*0e60*/  BAR.SYNC.DEFER_BLOCKING 0x0 ;  /* 0x0000000000007b1d */ /* 0x000fec0000010000 */
[----:B------:R-:W2:Y:S01]  /*0e70*/  @!P1 LDG.E.64 R20, desc[UR12][R20.64] ;  /* 0x0000000c14149981 */ /* 0x000ea2000c1e1b00 */
[----:B------:R-:W-:-:S06]  /*0e80*/  IMAD.WIDE R12, R7, 0x8, R8 ;  /* 0x00000008070c7825 */ /* 0x000fcc00078e0208 */
[----:B------:R-:W3:Y:S01]  /*0e90*/  LDG.E.64.CONSTANT R12, desc[UR12][R12.64] ;  /* 0x0000000c0c0c7981 */ /* 0x000ee2000c1e9b00 */
[-C--:B0-----:R-:W-:Y:S01]  /*0ea0*/  IADD3 R4, PT, PT, R4, -R11.reuse, RZ ;  /* 0x8000000b04047210 */ /* 0x081fe20007ffe0ff */
[--C-:B------:R-:W-:Y:S01]  /*0eb0*/  IMAD.IADD R3, R3, 0x1, -R10.reuse ;  /* 0x0000000103037824 */ /* 0x100fe200078e0a0a */
[----:B------:R-:W-:Y:S02]  /*0ec0*/  BSSY.RECONVERGENT B0, `(.L_x_18) ;  /* 0x0000011000007945 */ /* 0x000fe40003800200 */
[----:B------:R-:W-:Y:S01]  /*0ed0*/  IADD3 R4, PT, PT, R4, -R11, RZ ;  /* 0x8000000b04047210 */ /* 0x000fe20007ffe0ff */
[----:B------:R-:W-:Y:S01]  /*0ee0*/  IMAD.IADD R3, R3, 0x1, -R10 ;  /* 0x0000000103037824 */ /* 0x000fe200078e0a0a */
        /* <DEDUP_REMOVED lines=14> */
.L_x_19:
[----:B------:R-:W-:Y:S05]  /*0fd0*/  BSYNC.RECONVERGENT B0 ;  /* 0x0000000000007941 */ /* 0x000fea0003800200 */
.L_x_18:
[----:B------:R-:W-:Y:S01]  /*0fe0*/  UIADD3 UR4, UPT, UPT, UR10, -0x2, URZ ;  /* 0xfffffffe0a047890 */ /* 0x000fe2000fffe0ff */
[----:B------:R-:W-:Y:S03]  /*0ff0*/  BAR.SYNC.DEFER_BLOCKING 0x0 ;  /* 0x0000000000007b1d */ /* 0x000fe60000010000 */
[----:B------:R-:W-:-:S06]  /*1000*/  UIMAD.WIDE.U32 UR4, UR4, 0x8, UR14 ;  /* 0x00000008040478a5 */ /* 0x000fcc000f8e000e */
[----:B01----:R-:W-:Y:S01]  /*1010*/  MOV R16, UR4 ;  /* 0x0000000400107c02 */ /* 0x003fe20008000f00 */
[----:B------:R-:W-:-:S06]  /*1020*/  IMAD.U32 R17, RZ, RZ, UR5 ;  /* 0x00000005ff117e24 */ /* 0x000fcc000f8e00ff */
[----:B------:R-:W2:Y:S01]  /*1030*/  LDG.E.64.CONSTANT R16, desc[UR12][R16.64] ;  /* 0x0000000c10107981 */ /* 0x000ea2000c1e9b00 */
[----:B------:R-:W-:Y:S01]  /*1040*/  MOV R18, UR7 ;  /* 0x0000000700127c02 */ /* 0x000fe20008000f00 */
[----:B------:R-:W-:Y:S01]  /*1050*/  UISETP.GT.AND UP0, UPT, UR7, 0x4, UPT ;  /* 0x000000040700788c */ /* 0x000fe2000bf04270 */
[----:B------:R-:W-:Y:S01]  /*1060*/  IMAD R3, R10, -0x2, R3 ;  /* 0xfffffffe0a037824 */ /* 0x000fe200078e0203 */
[----:B------:R-:W-:Y:S01]  /*1070*/  UIADD3 UR4, UPT, UPT, UR7, -0x4, URZ ;  /* 0xfffffffc07047890 */ /* 0x000fe2000fffe0ff */
[----:B------:R-:W-:Y:S01]  /*1080*/  ISETP.NE.AND P0, PT, R18, 0x4, P0 ;  /* 0x000000041200780c */ /* 0x000fe20000705270 */
[----:B------:R-:W-:Y:S01]  /*1090*/  IMAD.MOV R10, RZ, RZ, -R10 ;  /* 0x000000ffff0a7224 */ /* 0x000fe200078e0a0a */
[----:B------:R-:W-:Y:S01]  /*10a0*/  UIADD3 UR8, UP1, UPT, UR8, -0x20, URZ ;  /* 0xffffffe008087890 */ /* 0x000fe2000ff3e0ff */
[----:B------:R-:W2:Y:S01]  /*10b0*/  LDS.64 R20, [R24+0x28] ;  /* 0x0000280018147984 */ /* 0x000ea20000000a00 */
[----:B------:R-:W-:Y:S01]  /*10c0*/  IMAD R4, R11, -0x2, R4 ;  /* 0xfffffffe0b047824 */ /* 0x000fe200078e0204 */
[----:B------:R-:W-:Y:S01]  /*10d0*/  UIADD3 UR10, UPT, UPT, UR10, -0x4, URZ ;  /* 0xfffffffc0a0a7890 */ /* 0x000fe2000fffe0ff */
[C---:B------:R-:W-:Y:S01]  /*10e0*/  IMAD R7, R10.reuse, 0x4, R7 ;  /* 0x000000040a077824 */ /* 0x040fe200078e0207 */
[C---:B------:R-:W-:Y:S01]  /*10f0*/  LEA R23, R10.reuse, R23, 0x2 ;  /* 0x000000170a177211 */ /* 0x040fe200078e10ff */
[----:B------:R-:W-:Y:S01]  /*1100*/  IMAD R5, R10, 0x4, R5 ;  /* 0x000000040a057824 */ /* 0x000fe200078e0205 */
[----:B------:R-:W-:Y:S01]  /*1110*/  UIADD3.X UR9, UPT, UPT, UR9, -0x1, URZ, UP1, !UPT ;  /* 0xffffffff09097890 */ /* 0x000fe20008ffe4ff */
[----:B------:R-:W-:-:S03]  /*1120*/  UMOV UR7, UR4 ;  /* 0x0000000400077c82 */ /* 0x000fc60008000000 */
[----:B------:R-:W0:Y:S02]  /*1130*/  @!P0 LDC.64 R18, c[0x0][0x380] ;  /* 0x0000e000ff128b82 */ /* 0x000e240000000a00 */
[----:B0-----:R-:W-:Y:S01]  /*1140*/  @!P0 IMAD.WIDE R18, R25, 0x8, R18 ;  /* 0x0000000819128825 */ /* 0x001fe200078e0212 */
[----:B--2---:R-:W-:-:S08]  /*1150*/  DMUL R20, R20, R16 ;  /* 0x0000001014147228 */ /* 0x004fd00000000000 */
[----:B------:R-:W-:Y:S01]  /*1160*/  DFMA R20, R12, -R20, R14 ;  /* 0x800000140c14722b */ /* 0x000fe2000000000e */
[----:B------:R-:W-:-:S04]  /*1170*/  IADD3 R12, PT, PT, -R11, RZ, RZ ;  /* 0x000000ff0b0c7210 */ /* 0x000fc80007ffe1ff */
[C---:B------:R-:W-:Y:S02]  /*1180*/  LEA R27, R12.reuse, R27, 0x2 ;  /* 0x0000001b0c1b7211 */ /* 0x040fe400078e10ff */
[----:B------:R0:W-:Y:S01]  /*1190*/  STS.64 [R2+0x8], R20 ;  /* 0x0000081402007388 */ /* 0x0001e20000000a00 */
[C---:B------:R-:W-:Y:S01]  /*11a0*/  IMAD R6, R12.reuse, 0x4, R6 ;  /* 0x000000040c067824 */ /* 0x040fe200078e0206 */
[----:B------:R-:W-:Y:S02]  /*11b0*/  LEA R25, R12, R25, 0x2 ;  /* 0x000000190c197211 */ /* 0x000fe400078e10ff */
[----:B------:R0:W-:Y:S01]  /*11c0*/  @!P0 STG.E.64 desc[UR12][R18.64], R20 ;  /* 0x0000001412008986 */ /* 0x0001e2000c101b0c */
[----:B------:R-:W-:Y:S06]  /*11d0*/  BAR.SYNC.DEFER_BLOCKING 0x0 ;  /* 0x0000000000007b1d */ /* 0x000fec0000010000 */
[----:B------:R-:W-:Y:S05]  /*11e0*/  BRA.U UP0, `(.L_x_20) ;  /* 0xfffffff500347547 */ /* 0x000fea000b83ffff */
[----:B------:R-:W-:Y:S05]  /*11f0*/  EXIT ;  /* 0x000000000000794d */ /* 0x000fea0003800000 */
.L_x_21:
        /* <DEDUP_REMOVED lines=16> */
.L_x_299:


//--------------------- .text._Z28compute_hh_trafo_kernel_realIdLj8EEvPT_PKS0_S3_iii --------------------------
	.section	.text._Z28compute_hh_trafo_kernel_realIdLj8EEvPT_PKS0_S3_iii,"ax",@progbits
	.align	128
        .global         _Z28compute_hh_trafo_kernel_realIdLj8EEvPT_PKS0_S3_iii
        .type           _Z28compute_hh_trafo_kernel_realIdLj8EEvPT_PKS0_S3_iii,@function
        .size           _Z28compute_hh_trafo_kernel_realIdLj8EEvPT_PKS0_S3_iii,(.L_x_300 - _Z28compute_hh_trafo_kernel_realIdLj8EEvPT_PKS0_S3_iii)
        .other          _Z28compute_hh_trafo_kernel_realIdLj8EEvPT_PKS0_S3_iii,@"STO_CUDA_ENTRY STV_DEFAULT"
_Z28compute_hh_trafo_kernel_realIdLj8EEvPT_PKS0_S3_iii:
.text._Z28compute_hh_trafo_kernel_realIdLj8EEvPT_PKS0_S3_iii:
        /* <DEDUP_REMOVED lines=23> */
[----:B------:R-:W0:Y:S03]  /*0170*/  LDCU UR7, c[0x0][0x3a0] ;  /* 0x00007400ff0777ac */ /* 0x000e260008000800 */
[----:B------:R-:W-:Y:S01]  /*0180*/  IMAD R27, R27, R10, R0 ;  /* 0x0000000a1b1b7224 */ /* 0x000fe200078e0200 */
[----:B------:R-:W-:-:S04]  /*0190*/  UIADD3 UR4, UPT, UPT, UR4, 0x48, URZ ;  /* 0x0000004804047890 */ /* 0x000fc8000fffe0ff */
[----:B------:R-:W-:Y:S02]  /*01a0*/  ULEA UR4, UR5, UR4, 0x18 ;  /* 0x0000000405047291 */ /* 0x000fe4000f8ec0ff */
[----:B-1----:R-:W-:-:S04]  /*01b0*/  UIADD3 UR5, UPT, UPT, UR6, -0x1, URZ ;  /* 0xffffffff06057890 */ /* 0x002fc8000fffe0ff */
[----:B------:R-:W-:Y:S01]  /*01c0*/  LEA R4, R0, UR4, 0x3 ;  /* 0x0000000400047c11 */ /* 0x000fe2000f8e18ff */
[----:B0-----:R-:W-:Y:S01]  /*01d0*/  IMAD.U32 R3, RZ, RZ, UR7 ;  /* 0x00000007ff037e24 */ /* 0x001fe2000f8e00ff */
[----:B------:R-:W-:Y:S06]  /*01e0*/  @!P0 BRA `(.L_x_22) ;  /* 0x0000000000f88947 */ /* 0x000fec0003800000 */
[----:B------:R-:W0:Y:S01]  /*01f0*/  LDC.64 R16, c[0x0][0x390] ;  /* 0x0000e400ff107b82 */ /* 0x000e220000000a00 */
[----:B------:R-:W-:Y:S01]  /*0200*/  ISETP.NE.AND P1, PT, R0, RZ, PT ;  /* 0x000000ff0000720c */ /* 0x000fe20003f25270 */
[----:B------:R-:W-:Y:S01]  /*0210*/  IMAD.U32 R24, RZ, RZ, UR7 ;  /* 0x00000007ff187e24 */ /* 0x000fe2000f8e00ff */
[----:B------:R-:W-:-:S05]  /*0220*/  IADD3 R5, PT, PT, -R5, RZ, RZ ;  /* 0x000000ff05057210 */ /* 0x000fca0007ffe1ff */
[----:B------:R-:W1:Y:S08]  /*0230*/  LDC.64 R14, c[0x0][0x380] ;  /* 0x0000e000ff0e7b82 */ /* 0x000e700000000a00 */
[----:B------:R-:W2:Y:S08]  /*0240*/  LDC.64 R12, c[0x0][0x388] ;  /* 0x0000e200ff0c7b82 */ /* 0x000eb00000000a00 */
[----:B------:R-:W3:Y:S02]  /*0250*/  LDC.64 R10, c[0x0][0x398] ;  /* 0x0000e600ff0a7b82 */ /* 0x000ee40000000a00 */
.L_x_25:
[----:B-1--4-:R-:W-:-:S05]  /*0260*/  IMAD.WIDE R8, R26, 0x8, R14 ;  /* 0x000000081a087825 */ /* 0x012fca00078e020e */
[----:B------:R-:W4:Y:S01]  /*0270*/  @!P1 LDG.E.64 R20, desc[UR8][R8.64] ;  /* 0x0000000808149981 */ /* 0x000f22000c1e1b00 */
[----:B--2---:R-:W-:-:S06]  /*0280*/  IMAD.WIDE R6, R27, 0x8, R12 ;  /* 0x000000081b067825 */ /* 0x004fcc00078e020c */
[----:B------:R-:W2:Y:S01]  /*0290*/  LDG.E.64.CONSTANT R6, desc[UR8][R6.64] ;  /* 0x0000000806067981 */ /* 0x000ea2000c1e9b00 */
[----:B------:R-:W-:Y:S01]  /*02a0*/  @!P1 MOV R3, 0x400 ;  /* 0x0000040000039802 */ /* 0x000fe20000000f00 */
[----:B------:R-:W-:Y:S01]  /*02b0*/  BSSY.RECONVERGENT B0, `(.L_x_23) ;  /* 0x000001c000007945 */ /* 0x000fe20003800200 */
[----:B------:R-:W-:Y:S01]  /*02c0*/  LOP3.LUT P0, RZ, R0, 0x3fc, RZ, 0xc0, !PT ;  /* 0x000003fc00ff7812 */ /* 0x000fe2000780c0ff */
[----:B------:R-:W1:Y:S02]  /*02d0*/  @!P1 S2R R18, SR_CgaCtaId ;  /* 0x0000000000129919 */ /* 0x000e640000008800 */
[----:B-1----:R-:W-:-:S05]  /*02e0*/  @!P1 LEA R3, R18, R3, 0x18 ;  /* 0x0000000312039211 */ /* 0x002fca00078ec0ff */
[----:B----4-:R-:W-:Y:S04]  /*02f0*/  @!P1 STS.64 [R3], R20 ;  /* 0x0000001403009388 */ /* 0x010fe80000000a00 */
[----:B------:R-:W2:Y:S02]  /*0300*/  LDS.64 R22, [R2] ;  /* 0x0000000002167984 */ /* 0x000ea40000000a00 */
[----:B--2---:R-:W-:-:S07]  /*0310*/  DMUL R18, R22, R6 ;  /* 0x0000000616127228 */ /* 0x004fce0000000000 */
[----:B------:R1:W-:Y:S01]  /*0320*/  STS.64 [R4], R18 ;  /* 0x0000001204007388 */ /* 0x0003e20000000a00 */
[----:B------:R-:W-:Y:S06]  /*0330*/  BAR.SYNC.DEFER_BLOCKING 0x0 ;  /* 0x0000000000007b1d */ /* 0x000fec0000010000 */
[----:B------:R-:W-:Y:S05]  /*0340*/  @P0 BRA `(.L_x_24) ;  /* 0x0000000000480947 */ /* 0x000fea0003800000 */
[----:B------:R-:W-:Y:S01]  /*0350*/  LDS.64 R20, [R4+0x20] ;  /* 0x0000200004147984 */ /* 0x000fe20000000a00 */
[----:B------:R-:W-:-:S03]  /*0360*/  ISETP.GT.U32.AND P0, PT, R0, 0x1, PT ;  /* 0x000000010000780c */ /* 0x000fc60003f04070 */
[----:B-1----:R-:W1:Y:S02]  /*0370*/  LDS.64 R18, [R4] ;  /* 0x0000000004127984 */ /* 0x002e640000000a00 */
[----:B-1----:R-:W-:-:S07]  /*0380*/  DADD R18, R20, R18 ;  /* 0x0000000014127229 */ /* 0x002fce0000000012 */
[----:B------:R2:W-:Y:S01]  /*0390*/  STS.64 [R4], R18 ;  /* 0x0000001204007388 */ /* 0x0005e20000000a00 */
[----:B------:R-:W-:Y:S05]  /*03a0*/  @P0 BRA `(.L_x_24) ;  /* 0x0000000000300947 */ /* 0x000fea0003800000 */
[----:B------:R-:W-:Y:S01]  /*03b0*/  ISETP.NE.AND P1, PT, R0, RZ, PT ;  /* 0x000000ff0000720c */ /* 0x000fe20003f25270 */
[----:B--2---:R-:W-:Y:S04]  /*03c0*/  LDS.64 R18, [R4+0x10] ;  /* 0x0000100004127984 */ /* 0x004fe80000000a00 */
[----:B------:R-:W1:Y:S08]  /*03d0*/  LDS.64 R28, [R4] ;  /* 0x00000000041c7984 */ /* 0x000e700000000a00 */
[----:B------:R-:W2:Y:S01]  /*03e0*/  @!P1 S2R R20, SR_CgaCtaId ;  /* 0x0000000000149919 */ /* 0x000ea20000008800 */
[----:B------:R-:W-:Y:S01]  /*03f0*/  @!P1 MOV R3, 0x400 ;  /* 0x0000040000039802 */ /* 0x000fe20000000f00 */
[----:B-1----:R-:W-:-:S03]  /*0400*/  DADD R28, R18, R28 ;  /* 0x00000000121c7229 */ /* 0x002fc6000000001c */
[----:B--2---:R-:W-:-:S04]  /*0410*/  @!P1 LEA R3, R20, R3, 0x18 ;  /* 0x0000000314039211 */ /* 0x004fc800078ec0ff */
[----:B------:R-:W-:Y:S04]  /*0420*/  STS.64 [R4], R28 ;  /* 0x0000001c04007388 */ /* 0x000fe80000000a00 */
[----:B------:R-:W-:Y:S04]  /*0430*/  @!P1 LDS.64 R20, [R3+0x50] ;  /* 0x0000500003149984 */ /* 0x000fe80000000a00 */
[----:B------:R-:W1:Y:S02]  /*0440*/  @!P1 LDS.64 R18, [R3+0x48] ;  /* 0x0000480003129984 */ /* 0x000e640000000a00 */
[----:B-1----:R-:W-:-:S07]  /*0450*/  @!P1 DADD R18, R20, R18 ;  /* 0x0000000014129229 */ /* 0x002fce0000000012 */
[----:B------:R4:W-:Y:S04]  /*0460*/  @!P1 STS.64 [R3+0x48], R18 ;  /* 0x0000481203009388 */ /* 0x0009e80000000a00 */
.L_x_24:
[----:B------:R-:W-:Y:S05]  /*0470*/  BSYNC.RECONVERGENT B0 ;  /* 0x0000000000007941 */ /* 0x000fea0003800200 */
.L_x_23:
[----:B----4-:R-:W-:Y:S01]  /*0480*/  VIADD R3, R24, 0xffffffff ;  /* 0xffffffff18037836 */ /* 0x010fe20000000000 */
[----:B------:R-:W4:Y:S08]  /*0490*/  S2UR UR6, SR_CgaCtaId ;  /* 0x00000000000679c3 */ /* 0x000f300000008800 */
[----:B------:R-:W-:Y:S01]  /*04a0*/  BAR.SYNC.DEFER_BLOCKING 0x0 ;  /* 0x0000000000007b1d */ /* 0x000fe20000010000 */
[----:B0-----:R-:W-:-:S05]  /*04b0*/  IMAD.WIDE.U32 R28, R3, 0x8, R16 ;  /* 0x00000008031c7825 */ /* 0x001fca00078e0010 */
[----:B-12---:R-:W2:Y:S01]  /*04c0*/  LDG.E.64.CONSTANT R18, desc[UR8][R28.64] ;  /* 0x000000081c127981 */ /* 0x006ea2000c1e9b00 */
[----:B------:R-:W-:Y:S01]  /*04d0*/  UMOV UR4, 0x400 ;  /* 0x0000040000047882 */ /* 0x000fe20000000000 */
[----:B------:R-:W-:Y:S01]  /*04e0*/  ISETP.NE.AND P0, PT, R0, UR5, PT ;  /* 0x0000000500007c0c */ /* 0x000fe2000bf05270 */
[----:B---3--:R-:W-:Y:S01]  /*04f0*/  IMAD.IADD R26, R26, 0x1, -R11 ;  /* 0x000000011a1a7824 */ /* 0x008fe200078e0a0b */
[----:B------:R-:W-:Y:S01]  /*0500*/  IADD3 R5, PT, PT, R5, 0x1, RZ ;  /* 0x0000000105057810 */ /* 0x000fe20007ffe0ff */
[----:B------:R-:W-:Y:S01]  /*0510*/  IMAD.IADD R27, R27, 0x1, -R10 ;  /* 0x000000011b1b7824 */ /* 0x000fe200078e0a0a */
[----:B------:R-:W-:Y:S02]  /*0520*/  ISETP.NE.AND P0, PT, R24, 0x1, P0 ;  /* 0x000000011800780c */ /* 0x000fe40000705270 */
[----:B------:R-:W-:Y:S01]  /*0530*/  MOV R24, R3 ;  /* 0x0000000300187202 */ /* 0x000fe20000000f00 */
[----:B----4-:R-:W-:-:S09]  /*0540*/  ULEA UR4, UR6, UR4, 0x18 ;  /* 0x0000000406047291 */ /* 0x010fd2000f8ec0ff */
[----:B------:R-:W2:Y:S02]  /*0550*/  LDS.64 R20, [UR4+0x48] ;  /* 0x00004804ff147984 */ /* 0x000ea40008000a00 */
[----:B--2---:R-:W-:-:S08]  /*0560*/  DMUL R18, R20, R18 ;  /* 0x0000001214127228 */ /* 0x004fd00000000000 */
[----:B------:R-:W-:-:S07]  /*0570*/  DFMA R18, R6, -R18, R22 ;  /* 0x800000120612722b */ /* 0x000fce0000000016 */
[----:B------:R4:W-:Y:S01]  /*0580*/  @!P0 STG.E.64 desc[UR8][R8.64], R18 ;  /* 0x0000001208008986 */ /* 0x0009e2000c101b08 */
[----:B------:R-:W-:-:S03]  /*0590*/  ISETP.NE.AND P0, PT, R5, RZ, PT ;  /* 0x000000ff0500720c */ /* 0x000fc60003f05270 */
[----:B------:R4:W-:Y:S01]  /*05a0*/  STS.64 [R2+0x8], R18 ;  /* 0x0000081202007388 */ /* 0x0009e20000000a00 */
[----:B------:R-:W-:Y:S09]  /*05b0*/  BAR.SYNC.DEFER_BLOCKING 0x0 ;  /* 0x0000000000007b1d */ /* 0x000ff20000010000 */
[----:B------:R-:W-:Y:S05]  /*05c0*/  @P0 BRA `(.L_x_25) ;  /* 0xfffffffc00240947 */ /* 0x000fea000383ffff */
.L_x_22:
[----:B------:R-:W0:Y:S02]  /*05d0*/  LDC R5, c[0x0][0x3a0] ;  /* 0x0000e800ff057b82 */ /* 0x000e240000000800 */
[----:B0-----:R-:W-:-:S13]  /*05e0*/  ISETP.GE.U32.AND P0, PT, R5, 0x4, PT ;  /* 0x000000040500780c */ /* 0x001fda0003f06070 */
[----:B------:R-:W-:Y:S05]  /*05f0*/  @!P0 EXIT ;  /* 0x000000000000894d */ /* 0x000fea0003800000 */
[----:B------:R-:W0:Y:S01]  /*0600*/  LDC.64 R6, c[0x0][0x390] ;  /* 0x0000e400ff067b82 */ /* 0x000e220000000a00 */
[C---:B------:R-:W-:Y:S01]  /*0610*/  VIADD R5, R3.reuse, 0xffffffff ;  /* 0xffffffff03057836 */ /* 0x040fe20000000000 */
[----:B------:R-:W-:Y:S01]  /*0620*/  ISETP.NE.AND P1, PT, R0, RZ, PT ;  /* 0x000000ff0000720c */ /* 0x000fe20003f25270 */
[--C-:B------:R-:W-:Y:S01]  /*0630*/  IMAD.MOV R25, RZ, RZ, -R11.reuse ;  /* 0x000000ffff197224 */ /* 0x100fe200078e0a0b */
[----:B----4-:R-:W-:Y:S01]  /*0640*/  IADD3 R9, PT, PT, R3, -0x2, RZ ;  /* 0xfffffffe03097810 */ /* 0x010fe20007ffe0ff */
[----:B------:R-:W-:Y:S02]  /*0650*/  IMAD.MOV R12, RZ, RZ, -R10 ;  /* 0x000000ffff0c7224 */ /* 0x000fe400078e0a0a */
[C---:B------:R-:W-:Y:S01]  /*0660*/  IMAD R24, R25.reuse, 0x3, R26 ;  /* 0x0000000319187824 */ /* 0x040fe200078e021a */
[----:B------:R-:W-:Y:S01]  /*0670*/  LEA R25, R25, R26, 0x1 ;  /* 0x0000001a19197211 */ /* 0x000fe200078e08ff */
[----:B------:R-:W-:Y:S02]  /*0680*/  IMAD.IADD R8, R26, 0x1, -R11 ;  /* 0x000000011a087824 */ /* 0x000fe400078e0a0b */
[----:B------:R-:W-:-:S02]  /*0690*/  IMAD R22, R12, 0x3, R27 ;  /* 0x000000030c167824 */ /* 0x000fc400078e021b */
[----:B------:R-:W-:Y:S02]  /*06a0*/  IMAD R23, R12, 0x2, R27 ;  /* 0x000000020c177824 */ /* 0x000fe400078e021b */
[----:B0-----:R-:W-:Y:S01]  /*06b0*/  IMAD.WIDE.U32 R6, R5, 0x8, R6 ;  /* 0x0000000805067825 */ /* 0x001fe200078e0006 */
[----:B------:R-:W-:-:S07]  /*06c0*/  IADD3 R5, PT, PT, R27, -R10, RZ ;  /* 0x8000000a1b057210 */ /* 0x000fce0007ffe0ff */
.L_x_34:
[----:B0-----:R-:W0:Y:S08]  /*06d0*/  @!P1 LDC.64 R10, c[0x0][0x380] ;  /* 0x0000e000ff0a9b82 */ /* 0x001e300000000a00 */
[----:B------:R-:W1:Y:S01]  /*06e0*/  LDC.64 R12, c[0x0][0x388] ;  /* 0x0000e200ff0c7b82 */ /* 0x000e620000000a00 */
[----:B0-----:R-:W-:-:S06]  /*06f0*/  @!P1 IMAD.WIDE R16, R26, 0x8, R10 ;  /* 0x000000081a109825 */ /* 0x001fcc00078e020a */
[----:B------:R-:W2:Y:S01]  /*0700*/  @!P1 LDG.E.64 R16, desc[UR8][R16.64] ;  /* 0x0000000810109981 */ /* 0x000ea2000c1e1b00 */
[----:B-1----:R-:W-:-:S06]  /*0710*/  IMAD.WIDE R10, R27, 0x8, R12 ;  /* 0x000000081b0a7825 */ /* 0x002fcc00078e020c */
[----:B------:R-:W3:Y:S01]  /*0720*/  LDG.E.64.CONSTANT R10, desc[UR8][R10.64] ;  /* 0x000000080a0a7981 */ /* 0x000ee2000c1e9b00 */
[----:B------:R-:W-:Y:S01]  /*0730*/  @!P1 MOV R14, 0x400 ;  /* 0x00000400000e9802 */ /* 0x000fe20000000f00 */
[----:B------:R-:W-:Y:S01]  /*0740*/  BSSY.RECONVERGENT B0, `(.L_x_26) ;  /* 0x000001b000007945 */ /* 0x000fe20003800200 */
[----:B------:R-:W-:Y:S01]  /*0750*/  LOP3.LUT P2, RZ, R0, 0x3fc, RZ, 0xc0, !PT ;  /* 0x000003fc00ff7812 */ /* 0x000fe2000784c0ff */
[----:B------:R-:W0:Y:S02]  /*0760*/  @!P1 S2R R15, SR_CgaCtaId ;  /* 0x00000000000f9919 */ /* 0x000e240000008800 */
[----:B0-----:R-:W-:-:S05]  /*0770*/  @!P1 LEA R21, R15, R14, 0x18 ;  /* 0x0000000e0f159211 */ /* 0x001fca00078ec0ff */
[----:B--2---:R-:W-:Y:S04]  /*0780*/  @!P1 STS.64 [R21], R16 ;  /* 0x0000001015009388 */ /* 0x004fe80000000a00 */
[----:B------:R-:W3:Y:S02]  /*0790*/  LDS.64 R18, [R2] ;  /* 0x0000000002127984 */ /* 0x000ee40000000a00 */
[----:B---3--:R-:W-:-:S07]  /*07a0*/  DMUL R14, R18, R10 ;  /* 0x0000000a120e7228 */ /* 0x008fce0000000000 */
[----:B------:R0:W-:Y:S01]  /*07b0*/  STS.64 [R4], R14 ;  /* 0x0000000e04007388 */ /* 0x0001e20000000a00 */
[----:B------:R-:W-:Y:S06]  /*07c0*/  BAR.SYNC.DEFER_BLOCKING 0x0 ;  /* 0x0000000000007b1d */ /* 0x000fec0000010000 */
[----:B------:R-:W-:Y:S05]  /*07d0*/  @P2 BRA `(.L_x_27) ;  /* 0x0000000000442947 */ /* 0x000fea0003800000 */
[----:B------:R-:W-:Y:S01]  /*07e0*/  LDS.64 R16, [R4+0x20] ;  /* 0x0000200004107984 */ /* 0x000fe20000000a00 */
[----:B------:R-:W-:-:S03]  /*07f0*/  ISETP.GT.U32.AND P0, PT, R0, 0x1, PT ;  /* 0x000000010000780c */ /* 0x000fc60003f04070 */
[----:B0-----:R-:W0:Y:S02]  /*0800*/  LDS.64 R14, [R4] ;  /* 0x00000000040e7984 */ /* 0x001e240000000a00 */
[----:B0-----:R-:W-:-:S07]  /*0810*/  DADD R14, R16, R14 ;  /* 0x00000000100e7229 */ /* 0x001fce000000000e */
[----:B------:R1:W-:Y:S01]  /*0820*/  STS.64 [R4], R14 ;  /* 0x0000000e04007388 */ /* 0x0003e20000000a00 */
[----:B------:R-:W-:Y:S05]  /*0830*/  @P0 BRA `(.L_x_27) ;  /* 0x00000000002c0947 */ /* 0x000fea0003800000 */
[----:B-1----:R-:W-:Y:S01]  /*0840*/  LDS.64 R14, [R4+0x10] ;  /* 0x00001000040e7984 */ /* 0x002fe20000000a00 */
[----:B------:R-:W-:-:S03]  /*0850*/  @!P1 MOV R21, 0x400 ;  /* 0x0000040000159802 */ /* 0x000fc60000000f00 */
[----:B------:R-:W0:Y:S01]  /*0860*/  LDS.64 R28, [R4] ;  /* 0x00000000041c7984 */ /* 0x000e220000000a00 */
[----:B------:R-:W1:Y:S02]  /*0870*/  @!P1 S2R R16, SR_CgaCtaId ;  /* 0x0000000000109919 */ /* 0x000e640000008800 */
[----:B-1----:R-:W-:Y:S01]  /*0880*/  @!P1 LEA R21, R16, R21, 0x18 ;  /* 0x0000001510159211 */ /* 0x002fe200078ec0ff */
[----:B0-----:R-:W-:-:S07]  /*0890*/  DADD R28, R14, R28 ;  /* 0x000000000e1c7229 */ /* 0x001fce000000001c */
[----:B------:R-:W-:Y:S04]  /*08a0*/  STS.64 [R4], R28 ;  /* 0x0000001c04007388 */ /* 0x000fe80000000a00 */
[----:B------:R-:W-:Y:S04]  /*08b0*/  @!P1 LDS.64 R16, [R21+0x50] ;  /* 0x0000500015109984 */ /* 0x000fe80000000a00 */
[----:B------:R-:W0:Y:S02]  /*08c0*/  @!P1 LDS.64 R14, [R21+0x48] ;  /* 0x00004800150e9984 */ /* 0x000e240000000a00 */
[----:B0-----:R-:W-:-:S07]  /*08d0*/  @!P1 DADD R14, R16, R14 ;  /* 0x00000000100e9229 */ /* 0x001fce000000000e */
[----:B------:R2:W-:Y:S04]  /*08e0*/  @!P1 STS.64 [R21+0x48], R14 ;  /* 0x0000480e15009388 */ /* 0x0005e80000000a00 */
.L_x_27:
[----:B------:R-:W-:Y:S05]  /*08f0*/  BSYNC.RECONVERGENT B0 ;  /* 0x0000000000007941 */ /* 0x000fea0003800200 */
.L_x_26:
[----:B012---:R-:W2:Y:S01]  /*0900*/  LDG.E.64.CONSTANT R14, desc[UR8][R6.64] ;  /* 0x00000008060e7981 */ /* 0x007ea2000c1e9b00 */
[----:B------:R-:W0:Y:S01]  /*0910*/  S2UR UR6, SR_CgaCtaId ;  /* 0x00000000000679c3 */ /* 0x000e220000008800 */
[----:B------:R-:W-:-:S07]  /*0920*/  UMOV UR4, 0x400 ;  /* 0x0000040000047882 */ /* 0x000fce0000000000 */
[----:B------:R-:W-:Y:S01]  /*0930*/  BAR.SYNC.DEFER_BLOCKING 0x0 ;  /* 0x0000000000007b1d */ /* 0x000fe20000010000 */
[C---:B------:R-:W-:Y:S02]  /*0940*/  ISETP.NE.AND P0, PT, R0.reuse, UR5, PT ;  /* 0x0000000500007c0c */ /* 0x040fe4000bf05270 */
[----:B------:R-:W-:Y:S02]  /*0950*/  ISETP.NE.AND P1, PT, R0, RZ, PT ;  /* 0x000000ff0000720c */ /* 0x000fe40003f25270 */
[----:B------:R-:W-:Y:S01]  /*0960*/  ISETP.NE.AND P3, PT, R9, -0x1, P0 ;  /* 0xffffffff0900780c */ /* 0x000fe20000765270 */
[----:B0-----:R-:W-:-:S09]  /*0970*/  ULEA UR4, UR6, UR4, 0x18 ;  /* 0x0000000406047291 */ /* 0x001fd2000f8ec0ff */
[----:B------:R-:W2:Y:S02]  /*0980*/  LDS.64 R16, [UR4+0x48] ;  /* 0x00004804ff107984 */ /* 0x000ea40008000a00 */
[----:B--2---:R-:W-:Y:S01]  /*0990*/  DMUL R14, R16, R14 ;  /* 0x0000000e100e7228 */ /* 0x004fe20000000000 */
[----:B------:R-:W0:Y:S07]  /*09a0*/  @!P3 LDC.64 R16, c[0x0][0x380] ;  /* 0x0000e000ff10bb82 */ /* 0x000e2e0000000a00 */
[----:B------:R-:W-:Y:S01]  /*09b0*/  DFMA R18, R10, -R14, R18 ;  /* 0x8000000e0a12722b */ /* 0x000fe20000000012 */
[----:B------:R-:W1:Y:S06]  /*09c0*/  @!P1 LDC.64 R10, c[0x0][0x380] ;  /* 0x0000e000ff0a9b82 */ /* 0x000e6c0000000a00 */
[----:B------:R-:W-:Y:S01]  /*09d0*/  STS.64 [R2+0x8], R18 ;  /* 0x0000081202007388 */ /* 0x000fe20000000a00 */
[----:B0-----:R-:W-:-:S05]  /*09e0*/  @!P3 IMAD.WIDE R16, R26, 0x8, R16 ;  /* 0x000000081a10b825 */ /* 0x001fca00078e0210 */
[----:B------:R-:W-:Y:S01]  /*09f0*/  @!P3 STG.E.64 desc[UR8][R16.64], R18 ;  /* 0x000000121000b986 */ /* 0x000fe2000c101b08 */
[----:B-1----:R-:W-:Y:S01]  /*0a00*/  @!P1 IMAD.WIDE R28, R8, 0x8, R10 ;  /* 0x00000008081c9825 */ /* 0x002fe200078e020a */
[----:B------:R-:W-:Y:S06]  /*0a10*/  BAR.SYNC.DEFER_BLOCKING 0x0 ;  /* 0x0000000000007b1d */ /* 0x000fec0000010000 */
[----:B------:R-:W2:Y:S01]  /*0a20*/  @!P1 LDG.E.64 R28, desc[UR8][R28.64] ;  /* 0x000000081c1c9981 */ /* 0x000ea2000c1e1b00 */
[----:B------:R-:W-:-:S06]  /*0a30*/  IMAD.WIDE R14, R5, 0x8, R12 ;  /* 0x00000008050e7825 */ /* 0x000fcc00078e020c */
[----:B------:R-:W3:Y:S01]  /*0a40*/  LDG.E.64.CONSTANT R14, desc[UR8][R14.64] ;  /* 0x000000080e0e7981 */ /* 0x000ee2000c1e9b00 */
[----:B------:R-:W-:Y:S03]  /*0a50*/  BSSY.RECONVERGENT B0, `(.L_x_28) ;  /* 0x0000015000007945 */ /* 0x000fe60003800200 */
[----:B--2---:R-:W-:Y:S04]  /*0a60*/  @!P1 STS.64 [UR4], R28 ;  /* 0x0000001cff009988 */ /* 0x004fe80008000a04 */
        /* <DEDUP_REMOVED lines=11> */
[----:B------:R-:W-:Y:S04]  /*0b20*/  LDS.64 R16, [R4+0x10] ;  /* 0x0000100004107984 */ /* 0x000fe80000000a00 */
[----:B-1----:R-:W0:Y:S02]  /*0b30*/  LDS.64 R10, [R4] ;  /* 0x00000000040a7984 */ /* 0x002e240000000a00 */
[----:B0-----:R-:W-:-:S07]  /*0b40*/  DADD R18, R16, R10 ;  /* 0x0000000010127229 */ /* 0x001fce000000000a */
[----:B------:R-:W-:Y:S04]  /*0b50*/  STS.64 [R4], R18 ;  /* 0x0000001204007388 */ /* 0x000fe80000000a00 */
[----:B------:R-:W-:Y:S04]  /*0b60*/  @!P1 LDS.64 R16, [UR4+0x50] ;  /* 0x00005004ff109984 */ /* 0x000fe80008000a00 */
[----:B------:R-:W0:Y:S02]  /*0b70*/  @!P1 LDS.64 R10, [UR4+0x48] ;  /* 0x00004804ff0a9984 */ /* 0x000e240008000a00 */
[----:B0-----:R-:W-:-:S07]  /*0b80*/  @!P1 DADD R10, R16, R10 ;  /* 0x00000000100a9229 */ /* 0x001fce000000000a */
[----:B------:R2:W-:Y:S04]  /*0b90*/  @!P1 STS.64 [UR4+0x48], R10 ;  /* 0x0000480aff009988 */ /* 0x0005e80008000a04 */
.L_x_29:
[----:B------:R-:W-:Y:S05]  /*0ba0*/  BSYNC.RECONVERGENT B0 ;  /* 0x0000000000007941 */ /* 0x000fea0003800200 */
.L_x_28:
[----:B012---:R-:W0:Y:S08]  /*0bb0*/  LDC.64 R10, c[0x0][0x390] ;  /* 0x0000e400ff0a7b82 */ /* 0x007e300000000a00 */
[----:B------:R-:W-:Y:S01]  /*0bc0*/  BAR.SYNC.DEFER_BLOCKING 0x0 ;  /* 0x0000000000007b1d */ /* 0x000fe20000010000 */
[----:B0-----:R-:W-:-:S05]  /*0bd0*/  IMAD.WIDE.U32 R28, R9, 0x8, R10 ;  /* 0x00000008091c7825 */ /* 0x001fca00078e000a */
[----:B------:R-:W0:Y:S04]  /*0be0*/  LDS.64 R18, [UR4+0x48] ;  /* 0x00004804ff127984 */ /* 0x000e280008000a00 */
[----:B------:R-:W0:Y:S01]  /*0bf0*/  LDG.E.64.CONSTANT R16, desc[UR8][R28.64] ;  /* 0x000000081c107981 */ /* 0x000e22000c1e9b00 */
[----:B------:R-:W-:Y:S01]  /*0c00*/  ISETP.NE.AND P3, PT, R3, 0x2, P0 ;  /* 0x000000020300780c */ /* 0x000fe20000765270 */
[----:B0-----:R-:W-:-:S12]  /*0c10*/  DMUL R18, R18, R16 ;  /* 0x0000001012127228 */ /* 0x001fd80000000000 */
[----:B------:R-:W0:Y:S01]  /*0c20*/  @!P3 LDC.64 R16, c[0x0][0x380] ;  /* 0x0000e000ff10bb82 */ /* 0x000e220000000a00 */
[----:B------:R-:W-:-:S07]  /*0c30*/  DFMA R18, R14, -R18, R20 ;  /* 0x800000120e12722b */ /* 0x000fce0000000014 */
[----:B------:R-:W1:Y:S01]  /*0c40*/  @!P1 LDC.64 R14, c[0x0][0x380] ;  /* 0x0000e000ff0e9b82 */ /* 0x000e620000000a00 */
[----:B------:R-:W-:Y:S01]  /*0c50*/  STS.64 [R2+0x8], R18 ;  /* 0x0000081202007388 */ /* 0x000fe20000000a00 */
[----:B0-----:R-:W-:-:S05]  /*0c60*/  @!P3 IMAD.WIDE R16, R8, 0x8, R16 ;  /* 0x000000080810b825 */ /* 0x001fca00078e0210 */
[----:B------:R-:W-:Y:S01]  /*0c70*/  @!P3 STG.E.64 desc[UR8][R16.64], R18 ;  /* 0x000000121000b986 */ /* 0x000fe2000c101b08 */
[----:B-1----:R-:W-:Y:S01]  /*0c80*/  @!P1 IMAD.WIDE R14, R25, 0x8, R14 ;  /* 0x00000008190e9825 */ /* 0x002fe200078e020e */
[----:B------:R-:W-:Y:S06]  /*0c90*/  BAR.SYNC.DEFER_BLOCKING 0x0 ;  /* 0x0000000000007b1d */ /* 0x000fec0000010000 */
[----:B------:R0:W2:Y:S02]  /*0ca0*/  @!P1 LDG.E.64 R20, desc[UR8][R14.64] ;  /* 0x000000080e149981 */ /* 0x0000a4000c1e1b00 */
[----:B0-----:R-:W-:-:S06]  /*0cb0*/  IMAD.WIDE R14, R23, 0x8, R12 ;  /* 0x00000008170e7825 */ /* 0x001fcc00078e020c */
        /* <DEDUP_REMOVED lines=10> */
[----:B------:R-:W1:Y:S02]  /*0d60*/  LDS.64 R16, [R4] ;  /* 0x0000000004107984 */ /* 0x000e640000000a00 */
[----:B-1----:R-:W-:-:S07]  /*0d70*/  DADD R16, R18, R16 ;  /* 0x0000000012107229 */ /* 0x002fce0000000010 */
        /* <DEDUP_REMOVED lines=10> */
.L_x_31:
[----:B------:R-:W-:Y:S05]  /*0e20*/  BSYNC.RECONVERGENT B0 ;  /* 0x0000000000007941 */ /* 0x000fea0003800200 */
.L_x_30:
[----:B0-----:R-:W-:Y:S01]  /*0e30*/  VIADD R29, R9, 0xffffffff ;  /* 0xffffffff091d7836 */ /* 0x001fe20000000000 */
[----:B------:R-:W-:Y:S03]  /*0e40*/  BAR.SYNC.DEFER_BLOCKING 0x0 ;  /* 0x0000000000007b1d */ /* 0x000fe60000010000 */
[----:B------:R-:W-:-:S05]  /*0e50*/  IMAD.WIDE.U32 R28, R29, 0x8, R10 ;  /* 0x000000081d1c7825 */ /* 0x000fca00078e000a */
[----:B-12---:R-:W2:Y:S01]  /*0e60*/  LDG.E.64.CONSTANT R16, desc[UR8][R28.64] ;  /* 0x000000081c107981 */ /* 0x006ea2000c1e9b00 */
[----:B------:R-:W-:-:S03]  /*0e70*/  ISETP.NE.AND P3, PT, R3, 0x3, P0 ;  /* 0x000000030300780c */ /* 0x000fc60000765270 */
[----:B------:R-:W2:Y:S01]  /*0e80*/  LDS.64 R18, [UR4+0x48] ;  /* 0x00004804ff127984 */ /* 0x000ea20008000a00 */
[----:B------:R-:W-:-:S06]  /*0e90*/  IMAD.WIDE R12, R22, 0x8, R12 ;  /* 0x00000008160c7825 */ /* 0x000fcc00078e020c */
[----:B------:R-:W3:Y:S01]  /*0ea0*/  LDG.E.64.CONSTANT R12, desc[UR8][R12.64] ;  /* 0x000000080c0c7981 */ /* 0x000ee2000c1e9b00 */
[----:B--2---:R-:W-:Y:S02]  /*0eb0*/  DMUL R16, R18, R16 ;  /* 0x0000001012107228 */ /* 0x004fe40000000000 */
[----:B------:R-:W0:Y:S06]  /*0ec0*/  @!P3 LDC.64 R18, c[0x0][0x380] ;  /* 0x0000e000ff12bb82 */ /* 0x000e2c0000000a00 */
[----:B------:R-:W-:Y:S02]  /*0ed0*/  DFMA R20, R14, -R16, R20 ;  /* 0x800000100e14722b */ /* 0x000fe40000000014 */
[----:B------:R-:W1:Y:S05]  /*0ee0*/  @!P1 LDC.64 R14, c[0x0][0x380] ;  /* 0x0000e000ff0e9b82 */ /* 0x000e6a0000000a00 */
[----:B------:R-:W-:Y:S03]  /*0ef0*/  STS.64 [R2+0x8], R20 ;  /* 0x0000081402007388 */ /* 0x000fe60000000a00 */
[----:B------:R-:W2:Y:S01]  /*0f00*/  LDC.64 R16, c[0x0][0x398] ;  /* 0x0000e600ff107b82 */ /* 0x000ea20000000a00 */
[----:B0-----:R-:W-:-:S05]  /*0f10*/  @!P3 IMAD.WIDE R18, R25, 0x8, R18 ;  /* 0x000000081912b825 */ /* 0x001fca00078e0212 */
[----:B------:R-:W-:Y:S01]  /*0f20*/  @!P3 STG.E.64 desc[UR8][R18.64], R20 ;  /* 0x000000141200b986 */ /* 0x000fe2000c101b08 */
[----:B-1----:R-:W-:Y:S01]  /*0f30*/  @!P1 IMAD.WIDE R14, R24, 0x8, R14 ;  /* 0x00000008180e9825 */ /* 0x002fe200078e020e */
[----:B------:R-:W-:Y:S06]  /*0f40*/  BAR.SYNC.DEFER_BLOCKING 0x0 ;  /* 0x0000000000007b1d */ /* 0x000fec0000010000 */
[----:B------:R-:W4:Y:S01]  /*0f50*/  @!P1 LDG.E.64 R14, desc[UR8][R14.64] ;  /* 0x000000080e0e9981 */ /* 0x000f22000c1e1b00 */
[-C--:B--2---:R-:W-:Y:S01]  /*0f60*/  IADD3 R26, PT, PT, R26, -R17.reuse, RZ ;  /* 0x800000111a1a7210 */ /* 0x084fe20007ffe0ff */
[--C-:B------:R-:W-:Y:S01]  /*0f70*/  IMAD.IADD R27, R27, 0x1, -R16.reuse ;  /* 0x000000011b1b7824 */ /* 0x100fe200078e0a10 */
[----:B------:R-:W-:Y:S02]  /*0f80*/  BSSY.RECONVERGENT B0, `(.L_x_32) ;  /* 0x0000017000007945 */ /* 0x000fe40003800200 */
[----:B------:R-:W-:Y:S01]  /*0f90*/  IADD3 R26, PT, PT, R26, -R17, RZ ;  /* 0x800000111a1a7210 */ /* 0x000fe20007ffe0ff */
[----:B------:R-:W-:Y:S01]  /*0fa0*/  IMAD.IADD R27, R27, 0x1, -R16 ;  /* 0x000000011b1b7824 */ /* 0x000fe200078e0a10 */
[----:B----4-:R-:W-:Y:S04]  /*0fb0*/  @!P1 STS.64 [UR4], R14 ;  /* 0x0000000eff009988 */ /* 0x010fe80008000a04 */
        /* <DEDUP_REMOVED lines=19> */
.L_x_33:
[----:B------:R-:W-:Y:S05]  /*10f0*/  BSYNC.RECONVERGENT B0 ;  /* 0x0000000000007941 */ /* 0x000fea0003800200 */
.L_x_32:
[----:B------:R-:W-:Y:S01]  /*1100*/  IADD3 R21, PT, PT, R9, -0x2, RZ ;  /* 0xfffffffe09157810 */ /* 0x000fe20007ffe0ff */
[----:B------:R-:W-:Y:S04]  /*1110*/  BAR.SYNC.DEFER_BLOCKING 0x0 ;  /* 0x0000000000007b1d */ /* 0x000fe80000010000 */
[----:B------:R-:W-:-:S05]  /*1120*/  IMAD.WIDE.U32 R20, R21, 0x8, R10 ;  /* 0x0000000815147825 */ /* 0x000fca00078e000a */
[----:B-12---:R-:W2:Y:S01]  /*1130*/  LDG.E.64.CONSTANT R18, desc[UR8][R20.64] ;  /* 0x0000000814127981 */ /* 0x006ea2000c1e9b00 */
[----:B------:R-:W-:Y:S01]  /*1140*/  ISETP.NE.AND P0, PT, R3, 0x4, P0 ;  /* 0x000000040300780c */ /* 0x000fe20000705270 */
[----:B------:R-:W-:Y:S01]  /*1150*/  IMAD R26, R17, -0x2, R26 ;  /* 0xfffffffe111a7824 */ /* 0x000fe200078e021a */
[----:B------:R-:W-:Y:S01]  /*1160*/  IADD3 R6, P2, PT, R6, -0x20, RZ ;  /* 0xffffffe006067810 */ /* 0x000fe20007f5e0ff */
[----:B------:R-:W-:Y:S01]  /*1170*/  IMAD.MOV R17, RZ, RZ, -R17 ;  /* 0x000000ffff117224 */ /* 0x000fe200078e0a11 */
[----:B------:R-:W-:Y:S01]  /*1180*/  IADD3 R9, PT, PT, R9, -0x4, RZ ;  /* 0xfffffffc09097810 */ /* 0x000fe20007ffe0ff */
[----:B------:R-:W-:Y:S01]  /*1190*/  IMAD R27, R16, -0x2, R27 ;  /* 0xfffffffe101b7824 */ /* 0x000fe200078e021b */
[----:B------:R-:W-:Y:S01]  /*11a0*/  IADD3.X R7, PT, PT, R7, -0x1, RZ, P2, !PT ;  /* 0xffffffff07077810 */ /* 0x000fe200017fe4ff */
[C---:B------:R-:W-:Y:S01]  /*11b0*/  IMAD R25, R17.reuse, 0x4, R25 ;  /* 0x0000000411197824 */ /* 0x040fe200078e0219 */
[----:B------:R-:W-:Y:S01]  /*11c0*/  LEA R8, R17, R8, 0x2 ;  /* 0x0000000811087211 */ /* 0x000fe200078e10ff */
[----:B------:R-:W2:Y:S02]  /*11d0*/  LDS.64 R10, [UR4+0x48] ;  /* 0x00004804ff0a7984 */ /* 0x000ea40008000a00 */
[----:B--2---:R-:W-:-:S02]  /*11e0*/  DMUL R18, R10, R18 ;  /* 0x000000120a127228 */ /* 0x004fc40000000000 */
[----:B------:R-:W1:Y:S06]  /*11f0*/  @!P0 LDC.64 R10, c[0x0][0x380] ;  /* 0x0000e000ff0a8b82 */ /* 0x000e6c0000000a00 */
[----:B------:R-:W-:Y:S01]  /*1200*/  DFMA R18, R12, -R18, R14 ;  /* 0x800000120c12722b */ /* 0x000fe2000000000e */
[----:B------:R-:W-:-:S04]  /*1210*/  IMAD.MOV R12, RZ, RZ, -R16 ;  /* 0x000000ffff0c7224 */ /* 0x000fc800078e0a10 */
[C---:B------:R-:W-:Y:S02]  /*1220*/  IMAD R23, R12.reuse, 0x4, R23 ;  /* 0x000000040c177824 */ /* 0x040fe400078e0217 */
[----:B------:R2:W-:Y:S01]  /*1230*/  STS.64 [R2+0x8], R18 ;  /* 0x0000081202007388 */ /* 0x0005e20000000a00 */
[C---:B------:R-:W-:Y:S02]  /*1240*/  LEA R22, R12.reuse, R22, 0x2 ;  /* 0x000000160c167211 */ /* 0x040fe400078e10ff */
[----:B------:R-:W-:Y:S01]  /*1250*/  LEA R5, R12, R5, 0x2 ;  /* 0x000000050c057211 */ /* 0x000fe200078e10ff */
[----:B-1----:R-:W-:-:S04]  /*1260*/  @!P0 IMAD.WIDE R10, R24, 0x8, R10 ;  /* 0x00000008180a8825 */ /* 0x002fc800078e020a */
[----:B------:R-:W-:Y:S01]  /*1270*/  IMAD R24, R17, 0x4, R24 ;  /* 0x0000000411187824 */ /* 0x000fe200078e0218 */
[----:B------:R2:W-:Y:S01]  /*1280*/  @!P0 STG.E.64 desc[UR8][R10.64], R18 ;  /* 0x000000120a008986 */ /* 0x0005e2000c101b08 */
[----:B------:R-:W-:Y:S01]  /*1290*/  BAR.SYNC.DEFER_BLOCKING 0x0 ;  /* 0x0000000000007b1d */ /* 0x000fe20000010000 */
[C---:B------:R-:W-:Y:S02]  /*12a0*/  ISETP.GT.AND P0, PT, R3.reuse, 0x4, PT ;  /* 0x000000040300780c */ /* 0x040fe40003f04270 */
[----:B------:R-:W-:-:S11]  /*12b0*/  IADD3 R3, PT, PT, R3, -0x4, RZ ;  /* 0xfffffffc03037810 */ /* 0x000fd60007ffe0ff */
[----:B--2---:R-:W-:Y:S05]  /*12c0*/  @P0 BRA `(.L_x_34) ;  /* 0xfffffff400000947 */ /* 0x004fea000383ffff */
[----:B------:R-:W-:Y:S05]  /*12d0*/  EXIT ;  /* 0x000000000000794d */ /* 0x000fea0003800000 */
.L_x_35:
        /* <DEDUP_REMOVED lines=10> */
.L_x_300:


//--------------------- .text._Z28compute_hh_trafo_kernel_realIdLj16EEvPT_PKS0_S3_iii --------------------------
	.section	.text._Z28compute_hh_trafo_kernel_realIdLj16EEvPT_PKS0_S3_iii,"ax",@progbits
	.align	128
        .global         _Z28compute_hh_trafo_kernel_realIdLj16EEvPT_PKS0_S3_iii
        .type           _Z28compute_hh_trafo_kernel_realIdLj16EEvPT_PKS0_S3_iii,@function
        .size           _Z28compute_hh_trafo_kernel_realIdLj16EEvPT_PKS0_S3_iii,(.L_x_301 - _Z28compute_hh_trafo_kernel_realIdLj16EEvPT_PKS0_S3_iii)
        .other          _Z28compute_hh_trafo_kernel_realIdLj16EEvPT_PKS0_S3_iii,@"STO_CUDA_ENTRY STV_DEFAULT"
_Z28compute_hh_trafo_kernel_realIdLj16EEvPT_PKS0_S3_iii:
.text._Z28compute_hh_trafo_kernel_realIdLj16EEvPT_PKS0_S3_iii:
[----:B------:R-:W-:Y:S01]  /*0000*/  LDC R1, c[0x0][0x37c] ;  /* 0x0000df00ff017b82 */ /* 0x000fe20000000800 */
[----:B------:R-:W0:Y:S07]  /*0010*/  S2R R3, SR_TID.X ;  /* 0x0000000000037919 */ /* 0x000e2e0000002100 */
[----:B------:R-:W1:Y:S01]  /*0020*/  LDC R7, c[0x0][0x3a0] ;  /* 0x0000e800ff077b82 */ /* 0x000e620000000800 */
[----:B------:R-:W2:Y:S07]  /*0030*/  LDCU.64 UR8, c[0x0][0x358] ;  /* 0x00006b00ff0877ac */ /* 0x000eae0008000a00 */
[----:B------:R-:W3:Y:S08]  /*0040*/  S2UR UR4, SR_CTAID.X ;  /* 0x00000000000479c3 */ /* 0x000ef00000002500 */
[----:B------:R-:W3:Y:S08]  /*0050*/  LDC.64 R26, c[0x0][0x398] ;  /* 0x0000e600ff1a7b82 */ /* 0x000ef00000000a00 */
[----:B------:R-:W4:Y:S01]  /*0060*/  LDC.64 R8, c[0x0][0x380] ;  /* 0x0000e000ff087b82 */ /* 0x000f220000000a00 */
[----:B-1----:R-:W-:-:S04]  /*0070*/  VIADD R14, R7, 0xffffffff ;  /* 0xffffffff070e7836 */ /* 0x002fc80000000000 */
[----:B0-----:R-:W-:-:S04]  /*0080*/  IMAD.IADD R0, R14, 0x1, R3 ;  /* 0x000000010e007824 */ /* 0x001fc800078e0203 */
[----:B---3--:R-:W-:-:S04]  /*0090*/  IMAD R2, R0, R27, UR4 ;  /* 0x0000000400027e24 */ /* 0x008fc8000f8e021b */
[----:B----4-:R-:W-:-:S05]  /*00a0*/  IMAD.WIDE R8, R2, 0x8, R8 ;  /* 0x0000000802087825 */ /* 0x010fca00078e0208 */
[----:B--2---:R-:W2:Y:S01]  /*00b0*/  LDG.E.64 R12, desc[UR8][R8.64] ;  /* 0x00000008080c7981 */ /* 0x004ea2000c1e1b00 */
        /* <DEDUP_REMOVED lines=8> */
[----:B------:R-:W-:Y:S01]  /*0140*/  LOP3.LUT R4, R7, 0x1, RZ, 0xc0, !PT ;  /* 0x0000000107047812 */ /* 0x000fe200078ec0ff */
[----:B------:R-:W-:Y:S01]  /*0150*/  IMAD R5, R14, R26, R3 ;  /* 0x0000001a0e057224 */ /* 0x000fe200078e0203 */
[----:B------:R-:W2:Y:S02]  /*0160*/  LDCU UR10, c[0x0][0x3a0] ;  /* 0x00007400ff0a77ac */ /* 0x000ea40008000800 */
[----:B------:R-:W-:Y:S01]  /*0170*/  ISETP.NE.U32.AND P0, PT, R4, 0x1, PT ;  /* 0x000000010400780c */ /* 0x000fe20003f05070 */
[----:B------:R-:W-:-:S04]  /*0180*/  UIADD3 UR4, UPT, UPT, UR4, 0x88, URZ ;  /* 0x0000008804047890 */ /* 0x000fc8000fffe0ff */
[----:B------:R-:W-:Y:S02]  /*0190*/  ULEA UR4, UR5, UR4, 0x18 ;  /* 0x0000000405047291 */ /* 0x000fe4000f8ec0ff */
[----:B-1----:R-:W-:-:S04]  /*01a0*/  UIADD3 UR5, UPT, UPT, UR6, -0x1, URZ ;  /* 0xffffffff06057890 */ /* 0x002fc8000fffe0ff */
[----:B------:R-:W-:Y:S01]  /*01b0*/  LEA R6, R3, UR4, 0x3 ;  /* 0x0000000403067c11 */ /* 0x000fe2000f8e18ff */
[----:B--2---:R-:W-:Y:S01]  /*01c0*/  IMAD.U32 R4, RZ, RZ, UR10 ;  /* 0x0000000aff047e24 */ /* 0x004fe2000f8e00ff */
[----:B------:R-:W-:Y:S06]  /*01d0*/  @P0 BRA `(.L_x_36) ;  /* 0x0000000000c00947 */ /* 0x000fec0003800000 */
[----:B------:R-:W1:Y:S02]  /*01e0*/  LDC.64 R10, c[0x0][0x388] ;  /* 0x0000e200ff0a7b82 */ /* 0x000e640000000a00 */
[----:B-1----:R-:W-:-:S06]  /*01f0*/  IMAD.WIDE R10, R5, 0x8, R10 ;  /* 0x00000008050a7825 */ /* 0x002fcc00078e020a */
[----:B------:R-:W2:Y:S01]  /*0200*/  LDG.E.64.CONSTANT R10, desc[UR8][R10.64] ;  /* 0x000000080a0a7981 */ /* 0x000ea2000c1e9b00 */
[C---:B------:R-:W-:Y:S01]  /*0210*/  ISETP.NE.AND P1, PT, R3.reuse, RZ, PT ;  /* 0x000000ff0300720c */ /* 0x040fe20003f25270 */
[----:B------:R-:W-:Y:S01]  /*0220*/  BSSY.RECONVERGENT B0, `(.L_x_37) ;  /* 0x000001c000007945 */ /* 0x000fe20003800200 */
[----:B------:R-:W-:-:S11]  /*0230*/  LOP3.LUT P0, RZ, R3, 0x3f8, RZ, 0xc0, !PT ;  /* 0x000003f803ff7812 */ /* 0x000fd6000780c0ff */
[----:B------:R-:W-:Y:S04]  /*0240*/  @!P1 STS.64 [UR7], R12 ;  /* 0x0000000cff009988 */ /* 0x000fe80008000a07 */
[----:B0-----:R-:W2:Y:S02]  /*0250*/  @!P1 LDS.64 R12, [R0] ;  /* 0x00000000000c9984 */ /* 0x001ea40000000a00 */
[----:B--2---:R-:W-:-:S07]  /*0260*/  DMUL R16, R10, R12 ;  /* 0x0000000c0a107228 */ /* 0x004fce0000000000 */
[----:B------:R0:W-:Y:S01]  /*0270*/  STS.64 [R6], R16 ;  /* 0x0000001006007388 */ /* 0x0001e20000000a00 */
[----:B------:R-:W-:Y:S06]  /*0280*/  BAR.SYNC.DEFER_BLOCKING 0x0 ;  /* 0x0000000000007b1d */ /* 0x000fec0000010000 */
[----:B------:R-:W-:Y:S05]  /*0290*/  @P0 BRA `(.L_x_38) ;  /* 0x0000000000500947 */ /* 0x000fea0003800000 */
[----:B0-----:R-:W-:Y:S01]  /*02a0*/  LDS.64 R16, [R6+0x40] ;  /* 0x0000400006107984 */ /* 0x001fe20000000a00 */
[----:B------:R-:W-:-:S03]  /*02b0*/  ISETP.GT.U32.AND P0, PT, R3, 0x3, PT ;  /* 0x000000030300780c */ /* 0x000fc60003f04070 */
[----:B------:R-:W0:Y:S02]  /*02c0*/  LDS.64 R18, [R6] ;  /* 0x0000000006127984 */ /* 0x000e240000000a00 */
[----:B0-----:R-:W-:-:S07]  /*02d0*/  DADD R16, R16, R18 ;  /* 0x0000000010107229 */ /* 0x001fce0000000012 */
[----:B------:R1:W-:Y:S01]  /*02e0*/  STS.64 [R6], R16 ;  /* 0x0000001006007388 */ /* 0x0003e20000000a00 */
[----:B------:R-:W-:Y:S05]  /*02f0*/  @P0 BRA `(.L_x_38) ;  /* 0x0000000000380947 */ /* 0x000fea0003800000 */
[----:B-1----:R-:W-:Y:S01]  /*0300*/  LDS.64 R16, [R6+0x20] ;  /* 0x0000200006107984 */ /* 0x002fe20000000a00 */
[----:B------:R-:W-:-:S03]  /*0310*/  ISETP.GT.U32.AND P0, PT, R3, 0x1, PT ;  /* 0x000000010300780c */ /* 0x000fc60003f04070 */
[----:B------:R-:W0:Y:S02]  /*0320*/  LDS.64 R18, [R6] ;  /* 0x0000000006127984 */ /* 0x000e240000000a00 */
[----:B0-----:R-:W-:-:S07]  /*0330*/  DADD R16, R16, R18 ;  /* 0x0000000010107229 */ /* 0x001fce0000000012 */
[----:B------:R2:W-:Y:S01]  /*0340*/  STS.64 [R6], R16 ;  /* 0x0000001006007388 */ /* 0x0005e20000000a00 */
[----:B------:R-:W-:Y:S05]  /*0350*/  @P0 BRA `(.L_x_38) ;  /* 0x0000000000200947 */ /* 0x000fea0003800000 */
[----:B--2---:R-:W-:Y:S04]  /*0360*/  LDS.64 R16, [R6+0x10] ;  /* 0x0000100006107984 */ /* 0x004fe80000000a00 */
[----:B------:R-:W0:Y:S02]  /*0370*/  LDS.64 R18, [R6] ;  /* 0x0000000006127984 */ /* 0x000e240000000a00 */
[----:B0-----:R-:W-:-:S07]  /*0380*/  DADD R16, R16, R18 ;  /* 0x0000000010107229 */ /* 0x001fce0000000012 */
[----:B------:R-:W-:Y:S04]  /*0390*/  STS.64 [R6], R16 ;  /* 0x0000001006007388 */ /* 0x000fe80000000a00 */
[----:B------:R-:W-:Y:S04]  /*03a0*/  @!P1 LDS.64 R18, [UR7+0x90] ;  /* 0x00009007ff129984 */ /* 0x000fe80008000a00 */
[----:B------:R-:W0:Y:S02]  /*03b0*/  @!P1 LDS.64 R20, [UR7+0x88] ;  /* 0x00008807ff149984 */ /* 0x000e240008000a00 */
[----:B0-----:R-:W-:-:S07]  /*03c0*/  @!P1 DADD R18, R18, R20 ;  /* 0x0000000012129229 */ /* 0x001fce0000000014 */
[----:B------:R3:W-:Y:S04]  /*03d0*/  @!P1 STS.64 [UR7+0x88], R18 ;  /* 0x00008812ff009988 */ /* 0x0007e80008000a07 */
.L_x_38:
[----:B------:R-:W-:Y:S05]  /*03e0*/  BSYNC.RECONVERGENT B0 ;  /* 0x0000000000007941 */ /* 0x000fea0003800200 */
.L_x_37:
[----:B---3--:R-:W3:Y:S08]  /*03f0*/  LDC.64 R18, c[0x0][0x390] ;  /* 0x0000e400ff127b82 */ /* 0x008ef00000000a00 */
[----:B------:R-:W-:Y:S01]  /*0400*/  BAR.SYNC.DEFER_BLOCKING 0x0 ;  /* 0x0000000000007b1d */ /* 0x000fe20000010000 */
[----:B---3--:R-:W-:-:S05]  /*0410*/  IMAD.WIDE.U32 R18, R14, 0x8, R18 ;  /* 0x000000080e127825 */ /* 0x008fca00078e0012 */
[----:B012---:R-:W0:Y:S04]  /*0420*/  LDS.64 R16, [UR7+0x88] ;  /* 0x00008807ff107984 */ /* 0x007e280008000a00 */
[----:B------:R-:W0:Y:S01]  /*0430*/  LDG.E.64.CONSTANT R18, desc[UR8][R18.64] ;  /* 0x0000000812127981 */ /* 0x000e22000c1e9b00 */
[----:B------:R-:W-:Y:S01]  /*0440*/  ISETP.NE.AND P0, PT, R3, UR5, PT ;  /* 0x0000000503007c0c */ /* 0x000fe2000bf05270 */
[----:B------:R-:W-:Y:S02]  /*0450*/  IMAD.IADD R2, R2, 0x1, -R27 ;  /* 0x0000000102027824 */ /* 0x000fe400078e0a1b */
[----:B------:R-:W-:Y:S01]  /*0460*/  IMAD.IADD R5, R5, 0x1, -R26 ;  /* 0x0000000105057824 */ /* 0x000fe200078e0a1a */
[----:B------:R-:W-:Y:S01]  /*0470*/  ISETP.NE.AND P0, PT, R7, 0x1, P0 ;  /* 0x000000010700780c */ /* 0x000fe20000705270 */
[----:B------:R-:W-:Y:S01]  /*0480*/  IMAD.MOV.U32 R4, RZ, RZ, R14 ;  /* 0x000000ffff047224 */ /* 0x000fe200078e000e */
[----:B0-----:R-:W-:-:S08]  /*0490*/  DMUL R16, R16, R18 ;  /* 0x0000001210107228 */ /* 0x001fd00000000000 */
[----:B------:R-:W-:-:S07]  /*04a0*/  DFMA R16, R10, -R16, R12 ;  /* 0x800000100a10722b */ /* 0x000fce000000000c */
[----:B------:R1:W-:Y:S04]  /*04b0*/  @!P0 STG.E.64 desc[UR8][R8.64], R16 ;  /* 0x0000001008008986 */ /* 0x0003e8000c101b08 */
[----:B------:R1:W-:Y:S01]  /*04c0*/  STS.64 [R0+0x8], R16 ;  /* 0x0000081000007388 */ /* 0x0003e20000000a00 */
[----:B------:R-:W-:Y:S06]  /*04d0*/  BAR.SYNC.DEFER_BLOCKING 0x0 ;  /* 0x0000000000007b1d */ /* 0x000fec0000010000 */
.L_x_36:
[----:B------:R-:W-:-:S13]  /*04e0*/  ISETP.NE.AND P0, PT, R14, RZ, PT ;  /* 0x000000ff0e00720c */ /* 0x000fda0003f05270 */
[----:B------:R-:W-:Y:S05]  /*04f0*/  @!P0 EXIT ;  /* 0x000000000000894d */ /* 0x000fea0003800000 */
[----:B------:R-:W2:Y:S01]  /*0500*/  LDC.64 R22, c[0x0][0x390] ;  /* 0x0000e400ff167b82 */ /* 0x000ea20000000a00 */
[----:B------:R-:W-:Y:S01]  /*0510*/  VIADD R7, R4, 0xffffffff ;  /* 0xffffffff04077836 */ /* 0x000fe20000000000 */
[----:B------:R-:W-:Y:S01]  /*0520*/  ISETP.NE.AND P1, PT, R3, RZ, PT ;  /* 0x000000ff0300720c */ /* 0x000fe20003f25270 */
[----:B------:R-:W-:Y:S02]  /*0530*/  IMAD.IADD R25, R5, 0x1, -R26 ;  /* 0x0000000105197824 */ /* 0x000fe400078e0a1a */
[----:B------:R-:W-:-:S03]  /*0540*/  IMAD.IADD R27, R2, 0x1, -R27 ;  /* 0x00000001021b7824 */ /* 0x000fc600078e0a1b */
[----:B------:R-:W3:Y:S08]  /*0550*/  LDC.64 R10, c[0x0][0x380] ;  /* 0x0000e000ff0a7b82 */ /* 0x000ef00000000a00 */
[----:B0-----:R-:W0:Y:S01]  /*0560*/  LDC.64 R12, c[0x0][0x388] ;  /* 0x0000e200ff0c7b82 */ /* 0x001e220000000a00 */
[----:B--2---:R-:W-:-:S07]  /*0570*/  IMAD.WIDE.U32 R22, R7, 0x8, R22 ;  /* 0x0000000807167825 */ /* 0x004fce00078e0016 */
.L_x_43:
[----:B---3--:R-:W-:-:S05]  /*0580*/  IMAD.WIDE R18, R2, 0x8, R10 ;  /* 0x0000000802127825 */ /* 0x008fca00078e020a */
[----:B-1----:R-:W2:Y:S01]  /*0590*/  @!P1 LDG.E.64 R16, desc[UR8][R18.64] ;  /* 0x0000000812109981 */ /* 0x002ea2000c1e1b00 */
[----:B0-----:R-:W-:-:S06]  /*05a0*/  IMAD.WIDE R8, R5, 0x8, R12 ;  /* 0x0000000805087825 */ /* 0x001fcc00078e020c */
        /* <DEDUP_REMOVED lines=18> */
[----:B------:R-:W-:Y:S01]  /*06d0*/  LDS.64 R16, [R6+0x20] ;  /* 0x0000200006107984 */ /* 0x000fe20000000a00 */
[----:B------:R-:W-:-:S03]  /*06e0*/  ISETP.GT.U32.AND P0, PT, R3, 0x1, PT ;  /* 0x000000010300780c */ /* 0x000fc60003f04070 */
[----:B-1----:R-:W0:Y:S02]  /*06f0*/  LDS.64 R14, [R6] ;  /* 0x00000000060e7984 */ /* 0x002e240000000a00 */
[----:B0-----:R-:W-:-:S07]  /*0700*/  DADD R14, R16, R14 ;  /* 0x00000000100e7229 */ /* 0x001fce000000000e */
[----:B------:R2:W-:Y:S01]  /*0710*/  STS.64 [R6], R14 ;  /* 0x0000000e06007388 */ /* 0x0005e20000000a00 */
[----:B------:R-:W-:Y:S05]  /*0720*/  @P0 BRA `(.L_x_40) ;  /* 0x0000000000300947 */ /* 0x000fea0003800000 */
[----:B--2---:R-:W-:Y:S01]  /*0730*/  LDS.64 R14, [R6+0x10] ;  /* 0x00001000060e7984 */ /* 0x004fe20000000a00 */
[----:B------:R-:W-:-:S03]  /*0740*/  ISETP.NE.AND P0, PT, R3, RZ, PT ;  /* 0x000000ff0300720c */ /* 0x000fc60003f05270 */
[----:B------:R-:W0:Y:S10]  /*0750*/  LDS.64 R16, [R6] ;  /* 0x0000000006107984 */ /* 0x000e340000000a00 */
[----:B------:R-:W1:Y:S01]  /*0760*/  @!P0 S2R R24, SR_CgaCtaId ;  /* 0x0000000000188919 */ /* 0x000e620000008800 */
[----:B------:R-:W-:Y:S01]  /*0770*/  @!P0 MOV R29, 0x400 ;  /* 0x00000400001d8802 */ /* 0x000fe20000000f00 */
[----:B0-----:R-:W-:-:S03]  /*0780*/  DADD R16, R14, R16 ;  /* 0x000000000e107229 */ /* 0x001fc60000000010 */
[----:B-1----:R-:W-:-:S04]  /*0790*/  @!P0 LEA R29, R24, R29, 0x18 ;  /* 0x0000001d181d8211 */ /* 0x002fc800078ec0ff */
[----:B------:R-:W-:Y:S04]  /*07a0*/  STS.64 [R6], R16 ;  /* 0x0000001006007388 */ /* 0x000fe80000000a00 */
[----:B------:R-:W-:Y:S04]  /*07b0*/  @!P0 LDS.64 R16, [R29+0x90] ;  /* 0x000090001d108984 */ /* 0x000fe80000000a00 */
[----:B------:R-:W0:Y:S02]  /*07c0*/  @!P0 LDS.64 R14, [R29+0x88] ;  /* 0x000088001d0e8984 */ /* 0x000e240000000a00 */
[----:B0-----:R-:W-:-:S07]  /*07d0*/  @!P0 DADD R14, R16, R14 ;  /* 0x00000000100e8229 */ /* 0x001fce000000000e */
[----:B------:R3:W-:Y:S04]  /*07e0*/  @!P0 STS.64 [R29+0x88], R14 ;  /* 0x0000880e1d008388 */ /* 0x0007e80000000a00 */
.L_x_40:
[----:B------:R-:W-:Y:S05]  /*07f0*/  BSYNC.RECONVERGENT B0 ;  /* 0x0000000000007941 */ /* 0x000fea0003800200 */
.L_x_39:
[----:B0123--:R-:W2:Y:S01]  /*0800*/  LDG.E.64.CONSTANT R14, desc[UR8][R22.64] ;  /* 0x00000008160e7981 */ /* 0x00fea2000c1e9b00 */
[----:B------:R-:W0:Y:S01]  /*0810*/  S2UR UR6, SR_CgaCtaId ;  /* 0x00000000000679c3 */ /* 0x000e220000008800 */
[----:B------:R-:W-:-:S07]  /*0820*/  UMOV UR4, 0x400 ;  /* 0x0000040000047882 */ /* 0x000fce0000000000 */
[----:B------:R-:W-:Y:S01]  /*0830*/  BAR.SYNC.DEFER_BLOCKING 0x0 ;  /* 0x0000000000007b1d */ /* 0x000fe20000010000 */
[C---:B------:R-:W-:Y:S02]  /*0840*/  ISETP.NE.AND P0, PT, R3.reuse, UR5, PT ;  /* 0x0000000503007c0c */ /* 0x040fe4000bf05270 */
[----:B------:R-:W-:Y:S02]  /*0850*/  ISETP.NE.AND P1, PT, R3, RZ, PT ;  /* 0x000000ff0300720c */ /* 0x000fe40003f25270 */
[----:B------:R-:W-:Y:S01]  /*0860*/  ISETP.NE.AND P3, PT, R7, RZ, P0 ;  /* 0x000000ff0700720c */ /* 0x000fe20000765270 */
[----:B0-----:R-:W-:-:S09]  /*0870*/  ULEA UR4, UR6, UR4, 0x18 ;  /* 0x0000000406047291 */ /* 0x001fd2000f8ec0ff */
[----:B------:R-:W2:Y:S02]  /*0880*/  LDS.64 R16, [UR4+0x88] ;  /* 0x00008804ff107984 */ /* 0x000ea40008000a00 */
        /* <DEDUP_REMOVED lines=28> */
[----:B------:R-:W-:Y:S04]  /*0a50*/  LDS.64 R20, [R6+0x10] ;  /* 0x0000100006147984 */ /* 0x000fe80000000a00 */
[----:B--2---:R-:W0:Y:S02]  /*0a60*/  LDS.64 R18, [R6] ;  /* 0x0000000006127984 */ /* 0x004e240000000a00 */
[----:B0-----:R-:W-:-:S07]  /*0a70*/  DADD R28, R20, R18 ;  /* 0x00000000141c7229 */ /* 0x001fce0000000012 */
[----:B------:R-:W-:Y:S04]  /*0a80*/  STS.64 [R6], R28 ;  /* 0x0000001c06007388 */ /* 0x000fe80000000a00 */
[----:B------:R-:W-:Y:S04]  /*0a90*/  @!P1 LDS.64 R20, [UR4+0x90] ;  /* 0x00009004ff149984 */ /* 0x000fe80008000a00 */
[----:B------:R-:W0:Y:S02]  /*0aa0*/  @!P1 LDS.64 R18, [UR4+0x88] ;  /* 0x00008804ff129984 */ /* 0x000e240008000a00 */
[----:B0-----:R-:W-:-:S07]  /*0ab0*/  @!P1 DADD R18, R20, R18 ;  /* 0x0000000014129229 */ /* 0x001fce0000000012 */
[----:B------:R3:W-:Y:S04]  /*0ac0*/  @!P1 STS.64 [UR4+0x88], R18 ;  /* 0x00008812ff009988 */ /* 0x0007e80008000a04 */
.L_x_42:
[----:B------:R-:W-:Y:S05]  /*0ad0*/  BSYNC.RECONVERGENT B0 ;  /* 0x0000000000007941 */ /* 0x000fea0003800200 */
.L_x_41:
[----:B-123--:R-:W1:Y:S01]  /*0ae0*/  LDC.64 R18, c[0x0][0x390] ;  /* 0x0000e400ff127b82 */ /* 0x00ee620000000a00 */
[----:B------:R-:W-:-:S07]  /*0af0*/  VIADD R29, R7, 0xffffffff ;  /* 0xffffffff071d7836 */ /* 0x000fce0000000000 */
[----:B------:R-:W-:Y:S01]  /*0b00*/  BAR.SYNC.DEFER_BLOCKING 0x0 ;  /* 0x0000000000007b1d */ /* 0x000fe20000010000 */
[----:B-1----:R-:W-:-:S05]  /*0b10*/  IMAD.WIDE.U32 R28, R29, 0x8, R18 ;  /* 0x000000081d1c7825 */ /* 0x002fca00078e0012 */
[----:B0-----:R-:W0:Y:S04]  /*0b20*/  LDS.64 R20, [UR4+0x88] ;  /* 0x00008804ff147984 */ /* 0x001e280008000a00 */
[----:B------:R-:W0:Y:S01]  /*0b30*/  LDG.E.64.CONSTANT R18, desc[UR8][R28.64] ;  /* 0x000000081c127981 */ /* 0x000e22000c1e9b00 */
[----:B------:R-:W-:Y:S01]  /*0b40*/  ISETP.NE.AND P0, PT, R4, 0x2, P0 ;  /* 0x000000020400780c */ /* 0x000fe20000705270 */
[----:B------:R-:W-:Y:S01]  /*0b50*/  VIADD R7, R7, 0xfffffffe ;  /* 0xfffffffe07077836 */ /* 0x000fe20000000000 */
[----:B------:R-:W-:-:S04]  /*0b60*/  IADD3 R22, P2, PT, R22, -0x10, RZ ;  /* 0xfffffff016167810 */ /* 0x000fc80007f5e0ff */
[----:B------:R-:W-:Y:S01]  /*0b70*/  IADD3.X R23, PT, PT, R23, -0x1, RZ, P2, !PT ;  /* 0xffffffff17177810 */ /* 0x000fe200017fe4ff */
[----:B0-----:R-:W-:Y:S01]  /*0b80*/  DMUL R18, R20, R18 ;  /* 0x0000001214127228 */ /* 0x001fe20000000000 */
[----:B------:R-:W0:Y:S07]  /*0b90*/  LDC.64 R20, c[0x0][0x398] ;  /* 0x0000e600ff147b82 */ /* 0x000e2e0000000a00 */
[----:B------:R-:W-:-:S07]  /*0ba0*/  DFMA R18, R16, -R18, R8 ;  /* 0x800000121012722b */ /* 0x000fce0000000008 */
[----:B------:R2:W-:Y:S01]  /*0bb0*/  @!P0 STG.E.64 desc[UR8][R14.64], R18 ;  /* 0x000000120e008986 */ /* 0x0005e2000c101b08 */
[C---:B------:R-:W-:Y:S01]  /*0bc0*/  ISETP.GT.U32.AND P0, PT, R4.reuse, 0x2, PT ;  /* 0x000000020400780c */ /* 0x040fe20003f04070 */
[----:B------:R-:W-:Y:S02]  /*0bd0*/  VIADD R4, R4, 0xfffffffe ;  /* 0xfffffffe04047836 */ /* 0x000fe40000000000 */
[----:B------:R2:W-:Y:S01]  /*0be0*/  STS.64 [R0+0x8], R18 ;  /* 0x0000081200007388 */ /* 0x0005e20000000a00 */
[----:B0-----:R-:W-:Y:S02]  /*0bf0*/  IMAD R5, R20, -0x2, R5 ;  /* 0xfffffffe14057824 */ /* 0x001fe400078e0205 */
[----:B------:R-:W-:Y:S02]  /*0c00*/  IMAD.MOV R20, RZ, RZ, -R20 ;  /* 0x000000ffff147224 */ /* 0x000fe400078e0a14 */
[----:B------:R-:W-:Y:S02]  /*0c10*/  IMAD.MOV R8, RZ, RZ, -R21 ;  /* 0x000000ffff087224 */ /* 0x000fe400078e0a15 */
[----:B------:R-:W-:-:S02]  /*0c20*/  IMAD R2, R21, -0x2, R2 ;  /* 0xfffffffe15027824 */ /* 0x000fc400078e0202 */
[----:B------:R-:W-:Y:S02]  /*0c30*/  IMAD R25, R20, 0x2, R25 ;  /* 0x0000000214197824 */ /* 0x000fe400078e0219 */
[----:B------:R-:W-:Y:S01]  /*0c40*/  IMAD R27, R8, 0x2, R27 ;  /* 0x00000002081b7824 */ /* 0x000fe200078e021b */
[----:B------:R-:W-:Y:S06]  /*0c50*/  BAR.SYNC.DEFER_BLOCKING 0x0 ;  /* 0x0000000000007b1d */ /* 0x000fec0000010000 */
[----:B--2---:R-:W-:Y:S05]  /*0c60*/  @P0 BRA `(.L_x_43) ;  /* 0xfffffff800440947 */ /* 0x004fea000383ffff */
[----:B------:R-:W-:Y:S05]  /*0c70*/  EXIT ;  /* 0x000000000000794d */ /* 0x000fea0003800000 */
.L_x_44:
        /* <DEDUP_REMOVED lines=16> */
.L_x_301:


//--------------------- .text._Z28compute_hh_trafo_kernel_realIdLj32EEvPT_PKS0_S3_iii --------------------------
	.section	.text._Z28compute_hh_trafo_kernel_realIdLj32EEvPT_PKS0_S3_iii,"ax",@progbits
	.align	128
        .global         _Z28compute_hh_trafo_kernel_realIdLj32EEvPT_PKS0_S3_iii
        .type           _Z28compute_hh_trafo_kernel_realIdLj32EEvPT_PKS0_S3_iii,@function
        .size           _Z28compute_hh_trafo_kernel_realIdLj32EEvPT_PKS0_S3_iii,(.L_x_302 - _Z28compute_hh_trafo_kernel_realIdLj32EEvPT_PKS0_S3_iii)
        .other          _Z28compute_hh_trafo_kernel_realIdLj32EEvPT_PKS0_S3_iii,@"STO_CUDA_ENTRY STV_DEFAULT"
_Z28compute_hh_trafo_kernel_realIdLj32EEvPT_PKS0_S3_iii:
.text._Z28compute_hh_trafo_kernel_realIdLj32EEvPT_PKS0_S3_iii:
        /* <DEDUP_REMOVED lines=27> */
[----:B------:R-:W-:Y:S02]  /*01b0*/  LEA R6, R3, UR4, 0x3 ;  /* 0x0000000403067c11 */ /* 0x000fe4000f8e18ff */
[----:B--2---:R-:W-:Y:S01]  /*01c0*/  MOV R4, UR10 ;  /* 0x0000000a00047c02 */ /* 0x004fe20008000f00 */
[----:B------:R-:W-:Y:S06]  /*01d0*/  @P0 BRA `(.L_x_45) ;  /* 0x0000000000c00947 */ /* 0x000fec0003800000 */
[----:B------:R-:W1:Y:S02]  /*01e0*/  LDC.64 R16, c[0x0][0x388] ;  /* 0x0000e200ff107b82 */ /* 0x000e640000000a00 */
[----:B-1----:R-:W-:-:S06]  /*01f0*/  IMAD.WIDE R16, R5, 0x8, R16 ;  /* 0x0000000805107825 */ /* 0x002fcc00078e0210 */
[----:B------:R-:W2:Y:S01]  /*0200*/  LDG.E.64.CONSTANT R16, desc[UR8][R16.64] ;  /* 0x0000000810107981 */ /* 0x000ea2000c1e9b00 */
[----:B------:R-:W-:-:S13]  /*0210*/  ISETP.NE.AND P0, PT, R3, RZ, PT ;  /* 0x000000ff0300720c */ /* 0x000fda0003f05270 */
[----:B------:R-:W-:Y:S04]  /*0220*/  @!P0 STS.64 [UR7], R14 ;  /* 0x0000000eff008988 */ /* 0x000fe80008000a07 */
[----:B0-----:R-:W2:Y:S01]  /*0230*/  @!P0 LDS.64 R14, [R0] ;  /* 0x00000000000e8984 */ /* 0x001ea20000000a00 */
[----:B------:R-:W-:Y:S01]  /*0240*/  ISETP.GT.U32.AND P0, PT, R3, 0x1f, PT ;  /* 0x0000001f0300780c */ /* 0x000fe20003f04070 */
[----:B--2---:R-:W-:-:S07]  /*0250*/  DMUL R8, R16, R14 ;  /* 0x0000000e10087228 */ /* 0x004fce0000000000 */
[----:B------:R0:W-:Y:S01]  /*0260*/  STS.64 [R6], R8 ;  /* 0x0000000806007388 */ /* 0x0001e20000000a00 */
[----:B------:R-:W-:Y:S06]  /*0270*/  BAR.SYNC.DEFER_BLOCKING 0x0 ;  /* 0x0000000000007b1d */ /* 0x000fec0000010000 */
[----:B------:R-:W-:Y:S05]  /*0280*/  @P0 BRA `(.L_x_46) ;  /* 0x0000000000540947 */ /* 0x000fea0003800000 */
[----:B------:R1:W2:Y:S01]  /*0290*/  LDS.64 R20, [R6] ;  /* 0x0000000006147984 */ /* 0x0002a20000000a00 */
[----:B------:R-:W-:-:S03]  /*02a0*/  UMOV UR4, 0xffffffff ;  /* 0xffffffff00047882 */ /* 0x000fc60000000000 */
[----:B------:R-:W-:Y:S05]  /*02b0*/  BRA.DIV UR4, `(.L_x_47) ;  /* 0x0000000a04607947 */ /* 0x000fea000b800000 */
[----:B--2---:R-:W-:Y:S04]  /*02c0*/  SHFL.BFLY PT, R23, R21, 0x10, 0x1f ;  /* 0x0e001f0015177f89 */ /* 0x004fe800000e0000 */
[----:B------:R-:W2:Y:S02]  /*02d0*/  SHFL.BFLY PT, R22, R20, 0x10, 0x1f ;  /* 0x0e001f0014167f89 */ /* 0x000ea400000e0000 */
[----:B--2---:R-:W-:-:S07]  /*02e0*/  DADD R22, R20, R22 ;  /* 0x0000000014167229 */ /* 0x004fce0000000016 */
[----:B------:R-:W-:Y:S04]  /*02f0*/  SHFL.BFLY PT, R25, R23, 0x8, 0x1f ;  /* 0x0d001f0017197f89 */ /* 0x000fe800000e0000 */
        /* <DEDUP_REMOVED lines=8> */
[----:B------:R2:W3:Y:S04]  /*0380*/  SHFL.BFLY PT, R4, R21, 0x1, 0x1f ;  /* 0x0c201f0015047f89 */ /* 0x0004e800000e0000 */
[----:B------:R2:W4:Y:S02]  /*0390*/  SHFL.BFLY PT, R34, R20, 0x1, 0x1f ;  /* 0x0c201f0014227f89 */ /* 0x00052400000e0000 */
.L_x_63:
[----:B0---4-:R-:W-:Y:S02]  /*03a0*/  IMAD.MOV.U32 R8, RZ, RZ, R34 ;  /* 0x000000ffff087224 */ /* 0x011fe400078e0022 */
[----:B---3--:R-:W-:-:S06]  /*03b0*/  IMAD.MOV.U32 R9, RZ, RZ, R4 ;  /* 0x000000ffff097224 */ /* 0x008fcc00078e0004 */
[----:B------:R-:W-:-:S07]  /*03c0*/  DADD R8, R20, R8 ;  /* 0x0000000014087229 */ /* 0x000fce0000000008 */
[----:B------:R3:W-:Y:S04]  /*03d0*/  STS.64 [R6], R8 ;  /* 0x0000000806007388 */ /* 0x0007e80000000a00 */
.L_x_46:
[----:B------:R-:W-:Y:S05]  /*03e0*/  WARPSYNC.ALL ;  /* 0x0000000000007948 */ /* 0x000fea0003800000 */
[----:B------:R-:W-:Y:S01]  /*03f0*/  ISETP.NE.AND P0, PT, R3, UR5, PT ;  /* 0x0000000503007c0c */ /* 0x000fe2000bf05270 */
[----:B--2---:R-:W2:Y:S08]  /*0400*/  LDC.64 R20, c[0x0][0x390] ;  /* 0x0000e400ff147b82 */ /* 0x004eb00000000a00 */
[----:B------:R-:W-:Y:S01]  /*0410*/  BAR.SYNC.DEFER_BLOCKING 0x0 ;  /* 0x0000000000007b1d */ /* 0x000fe20000010000 */
[----:B--2---:R-:W-:-:S05]  /*0420*/  IMAD.WIDE.U32 R20, R18, 0x8, R20 ;  /* 0x0000000812147825 */ /* 0x004fca00078e0014 */
[----:B0--3--:R-:W0:Y:S04]  /*0430*/  LDS.64 R8, [UR7+0x108] ;  /* 0x00010807ff087984 */ /* 0x009e280008000a00 */
[----:B------:R-:W0:Y:S01]  /*0440*/  LDG.E.64.CONSTANT R20, desc[UR8][R20.64] ;  /* 0x0000000814147981 */ /* 0x000e22000c1e9b00 */
[----:B------:R-:W-:Y:S01]  /*0450*/  ISETP.NE.AND P0, PT, R11, 0x1, P0 ;  /* 0x000000010b00780c */ /* 0x000fe20000705270 */
[----:B------:R-:W-:Y:S01]  /*0460*/  IMAD.IADD R5, R5, 0x1, -R36 ;  /* 0x0000000105057824 */ /* 0x000fe200078e0a24 */
[----:B------:R-:W-:Y:S01]  /*0470*/  IADD3 R2, PT, PT, R2, -R37, RZ ;  /* 0x8000002502027210 */ /* 0x000fe20007ffe0ff */
[----:B------:R-:W-:Y:S01]  /*0480*/  IMAD.MOV.U32 R4, RZ, RZ, R18 ;  /* 0x000000ffff047224 */ /* 0x000fe200078e0012 */
[----:B0-----:R-:W-:-:S08]  /*0490*/  DMUL R8, R8, R20 ;  /* 0x0000001408087228 */ /* 0x001fd00000000000 */
[----:B------:R-:W-:-:S07]  /*04a0*/  DFMA R8, R16, -R8, R14 ;  /* 0x800000081008722b */ /* 0x000fce000000000e */
[----:B------:R2:W-:Y:S04]  /*04b0*/  @!P0 STG.E.64 desc[UR8][R12.64], R8 ;  /* 0x000000080c008986 */ /* 0x0005e8000c101b08 */
[----:B------:R2:W-:Y:S01]  /*04c0*/  STS.64 [R0+0x8], R8 ;  /* 0x0000080800007388 */ /* 0x0005e20000000a00 */
[----:B------:R-:W-:Y:S06]  /*04d0*/  BAR.SYNC.DEFER_BLOCKING 0x0 ;  /* 0x0000000000007b1d */ /* 0x000fec0000010000 */
.L_x_45:
[----:B------:R-:W-:-:S13]  /*04e0*/  ISETP.NE.AND P0, PT, R18, RZ, PT ;  /* 0x000000ff1200720c */ /* 0x000fda0003f05270 */
[----:B------:R-:W-:Y:S05]  /*04f0*/  @!P0 EXIT ;  /* 0x000000000000894d */ /* 0x000fea0003800000 */
[----:B------:R-:W3:Y:S01]  /*0500*/  LDC.64 R32, c[0x0][0x390] ;  /* 0x0000e400ff207b82 */ /* 0x000ee20000000a00 */
[----:B------:R-:W-:Y:S01]  /*0510*/  IADD3 R11, PT, PT, R4, -0x1, RZ ;  /* 0xffffffff040b7810 */ /* 0x000fe20007ffe0ff */
[----:B------:R-:W-:Y:S01]  /*0520*/  IMAD.IADD R35, R5, 0x1, -R36 ;  /* 0x0000000105237824 */ /* 0x000fe200078e0a24 */
[----:B------:R-:W-:Y:S01]  /*0530*/  ISETP.NE.AND P1, PT, R3, RZ, PT ;  /* 0x000000ff0300720c */ /* 0x000fe20003f25270 */
[----:B------:R-:W-:-:S04]  /*0540*/  IMAD.IADD R37, R2, 0x1, -R37 ;  /* 0x0000000102257824 */ /* 0x000fc800078e0a25 */
[----:B------:R-:W4:Y:S08]  /*0550*/  LDC.64 R22, c[0x0][0x390] ;  /* 0x0000e400ff167b82 */ /* 0x000f300000000a00 */
[----:B------:R-:W0:Y:S08]  /*0560*/  LDC.64 R20, c[0x0][0x380] ;  /* 0x0000e000ff147b82 */ /* 0x000e300000000a00 */
[----:B------:R-:W0:Y:S01]  /*0570*/  LDC.64 R18, c[0x0][0x388] ;  /* 0x0000e200ff127b82 */ /* 0x000e220000000a00 */
[----:B---3--:R-:W-:-:S07]  /*0580*/  IMAD.WIDE.U32 R32, R11, 0x8, R32 ;  /* 0x000000080b207825 */ /* 0x008fce00078e0020 */
.L_x_52:
[----:B0-----:R-:W-:-:S05]  /*0590*/  IMAD.WIDE R24, R2, 0x8, R20 ;  /* 0x0000000802187825 */ /* 0x001fca00078e0214 */
[----:B--2---:R-:W2:Y:S01]  /*05a0*/  @!P1 LDG.E.64 R8, desc[UR8][R24.64] ;  /* 0x0000000818089981 */ /* 0x004ea2000c1e1b00 */
[----:B------:R-:W-:-:S06]  /*05b0*/  IMAD.WIDE R12, R5, 0x8, R18 ;  /* 0x00000008050c7825 */ /* 0x000fcc00078e0212 */
[----:B------:R-:W3:Y:S01]  /*05c0*/  LDG.E.64.CONSTANT R12, desc[UR8][R12.64] ;  /* 0x000000080c0c7981 */ /* 0x000ee2000c1e9b00 */
[----:B------:R-:W-:Y:S02]  /*05d0*/  @!P1 MOV R7, 0x400 ;  /* 0x0000040000079802 */ /* 0x000fe40000000f00 */
[----:B------:R-:W-:Y:S01]  /*05e0*/  ISETP.GT.U32.AND P2, PT, R3, 0x1f, PT ;  /* 0x0000001f0300780c */ /* 0x000fe20003f44070 */
        /* <DEDUP_REMOVED lines=8> */
[----:B0-----:R0:W2:Y:S01]  /*0670*/  LDS.64 R14, [R6] ;  /* 0x00000000060e7984 */ /* 0x0010a20000000a00 */
        /* <DEDUP_REMOVED lines=15> */
[----:B------:R2:W0:Y:S02]  /*0770*/  SHFL.BFLY PT, R34, R14, 0x1, 0x1f ;  /* 0x0c201f000e227f89 */ /* 0x00042400000e0000 */
.L_x_74:
[----:B0-----:R-:W-:Y:S01]  /*0780*/  MOV R8, R34 ;  /* 0x0000002200087202 */ /* 0x001fe20000000f00 */
[----:B---3--:R-:W-:-:S06]  /*0790*/  IMAD.MOV.U32 R9, RZ, RZ, R30 ;  /* 0x000000ffff097224 */ /* 0x008fcc00078e001e */
[----:B------:R-:W-:-:S07]  /*07a0*/  DADD R8, R14, R8 ;  /* 0x000000000e087229 */ /* 0x000fce0000000008 */
[----:B------:R3:W-:Y:S04]  /*07b0*/  STS.64 [R6], R8 ;  /* 0x0000000806007388 */ /* 0x0007e80000000a00 */
.L_x_48:
[----:B------:R-:W-:Y:S05]  /*07c0*/  WARPSYNC.ALL ;  /* 0x0000000000007948 */ /* 0x000fea0003800000 */
[----:B------:R-:W-:Y:S01]  /*07d0*/  ISETP.NE.AND P0, PT, R3, UR5, PT ;  /* 0x0000000503007c0c */ /* 0x000fe2000bf05270 */
[----:B---3--:R-:W3:Y:S01]  /*07e0*/  LDG.E.64.CONSTANT R8, desc[UR8][R32.64] ;  /* 0x0000000820087981 */ /* 0x008ee2000c1e9b00 */
[----:B------:R-:W5:Y:S01]  /*07f0*/  S2UR UR6, SR_CgaCtaId ;  /* 0x00000000000679c3 */ /* 0x000f620000008800 */
[----:B------:R-:W-:-:S07]  /*0800*/  UMOV UR4, 0x400 ;  /* 0x0000040000047882 */ /* 0x000fce0000000000 */
[----:B------:R-:W-:Y:S01]  /*0810*/  BAR.SYNC.DEFER_BLOCKING 0x0 ;  /* 0x0000000000007b1d */ /* 0x000fe20000010000 */
[----:B------:R-:W-:Y:S02]  /*0820*/  ISETP.NE.AND P3, PT, R11, RZ, P0 ;  /* 0x000000ff0b00720c */ /* 0x000fe40000765270 */
[----:B------:R-:W-:Y:S01]  /*0830*/  ISETP.NE.AND P1, PT, R3, RZ, PT ;  /* 0x000000ff0300720c */ /* 0x000fe20003f25270 */
[----:B-----5:R-:W-:-:S09]  /*0840*/  ULEA UR4, UR6, UR4, 0x18 ;  /* 0x0000000406047291 */ /* 0x020fd2000f8ec0ff */
[----:B0-2---:R-:W3:Y:S02]  /*0850*/  LDS.64 R14, [UR4+0x108] ;  /* 0x00010804ff0e7984 */ /* 0x005ee40008000a00 */
[----:B---3--:R-:W-:-:S08]  /*0860*/  DMUL R8, R14, R8 ;  /* 0x000000080e087228 */ /* 0x008fd00000000000 */
[----:B------:R-:W-:Y:S01]  /*0870*/  DFMA R28, R12, -R8, R16 ;  /* 0x800000080c1c722b */ /* 0x000fe20000000010 */
[----:B------:R-:W-:-:S06]  /*0880*/  IMAD.WIDE R16, R37, 0x8, R20 ;  /* 0x0000000825107825 */ /* 0x000fcc00078e0214 */
[----:B------:R-:W-:Y:S04]  /*0890*/  @!P3 STG.E.64 desc[UR8][R24.64], R28 ;  /* 0x0000001c1800b986 */ /* 0x000fe8000c101b08 */
[----:B------:R-:W-:Y:S01]  /*08a0*/  STS.64 [R0+0x8], R28 ;  /* 0x0000081c00007388 */ /* 0x000fe20000000a00 */
[----:B------:R-:W-:Y:S06]  /*08b0*/  BAR.SYNC.DEFER_BLOCKING 0x0 ;  /* 0x0000000000007b1d */ /* 0x000fec0000010000 */
[----:B------:R-:W2:Y:S01]  /*08c0*/  @!P1 LDG.E.64 R8, desc[UR8][R16.64] ;  /* 0x0000000810089981 */ /* 0x000ea2000c1e1b00 */
[----:B------:R-:W-:-:S06]  /*08d0*/  IMAD.WIDE R14, R35, 0x8, R18 ;  /* 0x00000008230e7825 */ /* 0x000fcc00078e0212 */
[----:B------:R-:W3:Y:S04]  /*08e0*/  LDG.E.64.CONSTANT R14, desc[UR8][R14.64] ;  /* 0x000000080e0e7981 */ /* 0x000ee8000c1e9b00 */
[----:B--2---:R-:W-:Y:S04]  /*08f0*/  @!P1 STS.64 [UR4], R8 ;  /* 0x00000008ff009988 */ /* 0x004fe80008000a04 */
[----:B------:R-:W3:Y:S02]  /*0900*/  LDS.64 R12, [R0] ;  /* 0x00000000000c7984 */ /* 0x000ee40000000a00 */
[----:B---3--:R-:W-:-:S07]  /*0910*/  DMUL R26, R12, R14 ;  /* 0x0000000e0c1a7228 */ /* 0x008fce0000000000 */
[----:B------:R0:W-:Y:S01]  /*0920*/  STS.64 [R6], R26 ;  /* 0x0000001a06007388 */ /* 0x0001e20000000a00 */
[----:B------:R-:W-:Y:S06]  /*0930*/  BAR.SYNC.DEFER_BLOCKING 0x0 ;  /* 0x0000000000007b1d */ /* 0x000fec0000010000 */
[----:B------:R-:W-:Y:S05]  /*0940*/  @P2 BRA `(.L_x_50) ;  /* 0x0000000000542947 */ /* 0x000fea0003800000 */
[----:B------:R2:W3:Y:S01]  /*0950*/  LDS.64 R24, [R6] ;  /* 0x0000000006187984 */ /* 0x0004e20000000a00 */
[----:B------:R-:W-:-:S03]  /*0960*/  UMOV UR6, 0xffffffff ;  /* 0xffffffff00067882 */ /* 0x000fc60000000000 */
[----:B------:R-:W-:Y:S05]  /*0970*/  BRA.DIV UR6, `(.L_x_51) ;  /* 0x0000000a06987947 */ /* 0x000fea000b800000 */
[----:B0--3--:R-:W-:Y:S04]  /*0980*/  SHFL.BFLY PT, R27, R25, 0x10, 0x1f ;  /* 0x0e001f00191b7f89 */ /* 0x009fe800000e0000 */
[----:B------:R-:W0:Y:S02]  /*0990*/  SHFL.BFLY PT, R26, R24, 0x10, 0x1f ;  /* 0x0e001f00181a7f89 */ /* 0x000e2400000e0000 */
[----:B0-----:R-:W-:-:S07]  /*09a0*/  DADD R26, R24, R26 ;  /* 0x00000000181a7229 */ /* 0x001fce000000001a */
[----:B------:R-:W-:Y:S04]  /*09b0*/  SHFL.BFLY PT, R29, R27, 0x8, 0x1f ;  /* 0x0d001f001b1d7f89 */ /* 0x000fe800000e0000 */
        /* <DEDUP_REMOVED lines=8> */
[----:B------:R0:W3:Y:S04]  /*0a40*/  SHFL.BFLY PT, R26, R25, 0x1, 0x1f ;  /* 0x0c201f00191a7f89 */ /* 0x0000e800000e0000 */
[----:B------:R0:W0:Y:S02]  /*0a50*/  SHFL.BFLY PT, R34, R24, 0x1, 0x1f ;  /* 0x0c201f0018227f89 */ /* 0x00002400000e0000 */
.L_x_85:
[----:B0-----:R-:W-:Y:S01]  /*0a60*/  IMAD.MOV.U32 R8, RZ, RZ, R34 ;  /* 0x000000ffff087224 */ /* 0x001fe200078e0022 */
[----:B---3--:R-:W-:-:S06]  /*0a70*/  MOV R9, R26 ;  /* 0x0000001a00097202 */ /* 0x008fcc0000000f00 */
[----:B------:R-:W-:-:S07]  /*0a80*/  DADD R8, R24, R8 ;  /* 0x0000000018087229 */ /* 0x000fce0000000008 */
[----:B------:R3:W-:Y:S04]  /*0a90*/  STS.64 [R6], R8 ;  /* 0x0000000806007388 */ /* 0x0007e80000000a00 */
.L_x_50:
[----:B------:R-:W-:Y:S05]  /*0aa0*/  WARPSYNC.ALL ;  /* 0x0000000000007948 */ /* 0x000fea0003800000 */
[----:B---3--:R-:W-:Y:S01]  /*0ab0*/  VIADD R9, R11, 0xffffffff ;  /* 0xffffffff0b097836 */ /* 0x008fe20000000000 */
[----:B------:R-:W-:Y:S03]  /*0ac0*/  BAR.SYNC.DEFER_BLOCKING 0x0 ;  /* 0x0000000000007b1d */ /* 0x000fe60000010000 */
[----:B----4-:R-:W-:-:S06]  /*0ad0*/  IMAD.WIDE.U32 R8, R9, 0x8, R22 ;  /* 0x0000000809087825 */ /* 0x010fcc00078e0016 */
[----:B------:R-:W3:Y:S01]  /*0ae0*/  LDG.E.64.CONSTANT R8, desc[UR8][R8.64] ;  /* 0x0000000808087981 */ /* 0x000ee2000c1e9b00 */
[----:B------:R-:W-:Y:S02]  /*0af0*/  ISETP.NE.AND P0, PT, R4, 0x2, P0 ;  /* 0x000000020400780c */ /* 0x000fe40000705270 */
[----:B------:R-:W-:Y:S02]  /*0b00*/  IADD3 R32, P2, PT, R32, -0x10, RZ ;  /* 0xfffffff020207810 */ /* 0x000fe40007f5e0ff */
[----:B------:R-:W-:Y:S02]  /*0b10*/  IADD3 R11, PT, PT, R11, -0x2, RZ ;  /* 0xfffffffe0b0b7810 */ /* 0x000fe40007ffe0ff */
[----:B------:R-:W-:Y:S01]  /*0b20*/  IADD3.X R33, PT, PT, R33, -0x1, RZ, P2, !PT ;  /* 0xffffffff21217810 */ /* 0x000fe200017fe4ff */
[----:B------:R-:W3:Y:S02]  /*0b30*/  LDS.64 R24, [UR4+0x108] ;  /* 0x00010804ff187984 */ /* 0x000ee40008000a00 */
[----:B---3--:R-:W-:-:S08]  /*0b40*/  DMUL R24, R24, R8 ;  /* 0x0000000818187228 */ /* 0x008fd00000000000 */
[----:B------:R-:W-:Y:S01]  /*0b50*/  DFMA R24, R14, -R24, R12 ;  /* 0x800000180e18722b */ /* 0x000fe2000000000c */
[----:B------:R-:W3:Y:S06]  /*0b60*/  LDC.64 R12, c[0x0][0x398] ;  /* 0x0000e600ff0c7b82 */ /* 0x000eec0000000a00 */
[----:B------:R4:W-:Y:S01]  /*0b70*/  @!P0 STG.E.64 desc[UR8][R16.64], R24 ;  /* 0x0000001810008986 */ /* 0x0009e2000c101b08 */
[C---:B------:R-:W-:Y:S02]  /*0b80*/  ISETP.GT.U32.AND P0, PT, R4.reuse, 0x2, PT ;  /* 0x000000020400780c */ /* 0x040fe40003f04070 */
[----:B------:R-:W-:Y:S01]  /*0b90*/  IADD3 R4, PT, PT, R4, -0x2, RZ ;  /* 0xfffffffe04047810 */ /* 0x000fe20007ffe0ff */
[----:B------:R4:W-:Y:S01]  /*0ba0*/  STS.64 [R0+0x8], R24 ;  /* 0x0000081800007388 */ /* 0x0009e20000000a00 */
[----:B---3--:R-:W-:Y:S01]  /*0bb0*/  IADD3 R10, PT, PT, -R13, RZ, RZ ;  /* 0x000000ff0d0a7210 */ /* 0x008fe20007ffe1ff */
[----:B------:R-:W-:-:S02]  /*0bc0*/  IMAD.MOV R8, RZ, RZ, -R12 ;  /* 0x000000ffff087224 */ /* 0x000fc400078e0a0c */
[----:B------:R-:W-:Y:S02]  /*0bd0*/  IMAD R5, R12, -0x2, R5 ;  /* 0xfffffffe0c057824 */ /* 0x000fe400078e0205 */
[----:B------:R-:W-:Y:S02]  /*0be0*/  IMAD R2, R13, -0x2, R2 ;  /* 0xfffffffe0d027824 */ /* 0x000fe400078e0202 */
[----:B------:R-:W-:Y:S02]  /*0bf0*/  IMAD R35, R8, 0x2, R35 ;  /* 0x0000000208237824 */ /* 0x000fe400078e0223 */
[----:B------:R-:W-:Y:S01]  /*0c00*/  IMAD R37, R10, 0x2, R37 ;  /* 0x000000020a257824 */ /* 0x000fe200078e0225 */
[----:B------:R-:W-:Y:S06]  /*0c10*/  BAR.SYNC.DEFER_BLOCKING 0x0 ;  /* 0x0000000000007b1d */ /* 0x000fec0000010000 */
[----:B----4-:R-:W-:Y:S05]  /*0c20*/  @P0 BRA `(.L_x_52) ;  /* 0xfffffff800580947 */ /* 0x010fea000383ffff */
[----:B------:R-:W-:Y:S05]  /*0c30*/  EXIT ;  /* 0x000000000000794d */ /* 0x000fea0003800000 */
.L_x_47:
[----:B--2---:R-:W-:Y:S01]  /*0c40*/  IMAD.MOV.U32 R7, RZ, RZ, R21 ;  /* 0x000000ffff077224 */ /* 0x004fe200078e0015 */
[----:B0-----:R-:W-:Y:S01]  /*0c50*/  MOV R8, 0x10 ;  /* 0x0000001000087802 */ /* 0x001fe20000000f00 */
[----:B------:R-:W-:Y:S01]  /*0c60*/  IMAD.MOV.U32 R9, RZ, RZ, 0x1f ;  /* 0x0000001fff097424 */ /* 0x000fe200078e00ff */
[----:B------:R-:W-:-:S07]  /*0c70*/  MOV R10, 0xffffffff ;  /* 0xffffffff000a7802 */ /* 0x000fce0000000f00 */
[----:B-1----:R-:W-:Y:S05]  /*0c80*/  WARPSYNC.COLLECTIVE R10, `(.L_x_53) ;  /* 0x000000000a087348 */ /* 0x002fea0003c00000 */
[----:B------:R0:W2:Y:S02]  /*0c90*/  SHFL.BFLY P3, R34, R7, R8, R9 ;  /* 0x0c00000807227389 */ /* 0x0000a40000060009 */
[----:B012---:R-:W-:Y:S05]  /*0ca0*/  ENDCOLLECTIVE ;  /* 0x000000000000791b */ /* 0x007fea0003800000 */
.L_x_53:
[----:B------:R-:W-:Y:S01]  /*0cb0*/  MOV R7, R20 ;  /* 0x0000001400077202 */ /* 0x000fe20000000f00 */
[----:B------:R-:W-:-:S07]  /*0cc0*/  IMAD.MOV.U32 R23, RZ, RZ, R34 ;  /* 0x000000ffff177224 */ /* 0x000fce00078e0022 */
[----:B------:R-:W-:Y:S05]  /*0cd0*/  WARPSYNC.COLLECTIVE R10, `(.L_x_54) ;  /* 0x000000000a087348 */ /* 0x000fea0003c00000 */
[----:B------:R0:W1:Y:S02]  /*0ce0*/  SHFL.BFLY P3, R34, R7, R8, R9 ;  /* 0x0c00000807227389 */ /* 0x0000640000060009 */
[----:B01----:R-:W-:Y:S05]  /*0cf0*/  ENDCOLLECTIVE ;  /* 0x000000000000791b */ /* 0x003fea0003800000 */
.L_x_54:
[----:B------:R-:W-:Y:S02]  /*0d00*/  IMAD.MOV.U32 R8, RZ, RZ, 0x8 ;  /* 0x00000008ff087424 */ /* 0x000fe400078e00ff */
[----:B------:R-:W-:-:S06]  /*0d10*/  IMAD.MOV.U32 R22, RZ, RZ, R34 ;  /* 0x000000ffff167224 */ /* 0x000fcc00078e0022 */
[----:B------:R-:W-:-:S10]  /*0d20*/  DADD R22, R20, R22 ;  /* 0x0000000014167229 */ /* 0x000fd40000000016 */
[----:B------:R-:W-:-:S07]  /*0d30*/  MOV R7, R23 ;  /* 0x0000001700077202 */ /* 0x000fce0000000f00 */
[----:B------:R-:W-:Y:S05]  /*0d40*/  WARPSYNC.COLLECTIVE R10, `(.L_x_55) ;  /* 0x000000000a087348 */ /* 0x000fea0003c00000 */
[----:B------:R0:W1:Y:S02]  /*0d50*/  SHFL.BFLY P3, R34, R7, R8, R9 ;  /* 0x0c00000807227389 */ /* 0x0000640000060009 */
[----:B01----:R-:W-:Y:S05]  /*0d60*/  ENDCOLLECTIVE ;  /* 0x000000000000791b */ /* 0x003fea0003800000 */
.L_x_55:
[----:B------:R-:W-:Y:S01]  /*0d70*/  IMAD.MOV.U32 R7, RZ, RZ, R22 ;  /* 0x000000ffff077224 */ /* 0x000fe200078e0016 */
[----:B------:R-:W-:-:S07]  /*0d80*/  MOV R25, R34 ;  /* 0x0000002200197202 */ /* 0x000fce0000000f00 */
[----:B------:R-:W-:Y:S05]  /*0d90*/  WARPSYNC.COLLECTIVE R10, `(.L_x_56) ;  /* 0x000000000a087348 */ /* 0x000fea0003c00000 */
[----:B------:R0:W1:Y:S02]  /*0da0*/  SHFL.BFLY P3, R34, R7, R8, R9 ;  /* 0x0c00000807227389 */ /* 0x0000640000060009 */
[----:B01----:R-:W-:Y:S05]  /*0db0*/  ENDCOLLECTIVE ;  /* 0x000000000000791b */ /* 0x003fea0003800000 */
.L_x_56:
[----:B------:R-:W-:Y:S02]  /*0dc0*/  MOV R8, 0x4 ;  /* 0x0000000400087802 */ /* 0x000fe40000000f00 */
[----:B------:R-:W-:-:S06]  /*0dd0*/  MOV R24, R34 ;  /* 0x0000002200187202 */ /* 0x000fcc0000000f00 */
[----:B------:R-:W-:-:S10]  /*0de0*/  DADD R24, R22, R24 ;  /* 0x0000000016187229 */ /* 0x000fd40000000018 */
[----:B------:R-:W-:-:S07]  /*0df0*/  IMAD.MOV.U32 R7, RZ, RZ, R25 ;  /* 0x000000ffff077224 */ /* 0x000fce00078e0019 */
[----:B------:R-:W-:Y:S05]  /*0e00*/  WARPSYNC.COLLECTIVE R10, `(.L_x_57) ;  /* 0x000000000a087348 */ /* 0x000fea0003c00000 */
[----:B------:R0:W1:Y:S02]  /*0e10*/  SHFL.BFLY P3, R34, R7, R8, R9 ;  /* 0x0c00000807227389 */ /* 0x0000640000060009 */
[----:B01----:R-:W-:Y:S05]  /*0e20*/  ENDCOLLECTIVE ;  /* 0x000000000000791b */ /* 0x003fea0003800000 */
.L_x_57:
[----:B------:R-:W-:Y:S01]  /*0e30*/  MOV R7, R24 ;  /* 0x0000001800077202 */ /* 0x000fe20000000f00 */
[----:B------:R-:W-:-:S07]  /*0e40*/  IMAD.MOV.U32 R27, RZ, RZ, R34 ;  /* 0x000000ffff1b7224 */ /* 0x000fce00078e0022 */
[----:B------:R-:W-:Y:S05]  /*0e50*/  WARPSYNC.COLLECTIVE R10, `(.L_x_58) ;  /* 0x000000000a087348 */ /* 0x000fea0003c00000 */
[----:B------:R0:W1:Y:S02]  /*0e60*/  SHFL.BFLY P3, R34, R7, R8, R9 ;  /* 0x0c00000807227389 */ /* 0x0000640000060009 */
[----:B01----:R-:W-:Y:S05]  /*0e70*/  ENDCOLLECTIVE ;  /* 0x000000000000791b */ /* 0x003fea0003800000 */
.L_x_58:
[----:B------:R-:W-:Y:S02]  /*0e80*/  IMAD.MOV.U32 R8, RZ, RZ, 0x2 ;  /* 0x00000002ff087424 */ /* 0x000fe400078e00ff */
[----:B------:R-:W-:-:S06]  /*0e90*/  IMAD.MOV.U32 R26, RZ, RZ, R34 ;  /* 0x000000ffff1a7224 */ /* 0x000fcc00078e0022 */
[----:B------:R-:W-:-:S10]  /*0ea0*/  DADD R26, R24, R26 ;  /* 0x00000000181a7229 */ /* 0x000fd4000000001a */
[----:B------:R-:W-:-:S07]  /*0eb0*/  MOV R7, R27 ;  /* 0x0000001b00077202 */ /* 0x000fce0000000f00 */
[----:B------:R-:W-:Y:S05]  /*0ec0*/  WARPSYNC.COLLECTIVE R10, `(.L_x_59) ;  /* 0x000000000a087348 */ /* 0x000fea0003c00000 */
[----:B------:R0:W1:Y:S02]  /*0ed0*/  SHFL.BFLY P3, R34, R7, R8, R9 ;  /* 0x0c00000807227389 */ /* 0x0000640000060009 */
[----:B01----:R-:W-:Y:S05]  /*0ee0*/  ENDCOLLECTIVE ;  /* 0x000000000000791b */ /* 0x003fea0003800000 */
.L_x_59:
[----:B------:R-:W-:Y:S01]  /*0ef0*/  IMAD.MOV.U32 R7, RZ, RZ, R26 ;  /* 0x000000ffff077224 */ /* 0x000fe200078e001a */
[----:B------:R-:W-:-:S07]  /*0f00*/  MOV R21, R34 ;  /* 0x0000002200157202 */ /* 0x000fce0000000f00 */
[----:B------:R-:W-:Y:S05]  /*0f10*/  WARPSYNC.COLLECTIVE R10, `(.L_x_60) ;  /* 0x000000000a087348 */ /* 0x000fea0003c00000 */
[----:B------:R0:W1:Y:S02]  /*0f20*/  SHFL.BFLY P3, R34, R7, R8, R9 ;  /* 0x0c00000807227389 */ /* 0x0000640000060009 */
[----:B01----:R-:W-:Y:S05]  /*0f30*/  ENDCOLLECTIVE ;  /* 0x000000000000791b */ /* 0x003fea0003800000 */
.L_x_60:
[----:B------:R-:W-:Y:S02]  /*0f40*/  MOV R8, 0x1 ;  /* 0x0000000100087802 */ /* 0x000fe40000000f00 */
[----:B------:R-:W-:-:S06]  /*0f50*/  MOV R20, R34 ;  /* 0x0000002200147202 */ /* 0x000fcc0000000f00 */
[----:B------:R-:W-:-:S10]  /*0f60*/  DADD R20, R26, R20 ;  /* 0x000000001a147229 */ /* 0x000fd40000000014 */
[----:B------:R-:W-:-:S07]  /*0f70*/  IMAD.MOV.U32 R7, RZ, RZ, R21 ;  /* 0x000000ffff077224 */ /* 0x000fce00078e0015 */
[----:B------:R-:W-:Y:S05]  /*0f80*/  WARPSYNC.COLLECTIVE R10, `(.L_x_61) ;  /* 0x000000000a087348 */ /* 0x000fea0003c00000 */
[----:B------:R0:W1:Y:S02]  /*0f90*/  SHFL.BFLY P3, R34, R7, R8, R9 ;  /* 0x0c00000807227389 */ /* 0x0000640000060009 */
[----:B01----:R-:W-:Y:S05]  /*0fa0*/  ENDCOLLECTIVE ;  /* 0x000000000000791b */ /* 0x003fea0003800000 */
.L_x_61:
[----:B------:R-:W-:Y:S01]  /*0fb0*/  MOV R7, R20 ;  /* 0x0000001400077202 */ /* 0x000fe20000000f00 */
[----:B------:R-:W-:-:S07]  /*0fc0*/  IMAD.MOV.U32 R4, RZ, RZ, R34 ;  /* 0x000000ffff047224 */ /* 0x000fce00078e0022 */
[----:B------:R-:W-:Y:S05]  /*0fd0*/  WARPSYNC.COLLECTIVE R10, `(.L_x_62) ;  /* 0x000000000a087348 */ /* 0x000fea0003c00000 */
[----:B------:R0:W1:Y:S02]  /*0fe0*/  SHFL.BFLY P3, R34, R7, R8, R9 ;  /* 0x0c00000807227389 */ /* 0x0000640000060009 */
[----:B01----:R-:W-:Y:S05]  /*0ff0*/  ENDCOLLECTIVE ;  /* 0x000000000000791b */ /* 0x003fea0003800000 */
.L_x_62:
[----:B------:R-:W-:Y:S05]  /*1000*/  BRA `(.L_x_63) ;  /* 0xfffffff000e47947 */ /* 0x000fea000383ffff */
.L_x_49:
[----:B------:R-:W-:Y:S02]  /*1010*/  HFMA2 R8, -RZ, RZ, 0, 9.5367431640625e-07 ;  /* 0x00000010ff087431 */ /* 0x000fe400000001ff */
[----:B--2---:R-:W-:Y:S01]  /*1020*/  IMAD.MOV.U32 R7, RZ, RZ, R15 ;  /* 0x000000ffff077224 */ /* 0x004fe200078e000f */
[----:B------:R-:W-:Y:S01]  /*1030*/  MOV R10, 0xffffffff ;  /* 0xffffffff000a7802 */ /* 0x000fe20000000f00 */
[----:B------:R-:W-:-:S07]  /*1040*/  IMAD.MOV.U32 R9, RZ, RZ, 0x1f ;  /* 0x0000001fff097424 */ /* 0x000fce00078e00ff */
[----:B01--4-:R-:W-:Y:S05]  /*1050*/  WARPSYNC.COLLECTIVE R10, `(.L_x_64) ;  /* 0x000000000a087348 */ /* 0x013fea0003c00000 */
[----:B------:R2:W3:Y:S02]  /*1060*/  SHFL.BFLY P3, R34, R7, R8, R9 ;  /* 0x0c00000807227389 */ /* 0x0004e40000060009 */
[----:B01234-:R-:W-:Y:S05]  /*1070*/  ENDCOLLECTIVE ;  /* 0x000000000000791b */ /* 0x01ffea0003800000 */
.L_x_64:
[----:B------:R-:W-:Y:S01]  /*1080*/  MOV R7, R14 ;  /* 0x0000000e00077202 */ /* 0x000fe20000000f00 */
[----:B------:R-:W-:-:S07]  /*1090*/  IMAD.MOV.U32 R31, RZ, RZ, R34 ;  /* 0x000000ffff1f7224 */ /* 0x000fce00078e0022 */
[----:B------:R-:W-:Y:S05]  /*10a0*/  WARPSYNC.COLLECTIVE R10, `(.L_x_65) ;  /* 0x000000000a087348 */ /* 0x000fea0003c00000 */
[----:B------:R0:W1:Y:S02]  /*10b0*/  SHFL.BFLY P3, R34, R7, R8, R9 ;  /* 0x0c00000807227389 */ /* 0x0000640000060009 */
[----:B01----:R-:W-:Y:S05]  /*10c0*/  ENDCOLLECTIVE ;  /* 0x000000000000791b */ /* 0x003fea0003800000 */
.L_x_65:
[----:B------:R-:W-:Y:S02]  /*10d0*/  IMAD.MOV.U32 R8, RZ, RZ, 0x8 ;  /* 0x00000008ff087424 */ /* 0x000fe400078e00ff */
[----:B------:R-:W-:-:S06]  /*10e0*/  IMAD.MOV.U32 R30, RZ, RZ, R34 ;  /* 0x000000ffff1e7224 */ /* 0x000fcc00078e0022 */
[----:B------:R-:W-:-:S10]  /*10f0*/  DADD R30, R14, R30 ;  /* 0x000000000e1e7229 */ /* 0x000fd4000000001e */
[----:B------:R-:W-:-:S07]  /*1100*/  MOV R7, R31 ;  /* 0x0000001f00077202 */ /* 0x000fce0000000f00 */
[----:B------:R-:W-:Y:S05]  /*1110*/  WARPSYNC.COLLECTIVE R10, `(.L_x_66) ;  /* 0x000000000a087348 */ /* 0x000fea0003c00000 */
[----:B------:R0:W1:Y:S02]  /*1120*/  SHFL.BFLY P3, R34, R7, R8, R9 ;  /* 0x0c00000807227389 */ /* 0x0000640000060009 */
[----:B01----:R-:W-:Y:S05]  /*1130*/  ENDCOLLECTIVE ;  /* 0x000000000000791b */ /* 0x003fea0003800000 */
.L_x_66:
[----:B------:R-:W-:Y:S01]  /*1140*/  IMAD.MOV.U32 R7, RZ, RZ, R30 ;  /* 0x000000ffff077224 */ /* 0x000fe200078e001e */
[----:B------:R-:W-:-:S07]  /*1150*/  MOV R29, R34 ;  /* 0x00000022001d7202 */ /* 0x000fce0000000f00 */
[----:B------:R-:W-:Y:S05]  /*1160*/  WARPSYNC.COLLECTIVE R10, `(.L_x_67) ;  /* 0x000000000a087348 */ /* 0x000fea0003c00000 */
[----:B------:R0:W1:Y:S02]  /*1170*/  SHFL.BFLY P3, R34, R7, R8, R9 ;  /* 0x0c00000807227389 */ /* 0x0000640000060009 */
[----:B01----:R-:W-:Y:S05]  /*1180*/  ENDCOLLECTIVE ;  /* 0x000000000000791b */ /* 0x003fea0003800000 */
.L_x_67:
[----:B------:R-:W-:Y:S02]  /*1190*/  MOV R8, 0x4 ;  /* 0x0000000400087802 */ /* 0x000fe40000000f00 */
[----:B------:R-:W-:-:S06]  /*11a0*/  MOV R28, R34 ;  /* 0x00000022001c7202 */ /* 0x000fcc0000000f00 */
[----:B------:R-:W-:-:S10]  /*11b0*/  DADD R28, R30, R28 ;  /* 0x000000001e1c7229 */ /* 0x000fd4000000001c */
[----:B------:R-:W-:-:S07]  /*11c0*/  IMAD.MOV.U32 R7, RZ, RZ, R29 ;  /* 0x000000ffff077224 */ /* 0x000fce00078e001d */
[----:B------:R-:W-:Y:S05]  /*11d0*/  WARPSYNC.COLLECTIVE R10, `(.L_x_68) ;  /* 0x000000000a087348 */ /* 0x000fea0003c00000 */
[----:B------:R0:W1:Y:S02]  /*11e0*/  SHFL.BFLY P3, R34, R7, R8, R9 ;  /* 0x0c00000807227389 */ /* 0x0000640000060009 */
[----:B01----:R-:W-:Y:S05]  /*11f0*/  ENDCOLLECTIVE ;  /* 0x000000000000791b */ /* 0x003fea0003800000 */
.L_x_68:
[----:B------:R-:W-:Y:S01]  /*1200*/  MOV R7, R28 ;  /* 0x0000001c00077202 */ /* 0x000fe20000000f00 */
[----:B------:R-:W-:-:S07]  /*1210*/  IMAD.MOV.U32 R27, RZ, RZ, R34 ;  /* 0x000000ffff1b7224 */ /* 0x000fce00078e0022 */
[----:B------:R-:W-:Y:S05]  /*1220*/  WARPSYNC.COLLECTIVE R10, `(.L_x_69) ;  /* 0x000000000a087348 */ /* 0x000fea0003c00000 */
[----:B------:R0:W1:Y:S02]  /*1230*/  SHFL.BFLY P3, R34, R7, R8, R9 ;  /* 0x0c00000807227389 */ /* 0x0000640000060009 */
[----:B01----:R-:W-:Y:S05]  /*1240*/  ENDCOLLECTIVE ;  /* 0x000000000000791b */ /* 0x003fea0003800000 */
.L_x_69:
[----:B------:R-:W-:Y:S02]  /*1250*/  IMAD.MOV.U32 R8, RZ, RZ, 0x2 ;  /* 0x00000002ff087424 */ /* 0x000fe400078e00ff */
[----:B------:R-:W-:-:S06]  /*1260*/  IMAD.MOV.U32 R26, RZ, RZ, R34 ;  /* 0x000000ffff1a7224 */ /* 0x000fcc00078e0022 */
[----:B------:R-:W-:-:S10]  /*1270*/  DADD R26, R28, R26 ;  /* 0x000000001c1a7229 */ /* 0x000fd4000000001a */
[----:B------:R-:W-:-:S07]  /*1280*/  MOV R7, R27 ;  /* 0x0000001b00077202 */ /* 0x000fce0000000f00 */
[----:B------:R-:W-:Y:S05]  /*1290*/  WARPSYNC.COLLECTIVE R10, `(.L_x_70) ;  /* 0x000000000a087348 */ /* 0x000fea0003c00000 */
[----:B------:R0:W1:Y:S02]  /*12a0*/  SHFL.BFLY P3, R34, R7, R8, R9 ;  /* 0x0c00000807227389 */ /* 0x0000640000060009 */
[----:B01----:R-:W-:Y:S05]  /*12b0*/  ENDCOLLECTIVE ;  /* 0x000000000000791b */ /* 0x003fea0003800000 */
.L_x_70:
[----:B------:R-:W-:Y:S01]  /*12c0*/  IMAD.MOV.U32 R7, RZ, RZ, R26 ;  /* 0x000000ffff077224 */ /* 0x000fe200078e001a */
[----:B------:R-:W-:-:S07]  /*12d0*/  MOV R15, R34 ;  /* 0x00000022000f7202 */ /* 0x000fce0000000f00 */
[----:B------:R-:W-:Y:S05]  /*12e0*/  WARPSYNC.COLLECTIVE R10, `(.L_x_71) ;  /* 0x000000000a087348 */ /* 0x000fea0003c00000 */
[----:B------:R0:W1:Y:S02]  /*12f0*/  SHFL.BFLY P3, R34, R7, R8, R9 ;  /* 0x0c00000807227389 */ /* 0x0000640000060009 */
[----:B01----:R-:W-:Y:S05]  /*1300*/  ENDCOLLECTIVE ;  /* 0x000000000000791b */ /* 0x003fea0003800000 */
.L_x_71:
[----:B------:R-:W-:Y:S02]  /*1310*/  MOV R8, 0x1 ;  /* 0x0000000100087802 */ /* 0x000fe40000000f00 */
[----:B------:R-:W-:-:S06]  /*1320*/  MOV R14, R34 ;  /* 0x00000022000e7202 */ /* 0x000fcc0000000f00 */
[----:B------:R-:W-:-:S10]  /*1330*/  DADD R14, R26, R14 ;  /* 0x000000001a0e7229 */ /* 0x000fd4000000000e */
[----:B------:R-:W-:-:S07]  /*1340*/  IMAD.MOV.U32 R7, RZ, RZ, R15 ;  /* 0x000000ffff077224 */ /* 0x000fce00078e000f */
[----:B------:R-:W-:Y:S05]  /*1350*/  WARPSYNC.COLLECTIVE R10, `(.L_x_72) ;  /* 0x000000000a087348 */ /* 0x000fea0003c00000 */
[----:B------:R0:W1:Y:S02]  /*1360*/  SHFL.BFLY P3, R34, R7, R8, R9 ;  /* 0x0c00000807227389 */ /* 0x0000640000060009 */
[----:B01----:R-:W-:Y:S05]  /*1370*/  ENDCOLLECTIVE ;  /* 0x000000000000791b */ /* 0x003fea0003800000 */
.L_x_72:
[----:B------:R-:W-:Y:S01]  /*1380*/  MOV R7, R14 ;  /* 0x0000000e00077202 */ /* 0x000fe20000000f00 */
[----:B------:R-:W-:-:S07]  /*1390*/  IMAD.MOV.U32 R30, RZ, RZ, R34 ;  /* 0x000000ffff1e7224 */ /* 0x000fce00078e0022 */
[----:B------:R-:W-:Y:S05]  /*13a0*/  WARPSYNC.COLLECTIVE R10, `(.L_x_73) ;  /* 0x000000000a087348 */ /* 0x000fea0003c00000 */
[----:B------:R0:W1:Y:S02]  /*13b0*/  SHFL.BFLY P3, R34, R7, R8, R9 ;  /* 0x0c00000807227389 */ /* 0x0000640000060009 */
[----:B01----:R-:W-:Y:S05]  /*13c0*/  ENDCOLLECTIVE ;  /* 0x000000000000791b */ /* 0x003fea0003800000 */
.L_x_73:
[----:B------:R-:W-:Y:S05]  /*13d0*/  BRA `(.L_x_74) ;  /* 0xfffffff000e87947 */ /* 0x000fea000383ffff */
.L_x_51:
[----:B------:R-:W-:Y:S02]  /*13e0*/  HFMA2 R8, -RZ, RZ, 0, 9.5367431640625e-07 ;  /* 0x00000010ff087431 */ /* 0x000fe400000001ff */
[----:B---3--:R-:W-:Y:S01]  /*13f0*/  IMAD.MOV.U32 R7, RZ, RZ, R25 ;  /* 0x000000ffff077224 */ /* 0x008fe200078e0019 */
[----:B------:R-:W-:Y:S01]  /*1400*/  MOV R10, 0xffffffff ;  /* 0xffffffff000a7802 */ /* 0x000fe20000000f00 */
[----:B------:R-:W-:-:S07]  /*1410*/  IMAD.MOV.U32 R9, RZ, RZ, 0x1f ;  /* 0x0000001fff097424 */ /* 0x000fce00078e00ff */
[----:B012-4-:R-:W-:Y:S05]  /*1420*/  WARPSYNC.COLLECTIVE R10, `(.L_x_75) ;  /* 0x000000000a087348 */ /* 0x017fea0003c00000 */
[----:B------:R3:W0:Y:S02]  /*1430*/  SHFL.BFLY P3, R34, R7, R8, R9 ;  /* 0x0c00000807227389 */ /* 0x0006240000060009 */
[----:B01234-:R-:W-:Y:S05]  /*1440*/  ENDCOLLECTIVE ;  /* 0x000000000000791b */ /* 0x01ffea0003800000 */
.L_x_75:
[----:B------:R-:W-:Y:S01]  /*1450*/  MOV R7, R24 ;  /* 0x0000001800077202 */ /* 0x000fe20000000f00 */
[----:B------:R-:W-:-:S07]  /*1460*/  IMAD.MOV.U32 R27, RZ, RZ, R34 ;  /* 0x000000ffff1b7224 */ /* 0x000fce00078e0022 */
[----:B------:R-:W-:Y:S05]  /*1470*/  WARPSYNC.COLLECTIVE R10, `(.L_x_76) ;  /* 0x000000000a087348 */ /* 0x000fea0003c00000 */
[----:B------:R0:W1:Y:S02]  /*1480*/  SHFL.BFLY P3, R34, R7, R8, R9 ;  /* 0x0c00000807227389 */ /* 0x0000640000060009 */
[----:B01----:R-:W-:Y:S05]  /*1490*/  ENDCOLLECTIVE ;  /* 0x000000000000791b */ /* 0x003fea0003800000 */
.L_x_76:
[----:B------:R-:W-:Y:S02]  /*14a0*/  IMAD.MOV.U32 R8, RZ, RZ, 0x8 ;  /* 0x00000008ff087424 */ /* 0x000fe400078e00ff */
[----:B------:R-:W-:-:S06]  /*14b0*/  IMAD.MOV.U32 R26, RZ, RZ, R34 ;  /* 0x000000ffff1a7224 */ /* 0x000fcc00078e0022 */
[----:B------:R-:W-:-:S10]  /*14c0*/  DADD R26, R24, R26 ;  /* 0x00000000181a7229 */ /* 0x000fd4000000001a */
[----:B------:R-:W-:-:S07]  /*14d0*/  MOV R7, R27 ;  /* 0x0000001b00077202 */ /* 0x000fce0000000f00 */
[----:B------:R-:W-:Y:S05]  /*14e0*/  WARPSYNC.COLLECTIVE R10, `(.L_x_77) ;  /* 0x000000000a087348 */ /* 0x000fea0003c00000 */
[----:B------:R0:W1:Y:S02]  /*14f0*/  SHFL.BFLY P3, R34, R7, R8, R9 ;  /* 0x0c00000807227389 */ /* 0x0000640000060009 */
[----:B01----:R-:W-:Y:S05]  /*1500*/  ENDCOLLECTIVE ;  /* 0x000000000000791b */ /* 0x003fea0003800000 */
.L_x_77:
[----:B------:R-:W-:Y:S01]  /*1510*/  IMAD.MOV.U32 R7, RZ, RZ, R26 ;  /* 0x000000ffff077224 */ /* 0x000fe200078e001a */
[----:B------:R-:W-:-:S07]  /*1520*/  MOV R29, R34 ;  /* 0x00000022001d7202 */ /* 0x000fce0000000f00 */
[----:B------:R-:W-:Y:S05]  /*1530*/  WARPSYNC.COLLECTIVE R10, `(.L_x_78) ;  /* 0x000000000a087348 */ /* 0x000fea0003c00000 */
[----:B------:R0:W1:Y:S02]  /*1540*/  SHFL.BFLY P3, R34, R7, R8, R9 ;  /* 0x0c00000807227389 */ /* 0x0000640000060009 */
[----:B01----:R-:W-:Y:S05]  /*1550*/  ENDCOLLECTIVE ;  /* 0x000000000000791b */ /* 0x003fea0003800000 */
.L_x_78:
[----:B------:R-:W-:Y:S02]  /*1560*/  MOV R8, 0x4 ;  /* 0x0000000400087802 */ /* 0x000fe40000000f00 */
[----:B------:R-:W-:-:S06]  /*1570*/  MOV R28, R34 ;  /* 0x00000022001c7202 */ /* 0x000fcc0000000f00 */
[----:B------:R-:W-:-:S10]  /*1580*/  DADD R28, R26, R28 ;  /* 0x000000001a1c7229 */ /* 0x000fd4000000001c */
[----:B------:R-:W-:-:S07]  /*1590*/  IMAD.MOV.U32 R7, RZ, RZ, R29 ;  /* 0x000000ffff077224 */ /* 0x000fce00078e001d */
[----:B------:R-:W-:Y:S05]  /*15a0*/  WARPSYNC.COLLECTIVE R10, `(.L_x_79) ;  /* 0x000000000a087348 */ /* 0x000fea0003c00000 */
[----:B------:R0:W1:Y:S02]  /*15b0*/  SHFL.BFLY P3, R34, R7, R8, R9 ;  /* 0x0c00000807227389 */ /* 0x0000640000060009 */
[----:B01----:R-:W-:Y:S05]  /*15c0*/  ENDCOLLECTIVE ;  /* 0x000000000000791b */ /* 0x003fea0003800000 */
.L_x_79:
[----:B------:R-:W-:Y:S01]  /*15d0*/  MOV R7, R28 ;  /* 0x0000001c00077202 */ /* 0x000fe20000000f00 */
[----:B------:R-:W-:-:S07]  /*15e0*/  IMAD.MOV.U32 R31, RZ, RZ, R34 ;  /* 0x000000ffff1f7224 */ /* 0x000fce00078e0022 */
[----:B------:R-:W-:Y:S05]  /*15f0*/  WARPSYNC.COLLECTIVE R10, `(.L_x_80) ;  /* 0x000000000a087348 */ /* 0x000fea0003c00000 */
[----:B------:R0:W1:Y:S02]  /*1600*/  SHFL.BFLY P3, R34, R7, R8, R9 ;  /* 0x0c00000807227389 */ /* 0x0000640000060009 */
[----:B01----:R-:W-:Y:S05]  /*1610*/  ENDCOLLECTIVE ;  /* 0x000000000000791b */ /* 0x003fea0003800000 */
.L_x_80:
[----:B------:R-:W-:Y:S02]  /*1620*/  IMAD.MOV.U32 R8, RZ, RZ, 0x2 ;  /* 0x00000002ff087424 */ /* 0x000fe400078e00ff */
[----:B------:R-:W-:-:S06]  /*1630*/  IMAD.MOV.U32 R30, RZ, RZ, R34 ;  /* 0x000000ffff1e7224 */ /* 0x000fcc00078e0022 */
[----:B------:R-:W-:-:S10]  /*1640*/  DADD R30, R28, R30 ;  /* 0x000000001c1e7229 */ /* 0x000fd4000000001e */
[----:B------:R-:W-:-:S07]  /*1650*/  MOV R7, R31 ;  /* 0x0000001f00077202 */ /* 0x000fce0000000f00 */
[----:B------:R-:W-:Y:S05]  /*1660*/  WARPSYNC.COLLECTIVE R10, `(.L_x_81) ;  /* 0x000000000a087348 */ /* 0x000fea0003c00000 */
[----:B------:R0:W1:Y:S02]  /*1670*/  SHFL.BFLY P3, R34, R7, R8, R9 ;  /* 0x0c00000807227389 */ /* 0x0000640000060009 */
[----:B01----:R-:W-:Y:S05]  /*1680*/  ENDCOLLECTIVE ;  /* 0x000000000000791b */ /* 0x003fea0003800000 */
.L_x_81:
[----:B------:R-:W-:Y:S01]  /*1690*/  IMAD.MOV.U32 R7, RZ, RZ, R30 ;  /* 0x000000ffff077224 */ /* 0x000fe200078e001e */
[----:B------:R-:W-:-:S07]  /*16a0*/  MOV R25, R34 ;  /* 0x0000002200197202 */ /* 0x000fce0000000f00 */
[----:B------:R-:W-:Y:S05]  /*16b0*/  WARPSYNC.COLLECTIVE R10, `(.L_x_82) ;  /* 0x000000000a087348 */ /* 0x000fea0003c00000 */
[----:B------:R0:W1:Y:S02]  /*16c0*/  SHFL.BFLY P3, R34, R7, R8, R9 ;  /* 0x0c00000807227389 */ /* 0x0000640000060009 */
[----:B01----:R-:W-:Y:S05]  /*16d0*/  ENDCOLLECTIVE ;  /* 0x000000000000791b */ /* 0x003fea0003800000 */
.L_x_82:
[----:B------:R-:W-:Y:S02]  /*16e0*/  MOV R8, 0x1 ;  /* 0x0000000100087802 */ /* 0x000fe40000000f00 */
[----:B------:R-:W-:-:S06]  /*16f0*/  MOV R24, R34 ;  /* 0x0000002200187202 */ /* 0x000fcc0000000f00 */
[----:B------:R-:W-:-:S10]  /*1700*/  DADD R24, R30, R24 ;  /* 0x000000001e187229 */ /* 0x000fd40000000018 */
[----:B------:R-:W-:-:S07]  /*1710*/  IMAD.MOV.U32 R7, RZ, RZ, R25 ;  /* 0x000000ffff077224 */ /* 0x000fce00078e0019 */
[----:B------:R-:W-:Y:S05]  /*1720*/  WARPSYNC.COLLECTIVE R10, `(.L_x_83) ;  /* 0x000000000a087348 */ /* 0x000fea0003c00000 */
[----:B------:R0:W1:Y:S02]  /*1730*/  SHFL.BFLY P3, R34, R7, R8, R9 ;  /* 0x0c00000807227389 */ /* 0x0000640000060009 */
[----:B01----:R-:W-:Y:S05]  /*1740*/  ENDCOLLECTIVE ;  /* 0x000000000000791b */ /* 0x003fea0003800000 */
.L_x_83:
[----:B------:R-:W-:Y:S01]  /*1750*/  MOV R7, R24 ;  /* 0x0000001800077202 */ /* 0x000fe20000000f00 */
[----:B------:R-:W-:-:S07]  /*1760*/  IMAD.MOV.U32 R26, RZ, RZ, R34 ;  /* 0x000000ffff1a7224 */ /* 0x000fce00078e0022 */
[----:B------:R-:W-:Y:S05]  /*1770*/  WARPSYNC.COLLECTIVE R10, `(.L_x_84) ;  /* 0x000000000a087348 */ /* 0x000fea0003c00000 */
[----:B------:R0:W1:Y:S02]  /*1780*/  SHFL.BFLY P3, R34, R7, R8, R9 ;  /* 0x0c00000807227389 */ /* 0x0000640000060009 */
[----:B01----:R-:W-:Y:S05]  /*1790*/  ENDCOLLECTIVE ;  /* 0x000000000000791b */ /* 0x003fea0003800000 */
.L_x_84:
[----:B------:R-:W-:Y:S05]  /*17a0*/  BRA `(.L_x_85) ;  /* 0xfffffff000ac7947 */ /* 0x000fea000383ffff */
.L_x_86:
        /* <DEDUP_REMOVED lines=13> */
.L_x_302:


//--------------------- .text._Z28compute_hh_trafo_kernel_realIdLj64EEvPT_PKS0_S3_iii --------------------------
	.section	.text._Z28compute_hh_trafo_kernel_realIdLj64EEvPT_PKS0_S3_iii,"ax",@progbits
	.align	128
        .global         _Z28compute_hh_trafo_kernel_realIdLj64EEvPT_PKS0_S3_iii
        .type           _Z28compute_hh_trafo_kernel_realIdLj64EEvPT_PKS0_S3_iii,@function
        .size           _Z28compute_hh_trafo_kernel_realIdLj64EEvPT_PKS0_S3_iii,(.L_x_303 - _Z28compute_hh_trafo_kernel_realIdLj64EEvPT_PKS0_S3_iii)
        .other          _Z28compute_hh_trafo_kernel_realIdLj64EEvPT_PKS0_S3_iii,@"STO_CUDA_ENTRY STV_DEFAULT"
_Z28compute_hh_trafo_kernel_realIdLj64EEvPT_PKS0_S3_iii:
.text._Z28compute_hh_trafo_kernel_realIdLj64EEvPT_PKS0_S3_iii:
        /* <DEDUP_REMOVED lines=41> */
[----:B0-----:R-:W-:Y:S01]  /*0290*/  LDS.64 R8, [R6+0x100] ;  /* 0x0001000006087984 */ /* 0x001fe20000000a00 */
[----:B------:R-:W-:-:S03]  /*02a0*/  UMOV UR4, 0xffffffff ;  /* 0xffffffff00047882 */ /* 0x000fc60000000000 */
[----:B------:R-:W0:Y:S02]  /*02b0*/  LDS.64 R20, [R6] ;  /* 0x0000000006147984 */ /* 0x000e240000000a00 */
[----:B0-----:R-:W-:-:S07]  /*02c0*/  DADD R8, R8, R20 ;  /* 0x0000000008087229 */ /* 0x001fce0000000014 */
[----:B------:R0:W-:Y:S04]  /*02d0*/  STS.64 [R6], R8 ;  /* 0x0000000806007388 */ /* 0x0001e80000000a00 */
[----:B------:R0:W1:Y:S01]  /*02e0*/  LDS.64 R20, [R6] ;  /* 0x0000000006147984 */ /* 0x0000620000000a00 */
[----:B------:R-:W-:Y:S05]  /*02f0*/  BRA.DIV UR4, `(.L_x_89) ;  /* 0x0000000a04807947 */ /* 0x000fea000b800000 */
[----:B-1----:R-:W-:Y:S04]  /*0300*/  SHFL.BFLY PT, R23, R21, 0x10, 0x1f ;  /* 0x0e001f0015177f89 */ /* 0x002fe800000e0000 */
[----:B------:R-:W1:Y:S02]  /*0310*/  SHFL.BFLY PT, R22, R20, 0x10, 0x1f ;  /* 0x0e001f0014167f89 */ /* 0x000e6400000e0000 */
[----:B-1----:R-:W-:-:S07]  /*0320*/  DADD R22, R20, R22 ;  /* 0x0000000014167229 */ /* 0x002fce0000000016 */
[----:B------:R-:W-:Y:S04]  /*0330*/  SHFL.BFLY PT, R25, R23, 0x8, 0x1f ;  /* 0x0d001f0017197f89 */ /* 0x000fe800000e0000 */
        /* <DEDUP_REMOVED lines=8> */
[----:B------:R1:W2:Y:S04]  /*03c0*/  SHFL.BFLY PT, R4, R21, 0x1, 0x1f ;  /* 0x0c201f0015047f89 */ /* 0x0002a800000e0000 */
[----:B------:R1:W3:Y:S02]  /*03d0*/  SHFL.BFLY PT, R34, R20, 0x1, 0x1f ;  /* 0x0c201f0014227f89 */ /* 0x0002e400000e0000 */
.L_x_105:
[----:B0--3--:R-:W-:Y:S02]  /*03e0*/  IMAD.MOV.U32 R8, RZ, RZ, R34 ;  /* 0x000000ffff087224 */ /* 0x009fe400078e0022 */
[----:B--2---:R-:W-:-:S06]  /*03f0*/  IMAD.MOV.U32 R9, RZ, RZ, R4 ;  /* 0x000000ffff097224 */ /* 0x004fcc00078e0004 */
[----:B------:R-:W-:-:S07]  /*0400*/  DADD R8, R20, R8 ;  /* 0x0000000014087229 */ /* 0x000fce0000000008 */
[----:B------:R2:W-:Y:S04]  /*0410*/  STS.64 [R6], R8 ;  /* 0x0000000806007388 */ /* 0x0005e80000000a00 */
.L_x_88:
[----:B------:R-:W-:Y:S05]  /*0420*/  WARPSYNC.ALL ;  /* 0x0000000000007948 */ /* 0x000fea0003800000 */
[----:B------:R-:W-:Y:S01]  /*0430*/  ISETP.NE.AND P0, PT, R3, UR5, PT ;  /* 0x0000000503007c0c */ /* 0x000fe2000bf05270 */
[----:B-1----:R-:W1:Y:S08]  /*0440*/  LDC.64 R20, c[0x0][0x390] ;  /* 0x0000e400ff147b82 */ /* 0x002e700000000a00 */
[----:B------:R-:W-:Y:S01]  /*0450*/  BAR.SYNC.DEFER_BLOCKING 0x0 ;  /* 0x0000000000007b1d */ /* 0x000fe20000010000 */
[----:B-1----:R-:W-:-:S05]  /*0460*/  IMAD.WIDE.U32 R20, R18, 0x8, R20 ;  /* 0x0000000812147825 */ /* 0x002fca00078e0014 */
[----:B0-2---:R-:W0:Y:S04]  /*0470*/  LDS.64 R8, [UR7+0x208] ;  /* 0x00020807ff087984 */ /* 0x005e280008000a00 */
        /* <DEDUP_REMOVED lines=10> */
.L_x_87:
[----:B------:R-:W-:-:S13]  /*0520*/  ISETP.NE.AND P0, PT, R18, RZ, PT ;  /* 0x000000ff1200720c */ /* 0x000fda0003f05270 */
[----:B------:R-:W-:Y:S05]  /*0530*/  @!P0 EXIT ;  /* 0x000000000000894d */ /* 0x000fea0003800000 */
[----:B------:R-:W2:Y:S01]  /*0540*/  LDC.64 R32, c[0x0][0x390] ;  /* 0x0000e400ff207b82 */ /* 0x000ea20000000a00 */
[----:B------:R-:W-:Y:S01]  /*0550*/  IADD3 R11, PT, PT, R4, -0x1, RZ ;  /* 0xffffffff040b7810 */ /* 0x000fe20007ffe0ff */
[----:B------:R-:W-:Y:S01]  /*0560*/  IMAD.IADD R35, R5, 0x1, -R36 ;  /* 0x0000000105237824 */ /* 0x000fe200078e0a24 */
[----:B------:R-:W-:Y:S01]  /*0570*/  ISETP.NE.AND P1, PT, R3, RZ, PT ;  /* 0x000000ff0300720c */ /* 0x000fe20003f25270 */
[----:B------:R-:W-:-:S04]  /*0580*/  IMAD.IADD R37, R2, 0x1, -R37 ;  /* 0x0000000102257824 */ /* 0x000fc800078e0a25 */
[----:B------:R-:W3:Y:S08]  /*0590*/  LDC.64 R22, c[0x0][0x390] ;  /* 0x0000e400ff167b82 */ /* 0x000ef00000000a00 */
[----:B------:R-:W4:Y:S08]  /*05a0*/  LDC.64 R20, c[0x0][0x380] ;  /* 0x0000e000ff147b82 */ /* 0x000f300000000a00 */
[----:B------:R-:W0:Y:S01]  /*05b0*/  LDC.64 R18, c[0x0][0x388] ;  /* 0x0000e200ff127b82 */ /* 0x000e220000000a00 */
[----:B--2---:R-:W-:-:S07]  /*05c0*/  IMAD.WIDE.U32 R32, R11, 0x8, R32 ;  /* 0x000000080b207825 */ /* 0x004fce00078e0020 */
.L_x_94:
[----:B----4-:R-:W-:-:S05]  /*05d0*/  IMAD.WIDE R24, R2, 0x8, R20 ;  /* 0x0000000802187825 */ /* 0x010fca00078e0214 */
[----:B-1----:R-:W2:Y:S01]  /*05e0*/  @!P1 LDG.E.64 R8, desc[UR8][R24.64] ;  /* 0x0000000818089981 */ /* 0x002ea2000c1e1b00 */
[----:B0-----:R-:W-:-:S06]  /*05f0*/  IMAD.WIDE R12, R5, 0x8, R18 ;  /* 0x00000008050c7825 */ /* 0x001fcc00078e0212 */
[----:B------:R-:W4:Y:S01]  /*0600*/  LDG.E.64.CONSTANT R12, desc[UR8][R12.64] ;  /* 0x000000080c0c7981 */ /* 0x000f22000c1e9b00 */
[----:B------:R-:W-:Y:S02]  /*0610*/  @!P1 MOV R7, 0x400 ;  /* 0x0000040000079802 */ /* 0x000fe40000000f00 */
[----:B------:R-:W-:Y:S01]  /*0620*/  ISETP.GT.U32.AND P2, PT, R3, 0x1f, PT ;  /* 0x0000001f0300780c */ /* 0x000fe20003f44070 */
[----:B------:R-:W0:Y:S02]  /*0630*/  @!P1 S2R R10, SR_CgaCtaId ;  /* 0x00000000000a9919 */ /* 0x000e240000008800 */
[----:B0-----:R-:W-:-:S05]  /*0640*/  @!P1 LEA R7, R10, R7, 0x18 ;  /* 0x000000070a079211 */ /* 0x001fca00078ec0ff */
[----:B--2---:R-:W-:Y:S04]  /*0650*/  @!P1 STS.64 [R7], R8 ;  /* 0x0000000807009388 */ /* 0x004fe80000000a00 */
[----:B------:R-:W4:Y:S02]  /*0660*/  LDS.64 R16, [R0] ;  /* 0x0000000000107984 */ /* 0x000f240000000a00 */
[----:B----4-:R-:W-:-:S07]  /*0670*/  DMUL R14, R16, R12 ;  /* 0x0000000c100e7228 */ /* 0x010fce0000000000 */
        /* <DEDUP_REMOVED lines=23> */
[----:B------:R1:W4:Y:S02]  /*07f0*/  SHFL.BFLY PT, R34, R14, 0x1, 0x1f ;  /* 0x0c201f000e227f89 */ /* 0x00032400000e0000 */
.L_x_116:
[----:B0---4-:R-:W-:Y:S01]  /*0800*/  MOV R8, R34 ;  /* 0x0000002200087202 */ /* 0x011fe20000000f00 */
[----:B--2---:R-:W-:-:S06]  /*0810*/  IMAD.MOV.U32 R9, RZ, RZ, R30 ;  /* 0x000000ffff097224 */ /* 0x004fcc00078e001e */
[----:B------:R-:W-:-:S07]  /*0820*/  DADD R8, R14, R8 ;  /* 0x000000000e087229 */ /* 0x000fce0000000008 */
[----:B------:R2:W-:Y:S04]  /*0830*/  STS.64 [R6], R8 ;  /* 0x0000000806007388 */ /* 0x0005e80000000a00 */
.L_x_90:
[----:B------:R-:W-:Y:S05]  /*0840*/  WARPSYNC.ALL ;  /* 0x0000000000007948 */ /* 0x000fea0003800000 */
[----:B------:R-:W-:Y:S01]  /*0850*/  ISETP.NE.AND P0, PT, R3, UR5, PT ;  /* 0x0000000503007c0c */ /* 0x000fe2000bf05270 */
[----:B--2---:R-:W2:Y:S01]  /*0860*/  LDG.E.64.CONSTANT R8, desc[UR8][R32.64] ;  /* 0x0000000820087981 */ /* 0x004ea2000c1e9b00 */
[----:B------:R-:W4:Y:S01]  /*0870*/  S2UR UR6, SR_CgaCtaId ;  /* 0x00000000000679c3 */ /* 0x000f220000008800 */
[----:B------:R-:W-:-:S07]  /*0880*/  UMOV UR4, 0x400 ;  /* 0x0000040000047882 */ /* 0x000fce0000000000 */
[----:B------:R-:W-:Y:S01]  /*0890*/  BAR.SYNC.DEFER_BLOCKING 0x0 ;  /* 0x0000000000007b1d */ /* 0x000fe20000010000 */
[----:B------:R-:W-:Y:S02]  /*08a0*/  ISETP.NE.AND P3, PT, R11, RZ, P0 ;  /* 0x000000ff0b00720c */ /* 0x000fe40000765270 */
[----:B------:R-:W-:Y:S01]  /*08b0*/  ISETP.NE.AND P1, PT, R3, RZ, PT ;  /* 0x000000ff0300720c */ /* 0x000fe20003f25270 */
[----:B----4-:R-:W-:-:S09]  /*08c0*/  ULEA UR4, UR6, UR4, 0x18 ;  /* 0x0000000406047291 */ /* 0x010fd2000f8ec0ff */
[----:B01----:R-:W2:Y:S02]  /*08d0*/  LDS.64 R14, [UR4+0x208] ;  /* 0x00020804ff0e7984 */ /* 0x003ea40008000a00 */
        /* <DEDUP_REMOVED lines=8> */
[----:B------:R-:W4:Y:S04]  /*0960*/  LDG.E.64.CONSTANT R14, desc[UR8][R14.64] ;  /* 0x000000080e0e7981 */ /* 0x000f28000c1e9b00 */
[----:B--2---:R-:W-:Y:S04]  /*0970*/  @!P1 STS.64 [UR4], R8 ;  /* 0x00000008ff009988 */ /* 0x004fe80008000a04 */
[----:B------:R-:W4:Y:S02]  /*0980*/  LDS.64 R12, [R0] ;  /* 0x00000000000c7984 */ /* 0x000f240000000a00 */
[----:B----4-:R-:W-:-:S07]  /*0990*/  DMUL R26, R12, R14 ;  /* 0x0000000e0c1a7228 */ /* 0x010fce0000000000 */
[----:B------:R0:W-:Y:S01]  /*09a0*/  STS.64 [R6], R26 ;  /* 0x0000001a06007388 */ /* 0x0001e20000000a00 */
[----:B------:R-:W-:Y:S06]  /*09b0*/  BAR.SYNC.DEFER_BLOCKING 0x0 ;  /* 0x0000000000007b1d */ /* 0x000fec0000010000 */
[----:B------:R-:W-:Y:S05]  /*09c0*/  @P2 BRA `(.L_x_92) ;  /* 0x0000000000642947 */ /* 0x000fea0003800000 */
[----:B------:R-:W-:Y:S01]  /*09d0*/  LDS.64 R24, [R6+0x100] ;  /* 0x0001000006187984 */ /* 0x000fe20000000a00 */
[----:B------:R-:W-:-:S03]  /*09e0*/  UMOV UR6, 0xffffffff ;  /* 0xffffffff00067882 */ /* 0x000fc60000000000 */
[----:B------:R-:W1:Y:S02]  /*09f0*/  LDS.64 R8, [R6] ;  /* 0x0000000006087984 */ /* 0x000e640000000a00 */
[----:B-1----:R-:W-:-:S07]  /*0a00*/  DADD R8, R24, R8 ;  /* 0x0000000018087229 */ /* 0x002fce0000000008 */
[----:B------:R1:W-:Y:S04]  /*0a10*/  STS.64 [R6], R8 ;  /* 0x0000000806007388 */ /* 0x0003e80000000a00 */
[----:B------:R1:W2:Y:S01]  /*0a20*/  LDS.64 R24, [R6] ;  /* 0x0000000006187984 */ /* 0x0002a20000000a00 */
[----:B------:R-:W-:Y:S05]  /*0a30*/  BRA.DIV UR6, `(.L_x_93) ;  /* 0x0000000a06987947 */ /* 0x000fea000b800000 */
[----:B0-2---:R-:W-:Y:S04]  /*0a40*/  SHFL.BFLY PT, R27, R25, 0x10, 0x1f ;  /* 0x0e001f00191b7f89 */ /* 0x005fe800000e0000 */
        /* <DEDUP_REMOVED lines=11> */
[----:B------:R0:W2:Y:S04]  /*0b00*/  SHFL.BFLY PT, R26, R25, 0x1, 0x1f ;  /* 0x0c201f00191a7f89 */ /* 0x0000a800000e0000 */
[----:B------:R0:W4:Y:S02]  /*0b10*/  SHFL.BFLY PT, R34, R24, 0x1, 0x1f ;  /* 0x0c201f0018227f89 */ /* 0x00012400000e0000 */
.L_x_127:
[----:B-1--4-:R-:W-:Y:S01]  /*0b20*/  IMAD.MOV.U32 R8, RZ, RZ, R34 ;  /* 0x000000ffff087224 */ /* 0x012fe200078e0022 */
[----:B--2---:R-:W-:-:S06]  /*0b30*/  MOV R9, R26 ;  /* 0x0000001a00097202 */ /* 0x004fcc0000000f00 */
[----:B------:R-:W-:-:S07]  /*0b40*/  DADD R8, R24, R8 ;  /* 0x0000000018087229 */ /* 0x000fce0000000008 */
[----:B------:R1:W-:Y:S04]  /*0b50*/  STS.64 [R6], R8 ;  /* 0x0000000806007388 */ /* 0x0003e80000000a00 */
.L_x_92:
[----:B------:R-:W-:Y:S05]  /*0b60*/  WARPSYNC.ALL ;  /* 0x0000000000007948 */ /* 0x000fea0003800000 */
[----:B-1----:R-:W-:Y:S01]  /*0b70*/  VIADD R9, R11, 0xffffffff ;  /* 0xffffffff0b097836 */ /* 0x002fe20000000000 */
[----:B------:R-:W-:Y:S03]  /*0b80*/  BAR.SYNC.DEFER_BLOCKING 0x0 ;  /* 0x0000000000007b1d */ /* 0x000fe60000010000 */
[----:B---3--:R-:W-:-:S06]  /*0b90*/  IMAD.WIDE.U32 R8, R9, 0x8, R22 ;  /* 0x0000000809087825 */ /* 0x008fcc00078e0016 */
[----:B------:R-:W2:Y:S01]  /*0ba0*/  LDG.E.64.CONSTANT R8, desc[UR8][R8.64] ;  /* 0x0000000808087981 */ /* 0x000ea2000c1e9b00 */
[----:B------:R-:W-:Y:S02]  /*0bb0*/  ISETP.NE.AND P0, PT, R4, 0x2, P0 ;  /* 0x000000020400780c */ /* 0x000fe40000705270 */
[----:B------:R-:W-:Y:S02]  /*0bc0*/  IADD3 R32, P2, PT, R32, -0x10, RZ ;  /* 0xfffffff020207810 */ /* 0x000fe40007f5e0ff */
[----:B------:R-:W-:Y:S02]  /*0bd0*/  IADD3 R11, PT, PT, R11, -0x2, RZ ;  /* 0xfffffffe0b0b7810 */ /* 0x000fe40007ffe0ff */
[----:B------:R-:W-:Y:S01]  /*0be0*/  IADD3.X R33, PT, PT, R33, -0x1, RZ, P2, !PT ;  /* 0xffffffff21217810 */ /* 0x000fe200017fe4ff */
[----:B0-----:R-:W2:Y:S02]  /*0bf0*/  LDS.64 R24, [UR4+0x208] ;  /* 0x00020804ff187984 */ /* 0x001ea40008000a00 */
[----:B--2---:R-:W-:-:S08]  /*0c00*/  DMUL R24, R24, R8 ;  /* 0x0000000818187228 */ /* 0x004fd00000000000 */
[----:B------:R-:W-:Y:S01]  /*0c10*/  DFMA R24, R14, -R24, R12 ;  /* 0x800000180e18722b */ /* 0x000fe2000000000c */
[----:B------:R-:W0:Y:S06]  /*0c20*/  LDC.64 R12, c[0x0][0x398] ;  /* 0x0000e600ff0c7b82 */ /* 0x000e2c0000000a00 */
[----:B------:R2:W-:Y:S01]  /*0c30*/  @!P0 STG.E.64 desc[UR8][R16.64], R24 ;  /* 0x0000001810008986 */ /* 0x0005e2000c101b08 */
[C---:B------:R-:W-:Y:S02]  /*0c40*/  ISETP.GT.U32.AND P0, PT, R4.reuse, 0x2, PT ;  /* 0x000000020400780c */ /* 0x040fe40003f04070 */
[----:B------:R-:W-:Y:S01]  /*0c50*/  IADD3 R4, PT, PT, R4, -0x2, RZ ;  /* 0xfffffffe04047810 */ /* 0x000fe20007ffe0ff */
[----:B------:R2:W-:Y:S01]  /*0c60*/  STS.64 [R0+0x8], R24 ;  /* 0x0000081800007388 */ /* 0x0005e20000000a00 */
[----:B0-----:R-:W-:Y:S01]  /*0c70*/  IADD3 R10, PT, PT, -R13, RZ, RZ ;  /* 0x000000ff0d0a7210 */ /* 0x001fe20007ffe1ff */
[----:B------:R-:W-:-:S02]  /*0c80*/  IMAD.MOV R8, RZ, RZ, -R12 ;  /* 0x000000ffff087224 */ /* 0x000fc400078e0a0c */
[----:B------:R-:W-:Y:S02]  /*0c90*/  IMAD R5, R12, -0x2, R5 ;  /* 0xfffffffe0c057824 */ /* 0x000fe400078e0205 */
[----:B------:R-:W-:Y:S02]  /*0ca0*/  IMAD R2, R13, -0x2, R2 ;  /* 0xfffffffe0d027824 */ /* 0x000fe400078e0202 */
[----:B------:R-:W-:Y:S02]  /*0cb0*/  IMAD R35, R8, 0x2, R35 ;  /* 0x0000000208237824 */ /* 0x000fe400078e0223 */
[----:B------:R-:W-:Y:S01]  /*0cc0*/  IMAD R37, R10, 0x2, R37 ;  /* 0x000000020a257824 */ /* 0x000fe200078e0225 */
[----:B------:R-:W-:Y:S06]  /*0cd0*/  BAR.SYNC.DEFER_BLOCKING 0x0 ;  /* 0x0000000000007b1d */ /* 0x000fec0000010000 */
[----:B--2---:R-:W-:Y:S05]  /*0ce0*/  @P0 BRA `(.L_x_94) ;  /* 0xfffffff800380947 */ /* 0x004fea000383ffff */
[----:B------:R-:W-:Y:S05]  /*0cf0*/  EXIT ;  /* 0x000000000000794d */ /* 0x000fea0003800000 */
.L_x_89:
[----:B-1----:R-:W-:Y:S01]  /*0d00*/  IMAD.MOV.U32 R7, RZ, RZ, R21 ;  /* 0x000000ffff077224 */ /* 0x002fe200078e0015 */
[----:B0-----:R-:W-:Y:S01]  /*0d10*/  MOV R8, 0x10 ;  /* 0x0000001000087802 */ /* 0x001fe20000000f00 */
[----:B------:R-:W-:Y:S01]  /*0d20*/  IMAD.MOV.U32 R9, RZ, RZ, 0x1f ;  /* 0x0000001fff097424 */ /* 0x000fe200078e00ff */
[----:B------:R-:W-:-:S07]  /*0d30*/  MOV R10, 0xffffffff ;  /* 0xffffffff000a7802 */ /* 0x000fce0000000f00 */
[----:B------:R-:W-:Y:S05]  /*0d40*/  WARPSYNC.COLLECTIVE R10, `(.L_x_95) ;  /* 0x000000000a087348 */ /* 0x000fea0003c00000 */
[----:B------:R0:W1:Y:S02]  /*0d50*/  SHFL.BFLY P3, R34, R7, R8, R9 ;  /* 0x0c00000807227389 */ /* 0x0000640000060009 */
[----:B01----:R-:W-:Y:S05]  /*0d60*/  ENDCOLLECTIVE ;  /* 0x000000000000791b */ /* 0x003fea0003800000 */
.L_x_95:
[----:B------:R-:W-:Y:S01]  /*0d70*/  MOV R7, R20 ;  /* 0x0000001400077202 */ /* 0x000fe20000000f00 */
[----:B------:R-:W-:-:S07]  /*0d80*/  IMAD.MOV.U32 R23, RZ, RZ, R34 ;  /* 0x000000ffff177224 */ /* 0x000fce00078e0022 */
[----:B------:R-:W-:Y:S05]  /*0d90*/  WARPSYNC.COLLECTIVE R10, `(.L_x_96) ;  /* 0x000000000a087348 */ /* 0x000fea0003c00000 */
[----:B------:R0:W1:Y:S02]  /*0da0*/  SHFL.BFLY P3, R34, R7, R8, R9 ;  /* 0x0c00000807227389 */ /* 0x0000640000060009 */
[----:B01----:R-:W-:Y:S05]  /*0db0*/  ENDCOLLECTIVE ;  /* 0x000000000000791b */ /* 0x003fea0003800000 */
.L_x_96:
[----:B------:R-:W-:Y:S02]  /*0dc0*/  IMAD.MOV.U32 R8, RZ, RZ, 0x8 ;  /* 0x00000008ff087424 */ /* 0x000fe400078e00ff */
[----:B------:R-:W-:-:S06]  /*0dd0*/  IMAD.MOV.U32 R22, RZ, RZ, R34 ;  /* 0x000000ffff167224 */ /* 0x000fcc00078e0022 */
[----:B------:R-:W-:-:S10]  /*0de0*/  DADD R22, R20, R22 ;  /* 0x0000000014167229 */ /* 0x000fd40000000016 */
[----:B------:R-:W-:-:S07]  /*0df0*/  MOV R7, R23 ;  /* 0x0000001700077202 */ /* 0x000fce0000000f00 */
[----:B------:R-:W-:Y:S05]  /*0e00*/  WARPSYNC.COLLECTIVE R10, `(.L_x_97) ;  /* 0x000000000a087348 */ /* 0x000fea0003c00000 */
[----:B------:R0:W1:Y:S02]  /*0e10*/  SHFL.BFLY P3, R34, R7, R8, R9 ;  /* 0x0c00000807227389 */ /* 0x0000640000060009 */
[----:B01----:R-:W-:Y:S05]  /*0e20*/  ENDCOLLECTIVE ;  /* 0x000000000000791b */ /* 0x003fea0003800000 */
.L_x_97:
[----:B------:R-:W-:Y:S01]  /*0e30*/  IMAD.MOV.U32 R7, RZ, RZ, R22 ;  /* 0x000000ffff077224 */ /* 0x000fe200078e0016 */
[----:B------:R-:W-:-:S07]  /*0e40*/  MOV R25, R34 ;  /* 0x0000002200197202 */ /* 0x000fce0000000f00 */
[----:B------:R-:W-:Y:S05]  /*0e50*/  WARPSYNC.COLLECTIVE R10, `(.L_x_98) ;  /* 0x000000000a087348 */ /* 0x000fea0003c00000 */
[----:B------:R0:W1:Y:S02]  /*0e60*/  SHFL.BFLY P3, R34, R7, R8, R9 ;  /* 0x0c00000807227389 */ /* 0x0000640000060009 */
[----:B01----:R-:W-:Y:S05]  /*0e70*/  ENDCOLLECTIVE ;  /* 0x000000000000791b */ /* 0x003fea0003800000 */
.L_x_98:
[----:B------:R-:W-:Y:S02]  /*0e80*/  MOV R8, 0x4 ;  /* 0x0000000400087802 */ /* 0x000fe40000000f00 */
[----:B------:R-:W-:-:S06]  /*0e90*/  MOV R24, R34 ;  /* 0x0000002200187202 */ /* 0x000fcc0000000f00 */
[----:B------:R-:W-:-:S10]  /*0ea0*/  DADD R24, R22, R24 ;  /* 0x0000000016187229 */ /* 0x000fd40000000018 */
[----:B------:R-:W-:-:S07]  /*0eb0*/  IMAD.MOV.U32 R7, RZ, RZ, R25 ;  /* 0x000000ffff077224 */ /* 0x000fce00078e0019 */
[----:B------:R-:W-:Y:S05]  /*0ec0*/  WARPSYNC.COLLECTIVE R10, `(.L_x_99) ;  /* 0x000000000a087348 */ /* 0x000fea0003c00000 */
[----:B------:R0:W1:Y:S02]  /*0ed0*/  SHFL.BFLY P3, R34, R7, R8, R9 ;  /* 0x0c00000807227389 */ /* 0x0000640000060009 */
[----:B01----:R-:W-:Y:S05]  /*0ee0*/  ENDCOLLECTIVE ;  /* 0x000000000000791b */ /* 0x003fea0003800000 */
.L_x_99:
[----:B------:R-:W-:Y:S01]  /*0ef0*/  MOV R7, R24 ;  /* 0x0000001800077202 */ /* 0x000fe20000000f00 */
[----:B------:R-:W-:-:S07]  /*0f00*/  IMAD.MOV.U32 R27, RZ, RZ, R34 ;  /* 0x000000ffff1b7224 */ /* 0x000fce00078e0022 */
[----:B------:R-:W-:Y:S05]  /*0f10*/  WARPSYNC.COLLECTIVE R10, `(.L_x_100) ;  /* 0x000000000a087348 */ /* 0x000fea0003c00000 */
[----:B------:R0:W1:Y:S02]  /*0f20*/  SHFL.BFLY P3, R34, R7, R8, R9 ;  /* 0x0c00000807227389 */ /* 0x0000640000060009 */
[----:B01----:R-:W-:Y:S05]  /*0f30*/  ENDCOLLECTIVE ;  /* 0x000000000000791b */ /* 0x003fea0003800000 */
.L_x_100:
[----:B------:R-:W-:Y:S02]  /*0f40*/  IMAD.MOV.U32 R8, RZ, RZ, 0x2 ;  /* 0x00000002ff087424 */ /* 0x000fe400078e00ff */
[----:B------:R-:W-:-:S06]  /*0f50*/  IMAD.MOV.U32 R26, RZ, RZ, R34 ;  /* 0x000000ffff1a7224 */ /* 0x000fcc00078e0022 */
[----:B------:R-:W-:-:S10]  /*0f60*/  DADD R26, R24, R26 ;  /* 0x00000000181a7229 */ /* 0x000fd4000000001a */
[----:B------:R-:W-:-:S07]  /*0f70*/  MOV R7, R27 ;  /* 0x0000001b00077202 */ /* 0x000fce0000000f00 */
[----:B------:R-:W-:Y:S05]  /*0f80*/  WARPSYNC.COLLECTIVE R10, `(.L_x_101) ;  /* 0x000000000a087348 */ /* 0x000fea0003c00000 */
[----:B------:R0:W1:Y:S02]  /*0f90*/  SHFL.BFLY P3, R34, R7, R8, R9 ;  /* 0x0c00000807227389 */ /* 0x0000640000060009 */
[----:B01----:R-:W-:Y:S05]  /*0fa0*/  ENDCOLLECTIVE ;  /* 0x000000000000791b */ /* 0x003fea0003800000 */
.L_x_101:
[----:B------:R-:W-:Y:S01]  /*0fb0*/  IMAD.MOV.U32 R7, RZ, RZ, R26 ;  /* 0x000000ffff077224 */ /* 0x000fe200078e001a */
[----:B------:R-:W-:-:S07]  /*0fc0*/  MOV R21, R34 ;  /* 0x0000002200157202 */ /* 0x000fce0000000f00 */
[----:B------:R-:W-:Y:S05]  /*0fd0*/  WARPSYNC.COLLECTIVE R10, `(.L_x_102) ;  /* 0x000000000a087348 */ /* 0x000fea0003c00000 */
[----:B------:R0:W1:Y:S02]  /*0fe0*/  SHFL.BFLY P3, R34, R7, R8, R9 ;  /* 0x0c00000807227389 */ /* 0x0000640000060009 */
[----:B01----:R-:W-:Y:S05]  /*0ff0*/  ENDCOLLECTIVE ;  /* 0x000000000000791b */ /* 0x003fea0003800000 */
.L_x_102:
[----:B------:R-:W-:Y:S02]  /*1000*/  MOV R8, 0x1 ;  /* 0x0000000100087802 */ /* 0x000fe40000000f00 */
[----:B------:R-:W-:-:S06]  /*1010*/  MOV R20, R34 ;  /* 0x0000002200147202 */ /* 0x000fcc0000000f00 */
[----:B------:R-:W-:-:S10]  /*1020*/  DADD R20, R26, R20 ;  /* 0x000000001a147229 */ /* 0x000fd40000000014 */
[----:B------:R-:W-:-:S07]  /*1030*/  IMAD.MOV.U32 R7, RZ, RZ, R21 ;  /* 0x000000ffff077224 */ /* 0x000fce00078e0015 */
[----:B------:R-:W-:Y:S05]  /*1040*/  WARPSYNC.COLLECTIVE R10, `(.L_x_103) ;  /* 0x000000000a087348 */ /* 0x000fea0003c00000 */
[----:B------:R0:W1:Y:S02]  /*1050*/  SHFL.BFLY P3, R34, R7, R8, R9 ;  /* 0x0c00000807227389 */ /* 0x0000640000060009 */
[----:B01----:R-:W-:Y:S05]  /*1060*/  ENDCOLLECTIVE ;  /* 0x000000000000791b */ /* 0x003fea0003800000 */
.L_x_103:
[----:B------:R-:W-:Y:S01]  /*1070*/  MOV R7, R20 ;  /* 0x0000001400077202 */ /* 0x000fe20000000f00 */
[----:B------:R-:W-:-:S07]  /*1080*/  IMAD.MOV.U32 R4, RZ, RZ, R34 ;  /* 0x000000ffff047224 */ /* 0x000fce00078e0022 */
[----:B------:R-:W-:Y:S05]  /*1090*/  WARPSYNC.COLLECTIVE R10, `(.L_x_104) ;  /* 0x000000000a087348 */ /* 0x000fea0003c00000 */
[----:B------:R0:W1:Y:S02]  /*10a0*/  SHFL.BFLY P3, R34, R7, R8, R9 ;  /* 0x0c00000807227389 */ /* 0x0000640000060009 */
[----:B01----:R-:W-:Y:S05]  /*10b0*/  ENDCOLLECTIVE ;  /* 0x000000000000791b */ /* 0x003fea0003800000 */
.L_x_104:
[----:B------:R-:W-:Y:S05]  /*10c0*/  BRA `(.L_x_105) ;  /* 0xfffffff000c47947 */ /* 0x000fea000383ffff */
.L_x_91:
[----:B-1----:R-:W-:Y:S01]  /*10d0*/  IMAD.MOV.U32 R7, RZ, RZ, R15 ;  /* 0x000000ffff077224 */ /* 0x002fe200078e000f */
[----:B0-----:R-:W-:Y:S01]  /*10e0*/  MOV R8, 0x10 ;  /* 0x0000001000087802 */ /* 0x001fe20000000f00 */
[----:B------:R-:W-:Y:S01]  /*10f0*/  IMAD.MOV.U32 R9, RZ, RZ, 0x1f ;  /* 0x0000001fff097424 */ /* 0x000fe200078e00ff */
[----:B------:R-:W-:-:S07]  /*1100*/  MOV R10, 0xffffffff ;  /* 0xffffffff000a7802 */ /* 0x000fce0000000f00 */
[----:B---3--:R-:W-:Y:S05]  /*1110*/  WARPSYNC.COLLECTIVE R10, `(.L_x_106) ;  /* 0x000000000a087348 */ /* 0x008fea0003c00000 */
[----:B------:R0:W1:Y:S02]  /*1120*/  SHFL.BFLY P3, R34, R7, R8, R9 ;  /* 0x0c00000807227389 */ /* 0x0000640000060009 */
[----:B01-3--:R-:W-:Y:S05]  /*1130*/  ENDCOLLECTIVE ;  /* 0x000000000000791b */ /* 0x00bfea0003800000 */
.L_x_106:
[----:B------:R-:W-:Y:S01]  /*1140*/  MOV R7, R14 ;  /* 0x0000000e00077202 */ /* 0x000fe20000000f00 */
[----:B------:R-:W-:-:S07]  /*1150*/  IMAD.MOV.U32 R31, RZ, RZ, R34 ;  /* 0x000000ffff1f7224 */ /* 0x000fce00078e0022 */
[----:B------:R-:W-:Y:S05]  /*1160*/  WARPSYNC.COLLECTIVE R10, `(.L_x_107) ;  /* 0x000000000a087348 */ /* 0x000fea0003c00000 */
[----:B------:R0:W1:Y:S02]  /*1170*/  SHFL.BFLY P3, R34, R7, R8, R9 ;  /* 0x0c00000807227389 */ /* 0x0000640000060009 */
[----:B01----:R-:W-:Y:S05]  /*1180*/  ENDCOLLECTIVE ;  /* 0x000000000000791b */ /* 0x003fea0003800000 */
.L_x_107:
[----:B------:R-:W-:Y:S02]  /*1190*/  IMAD.MOV.U32 R8, RZ, RZ, 0x8 ;  /* 0x00000008ff087424 */ /* 0x000fe400078e00ff */
[----:B------:R-:W-:-:S06]  /*11a0*/  IMAD.MOV.U32 R30, RZ, RZ, R34 ;  /* 0x000000ffff1e7224 */ /* 0x000fcc00078e0022 */
[----:B------:R-:W-:-:S10]  /*11b0*/  DADD R30, R14, R30 ;  /* 0x000000000e1e7229 */ /* 0x000fd4000000001e */
[----:B------:R-:W-:-:S07]  /*11c0*/  MOV R7, R31 ;  /* 0x0000001f00077202 */ /* 0x000fce0000000f00 */
[----:B------:R-:W-:Y:S05]  /*11d0*/  WARPSYNC.COLLECTIVE R10, `(.L_x_108) ;  /* 0x000000000a087348 */ /* 0x000fea0003c00000 */
[----:B------:R0:W1:Y:S02]  /*11e0*/  SHFL.BFLY P3, R34, R7, R8, R9 ;  /* 0x0c00000807227389 */ /* 0x0000640000060009 */
[----:B01----:R-:W-:Y:S05]  /*11f0*/  ENDCOLLECTIVE ;  /* 0x000000000000791b */ /* 0x003fea0003800000 */
.L_x_108:
[----:B------:R-:W-:Y:S01]  /*1200*/  IMAD.MOV.U32 R7, RZ, RZ, R30 ;  /* 0x000000ffff077224 */ /* 0x000fe200078e001e */
[----:B------:R-:W-:-:S07]  /*1210*/  MOV R29, R34 ;  /* 0x00000022001d7202 */ /* 0x000fce0000000f00 */
[----:B------:R-:W-:Y:S05]  /*1220*/  WARPSYNC.COLLECTIVE R10, `(.L_x_109) ;  /* 0x000000000a087348 */ /* 0x000fea0003c00000 */
[----:B------:R0:W1:Y:S02]  /*1230*/  SHFL.BFLY P3, R34, R7, R8, R9 ;  /* 0x0c00000807227389 */ /* 0x0000640000060009 */
[----:B01----:R-:W-:Y:S05]  /*1240*/  ENDCOLLECTIVE ;  /* 0x000000000000791b */ /* 0x003fea0003800000 */
.L_x_109:
[----:B------:R-:W-:Y:S02]  /*1250*/  MOV R8, 0x4 ;  /* 0x0000000400087802 */ /* 0x000fe40000000f00 */
[----:B------:R-:W-:-:S06]  /*1260*/  MOV R28, R34 ;  /* 0x00000022001c7202 */ /* 0x000fcc0000000f00 */
[----:B------:R-:W-:-:S10]  /*1270*/  DADD R28, R30, R28 ;  /* 0x000000001e1c7229 */ /* 0x000fd4000000001c */
[----:B------:R-:W-:-:S07]  /*1280*/  IMAD.MOV.U32 R7, RZ, RZ, R29 ;  /* 0x000000ffff077224 */ /* 0x000fce00078e001d */
[----:B------:R-:W-:Y:S05]  /*1290*/  WARPSYNC.COLLECTIVE R10, `(.L_x_110) ;  /* 0x000000000a087348 */ /* 0x000fea0003c00000 */
[----:B------:R0:W1:Y:S02]  /*12a0*/  SHFL.BFLY P3, R34, R7, R8, R9 ;  /* 0x0c00000807227389 */ /* 0x0000640000060009 */
[----:B01----:R-:W-:Y:S05]  /*12b0*/  ENDCOLLECTIVE ;  /* 0x000000000000791b */ /* 0x003fea0003800000 */
.L_x_110:
[----:B------:R-:W-:Y:S01]  /*12c0*/  MOV R7, R28 ;  /* 0x0000001c00077202 */ /* 0x000fe20000000f00 */
[----:B------:R-:W-:-:S07]  /*12d0*/  IMAD.MOV.U32 R27, RZ, RZ, R34 ;  /* 0x000000ffff1b7224 */ /* 0x000fce00078e0022 */
[----:B------:R-:W-:Y:S05]  /*12e0*/  WARPSYNC.COLLECTIVE R10, `(.L_x_111) ;  /* 0x000000000a087348 */ /* 0x000fea0003c00000 */
[----:B------:R0:W1:Y:S02]  /*12f0*/  SHFL.BFLY P3, R34, R7, R8, R9 ;  /* 0x0c00000807227389 */ /* 0x0000640000060009 */
[----:B01----:R-:W-:Y:S05]  /*1300*/  ENDCOLLECTIVE ;  /* 0x000000000000791b */ /* 0x003fea0003800000 */
.L_x_111:
[----:B------:R-:W-:Y:S02]  /*1310*/  IMAD.MOV.U32 R8, RZ, RZ, 0x2 ;  /* 0x00000002ff087424 */ /* 0x000fe400078e00ff */
[----:B------:R-:W-:-:S06]  /*1320*/  IMAD.MOV.U32 R26, RZ, RZ, R34 ;  /* 0x000000ffff1a7224 */ /* 0x000fcc00078e0022 */
[----:B------:R-:W-:-:S10]  /*1330*/  DADD R26, R28, R26 ;  /* 0x000000001c1a7229 */ /* 0x000fd4000000001a */
[----:B------:R-:W-:-:S07]  /*1340*/  MOV R7, R27 ;  /* 0x0000001b00077202 */ /* 0x000fce0000000f00 */
[----:B------:R-:W-:Y:S05]  /*1350*/  WARPSYNC.COLLECTIVE R10, `(.L_x_112) ;  /* 0x000000000a087348 */ /* 0x000fea0003c00000 */
[----:B------:R0:W1:Y:S02]  /*1360*/  SHFL.BFLY P3, R34, R7, R8, R9 ;  /* 0x0c00000807227389 */ /* 0x0000640000060009 */
[----:B01----:R-:W-:Y:S05]  /*1370*/  ENDCOLLECTIVE ;  /* 0x000000000000791b */ /* 0x003fea0003800000 */
.L_x_112:
[----:B------:R-:W-:Y:S01]  /*1380*/  IMAD.MOV.U32 R7, RZ, RZ, R26 ;  /* 0x000000ffff077224 */ /* 0x000fe200078e001a */
[----:B------:R-:W-:-:S07]  /*1390*/  MOV R15, R34 ;  /* 0x00000022000f7202 */ /* 0x000fce0000000f00 */
[----:B------:R-:W-:Y:S05]  /*13a0*/  WARPSYNC.COLLECTIVE R10, `(.L_x_113) ;  /* 0x000000000a087348 */ /* 0x000fea0003c00000 */
[----:B------:R0:W1:Y:S02]  /*13b0*/  SHFL.BFLY P3, R34, R7, R8, R9 ;  /* 0x0c00000807227389 */ /* 0x0000640000060009 */
[----:B01----:R-:W-:Y:S05]  /*13c0*/  ENDCOLLECTIVE ;  /* 0x000000000000791b */ /* 0x003fea0003800000 */
.L_x_113:
[----:B------:R-:W-:Y:S02]  /*13d0*/  MOV R8, 0x1 ;  /* 0x0000000100087802 */ /* 0x000fe40000000f00 */
[----:B------:R-:W-:-:S06]  /*13e0*/  MOV R14, R34 ;  /* 0x00000022000e7202 */ /* 0x000fcc0000000f00 */
[----:B------:R-:W-:-:S10]  /*13f0*/  DADD R14, R26, R14 ;  /* 0x000000001a0e7229 */ /* 0x000fd4000000000e */
[----:B------:R-:W-:-:S07]  /*1400*/  IMAD.MOV.U32 R7, RZ, RZ, R15 ;  /* 0x000000ffff077224 */ /* 0x000fce00078e000f */
[----:B------:R-:W-:Y:S05]  /*1410*/  WARPSYNC.COLLECTIVE R10, `(.L_x_114) ;  /* 0x000000000a087348 */ /* 0x000fea0003c00000 */
[----:B------:R0:W1:Y:S02]  /*1420*/  SHFL.BFLY P3, R34, R7, R8, R9 ;  /* 0x0c00000807227389 */ /* 0x0000640000060009 */
[----:B01----:R-:W-:Y:S05]  /*1430*/  ENDCOLLECTIVE ;  /* 0x000000000000791b */ /* 0x003fea0003800000 */
.L_x_114:
[----:B------:R-:W-:Y:S01]  /*1440*/  MOV R7, R14 ;  /* 0x0000000e00077202 */ /* 0x000fe20000000f00 */
[----:B------:R-:W-:-:S07]  /*1450*/  IMAD.MOV.U32 R30, RZ, RZ, R34 ;  /* 0x000000ffff1e7224 */ /* 0x000fce00078e0022 */
[----:B------:R-:W-:Y:S05]  /*1460*/  WARPSYNC.COLLECTIVE R10, `(.L_x_115) ;  /* 0x000000000a087348 */ /* 0x000fea0003c00000 */
[----:B------:R0:W1:Y:S02]  /*1470*/  SHFL.BFLY P3, R34, R7, R8, R9 ;  /* 0x0c00000807227389 */ /* 0x0000640000060009 */
[----:B01----:R-:W-:Y:S05]  /*1480*/  ENDCOLLECTIVE ;  /* 0x000000000000791b */ /* 0x003fea0003800000 */
.L_x_115:
[----:B------:R-:W-:Y:S05]  /*1490*/  BRA `(.L_x_116) ;  /* 0xfffffff000d87947 */ /* 0x000fea000383ffff */
.L_x_93:
[----:B--2---:R-:W-:Y:S01]  /*14a0*/  IMAD.MOV.U32 R7, RZ, RZ, R25 ;  /* 0x000000ffff077224 */ /* 0x004fe200078e0019 */
[----:B-1----:R-:W-:Y:S01]  /*14b0*/  MOV R8, 0x10 ;  /* 0x0000001000087802 */ /* 0x002fe20000000f00 */
[----:B------:R-:W-:Y:S01]  /*14c0*/  IMAD.MOV.U32 R9, RZ, RZ, 0x1f ;  /* 0x0000001fff097424 */ /* 0x000fe200078e00ff */
[----:B------:R-:W-:-:S07]  /*14d0*/  MOV R10, 0xffffffff ;  /* 0xffffffff000a7802 */ /* 0x000fce0000000f00 */
[----:B0--3--:R-:W-:Y:S05]  /*14e0*/  WARPSYNC.COLLECTIVE R10, `(.L_x_117) ;  /* 0x000000000a087348 */ /* 0x009fea0003c00000 */
[----:B------:R1:W2:Y:S02]  /*14f0*/  SHFL.BFLY P3, R34, R7, R8, R9 ;  /* 0x0c00000807227389 */ /* 0x0002a40000060009 */
[----:B0123--:R-:W-:Y:S05]  /*1500*/  ENDCOLLECTIVE ;  /* 0x000000000000791b */ /* 0x00ffea0003800000 */
.L_x_117:
[----:B------:R-:W-:Y:S01]  /*1510*/  MOV R7, R24 ;  /* 0x0000001800077202 */ /* 0x000fe20000000f00 */
[----:B------:R-:W-:-:S07]  /*1520*/  IMAD.MOV.U32 R27, RZ, RZ, R34 ;  /* 0x000000ffff1b7224 */ /* 0x000fce00078e0022 */
[----:B------:R-:W-:Y:S05]  /*1530*/  WARPSYNC.COLLECTIVE R10, `(.L_x_118) ;  /* 0x000000000a087348 */ /* 0x000fea0003c00000 */
[----:B------:R0:W1:Y:S02]  /*1540*/  SHFL.BFLY P3, R34, R7, R8, R9 ;  /* 0x0c00000807227389 */ /* 0x0000640000060009 */
[----:B01----:R-:W-:Y:S05]  /*1550*/  ENDCOLLECTIVE ;  /* 0x000000000000791b */ /* 0x003fea0003800000 */
.L_x_118:
[----:B------:R-:W-:Y:S02]  /*1560*/  IMAD.MOV.U32 R8, RZ, RZ, 0x8 ;  /* 0x00000008ff087424 */ /* 0x000fe400078e00ff */
[----:B------:R-:W-:-:S06]  /*1570*/  IMAD.MOV.U32 R26, RZ, RZ, R34 ;  /* 0x000000ffff1a7224 */ /* 0x000fcc00078e0022 */
[----:B------:R-:W-:-:S10]  /*1580*/  DADD R26, R24, R26 ;  /* 0x00000000181a7229 */ /* 0x000fd4000000001a */
[----:B------:R-:W-:-:S07]  /*1590*/  MOV R7, R27 ;  /* 0x0000001b00077202 */ /* 0x000fce0000000f00 */
[----:B------:R-:W-:Y:S05]  /*15a0*/  WARPSYNC.COLLECTIVE R10, `(.L_x_119) ;  /* 0x000000000a087348 */ /* 0x000fea0003c00000 */
[----:B------:R0:W1:Y:S02]  /*15b0*/  SHFL.BFLY P3, R34, R7, R8, R9 ;  /* 0x0c00000807227389 */ /* 0x0000640000060009 */
[----:B01----:R-:W-:Y:S05]  /*15c0*/  ENDCOLLECTIVE ;  /* 0x000000000000791b */ /* 0x003fea0003800000 */
.L_x_119:
[----:B------:R-:W-:Y:S01]  /*15d0*/  IMAD.MOV.U32 R7, RZ, RZ, R26 ;  /* 0x000000ffff077224 */ /* 0x000fe200078e001a */
[----:B------:R-:W-:-:S07]  /*15e0*/  MOV R29, R34 ;  /* 0x00000022001d7202 */ /* 0x000fce0000000f00 */
[----:B------:R-:W-:Y:S05]  /*15f0*/  WARPSYNC.COLLECTIVE R10, `(.L_x_120) ;  /* 0x000000000a087348 */ /* 0x000fea0003c00000 */
[----:B------:R0:W1:Y:S02]  /*1600*/  SHFL.BFLY P3, R34, R7, R8, R9 ;  /* 0x0c00000807227389 */ /* 0x0000640000060009 */
[----:B01----:R-:W-:Y:S05]  /*1610*/  ENDCOLLECTIVE ;  /* 0x000000000000791b */ /* 0x003fea0003800000 */
.L_x_120:
[----:B------:R-:W-:Y:S02]  /*1620*/  MOV R8, 0x4 ;  /* 0x0000000400087802 */ /* 0x000fe40000000f00 */
[----:B------:R-:W-:-:S06]  /*1630*/  MOV R28, R34 ;  /* 0x00000022001c7202 */ /* 0x000fcc0000000f00 */
[----:B------:R-:W-:-:S10]  /*1640*/  DADD R28, R26, R28 ;  /* 0x000000001a1c7229 */ /* 0x000fd4000000001c */
[----:B------:R-:W-:-:S07]  /*1650*/  IMAD.MOV.U32 R7, RZ, RZ, R29 ;  /* 0x000000ffff077224 */ /* 0x000fce00078e001d */
[----:B------:R-:W-:Y:S05]  /*1660*/  WARPSYNC.COLLECTIVE R10, `(.L_x_121) ;  /* 0x000000000a087348 */ /* 0x000fea0003c00000 */
[----:B------:R0:W1:Y:S02]  /*1670*/  SHFL.BFLY P3, R34, R7, R8, R9 ;  /* 0x0c00000807227389 */ /* 0x0000640000060009 */
[----:B01----:R-:W-:Y:S05]  /*1680*/  ENDCOLLECTIVE ;  /* 0x000000000000791b */ /* 0x003fea0003800000 */
.L_x_121:
[----:B------:R-:W-:Y:S01]  /*1690*/  MOV R7, R28 ;  /* 0x0000001c00077202 */ /* 0x000fe20000000f00 */
[----:B------:R-:W-:-:S07]  /*16a0*/  IMAD.MOV.U32 R31, RZ, RZ, R34 ;  /* 0x000000ffff1f7224 */ /* 0x000fce00078e0022 */
[----:B------:R-:W-:Y:S05]  /*16b0*/  WARPSYNC.COLLECTIVE R10, `(.L_x_122) ;  /* 0x000000000a087348 */ /* 0x000fea0003c00000 */
[----:B------:R0:W1:Y:S02]  /*16c0*/  SHFL.BFLY P3, R34, R7, R8, R9 ;  /* 0x0c00000807227389 */ /* 0x0000640000060009 */
[----:B01----:R-:W-:Y:S05]  /*16d0*/  ENDCOLLECTIVE ;  /* 0x000000000000791b */ /* 0x003fea0003800000 */
.L_x_122:
[----:B------:R-:W-:Y:S02]  /*16e0*/  IMAD.MOV.U32 R8, RZ, RZ, 0x2 ;  /* 0x00000002ff087424 */ /* 0x000fe400078e00ff */
[----:B------:R-:W-:-:S06]  /*16f0*/  IMAD.MOV.U32 R30, RZ, RZ, R34 ;  /* 0x000000ffff1e7224 */ /* 0x000fcc00078e0022 */
[----:B------:R-:W-:-:S10]  /*1700*/  DADD R30, R28, R30 ;  /* 0x000000001c1e7229 */ /* 0x000fd4000000001e */
[----:B------:R-:W-:-:S07]  /*1710*/  MOV R7, R31 ;  /* 0x0000001f00077202 */ /* 0x000fce0000000f00 */
[----:B------:R-:W-:Y:S05]  /*1720*/  WARPSYNC.COLLECTIVE R10, `(.L_x_123) ;  /* 0x000000000a087348 */ /* 0x000fea0003c00000 */
[----:B------:R0:W1:Y:S02]  /*1730*/  SHFL.BFLY P3, R34, R7, R8, R9 ;  /* 0x0c00000807227389 */ /* 0x0000640000060009 */
[----:B01----:R-:W-:Y:S05]  /*1740*/  ENDCOLLECTIVE ;  /* 0x000000000000791b */ /* 0x003fea0003800000 */
.L_x_123:
[----:B------:R-:W-:Y:S01]  /*1750*/  IMAD.MOV.U32 R7, RZ, RZ, R30 ;  /* 0x000000ffff077224 */ /* 0x000fe200078e001e */
[----:B------:R-:W-:-:S07]  /*1760*/  MOV R25, R34 ;  /* 0x0000002200197202 */ /* 0x000fce0000000f00 */
[----:B------:R-:W-:Y:S05]  /*1770*/  WARPSYNC.COLLECTIVE R10, `(.L_x_124) ;  /* 0x000000000a087348 */ /* 0x000fea0003c00000 */
[----:B------:R0:W1:Y:S02]  /*1780*/  SHFL.BFLY P3, R34, R7, R8, R9 ;  /* 0x0c00000807227389 */ /* 0x0000640000060009 */
[----:B01----:R-:W-:Y:S05]  /*1790*/  ENDCOLLECTIVE ;  /* 0x000000000000791b */ /* 0x003fea0003800000 */
.L_x_124:
[----:B------:R-:W-:Y:S02]  /*17a0*/  MOV R8, 0x1 ;  /* 0x0000000100087802 */ /* 0x000fe40000000f00 */
[----:B------:R-:W-:-:S06]  /*17b0*/  MOV R24, R34 ;  /* 0x0000002200187202 */ /* 0x000fcc0000000f00 */
[----:B------:R-:W-:-:S10]  /*17c0*/  DADD R24, R30, R24 ;  /* 0x000000001e187229 */ /* 0x000fd40000000018 */
[----:B------:R-:W-:-:S07]  /*17d0*/  IMAD.MOV.U32 R7, RZ, RZ, R25 ;  /* 0x000000ffff077224 */ /* 0x000fce00078e0019 */
[----:B------:R-:W-:Y:S05]  /*17e0*/  WARPSYNC.COLLECTIVE R10, `(.L_x_125) ;  /* 0x000000000a087348 */ /* 0x000fea0003c00000 */
[----:B------:R0:W1:Y:S02]  /*17f0*/  SHFL.BFLY P3, R34, R7, R8, R9 ;  /* 0x0c00000807227389 */ /* 0x0000640000060009 */
[----:B01----:R-:W-:Y:S05]  /*1800*/  ENDCOLLECTIVE ;  /* 0x000000000000791b */ /* 0x003fea0003800000 */
.L_x_125:
[----:B------:R-:W-:Y:S01]  /*1810*/  MOV R7, R24 ;  /* 0x0000001800077202 */ /* 0x000fe20000000f00 */
[----:B------:R-:W-:-:S07]  /*1820*/  IMAD.MOV.U32 R26, RZ, RZ, R34 ;  /* 0x000000ffff1a7224 */ /* 0x000fce00078e0022 */
[----:B------:R-:W-:Y:S05]  /*1830*/  WARPSYNC.COLLECTIVE R10, `(.L_x_126) ;  /* 0x000000000a087348 */ /* 0x000fea0003c00000 */
[----:B------:R0:W1:Y:S02]  /*1840*/  SHFL.BFLY P3, R34, R7, R8, R9 ;  /* 0x0c00000807227389 */ /* 0x0000640000060009 */
[----:B01----:R-:W-:Y:S05]  /*1850*/  ENDCOLLECTIVE ;  /* 0x000000000000791b */ /* 0x003fea0003800000 */
.L_x_126:
[----:B------:R-:W-:Y:S05]  /*1860*/  BRA `(.L_x_127) ;  /* 0xfffffff000ac7947 */ /* 0x000fea000383ffff */
.L_x_128:
        /* <DEDUP_REMOVED lines=9> */
.L_x_303:


//--------------------- .text._Z28compute_hh_trafo_kernel_realIdLj128EEvPT_PKS0_S3_iii --------------------------
	.section	.text._Z28compute_hh_trafo_kernel_realIdLj128EEvPT_PKS0_S3_iii,"ax",@progbits
	.align	128
        .global         _Z28compute_hh_trafo_kernel_realIdLj128EEvPT_PKS0_S3_iii
        .type           _Z28compute_hh_trafo_kernel_realIdLj128EEvPT_PKS0_S3_iii,@function
        .size           _Z28compute_hh_trafo_kernel_realIdLj128EEvPT_PKS0_S3_iii,(.L_x_304 - _Z28compute_hh_trafo_kernel_realIdLj128EEvPT_PKS0_S3_iii)
        .other          _Z28compute_hh_trafo_kernel_realIdLj128EEvPT_PKS0_S3_iii,@"STO_CUDA_ENTRY STV_DEFAULT"
_Z28compute_hh_trafo_kernel_realIdLj128EEvPT_PKS0_S3_iii:
.text._Z28compute_hh_trafo_kernel_realIdLj128EEvPT_PKS0_S3_iii:
        /* <DEDUP_REMOVED lines=38> */
[----:B------:R-:W-:Y:S01]  /*0260*/  STS.64 [R6], R8 ;  /* 0x0000000806007388 */ /* 0x000fe20000000a00 */
[----:B------:R-:W-:Y:S06]  /*0270*/  BAR.SYNC.DEFER_BLOCKING 0x0 ;  /* 0x0000000000007b1d */ /* 0x000fec0000010000 */
[----:B------:R-:W-:Y:S04]  /*0280*/  @!P0 LDS.64 R20, [R6+0x200] ;  /* 0x0002000006148984 */ /* 0x000fe80000000a00 */
[----:B------:R-:W0:Y:S02]  /*0290*/  @!P0 LDS.64 R22, [R6] ;  /* 0x0000000006168984 */ /* 0x000e240000000a00 */
[----:B0-----:R-:W-:-:S07]  /*02a0*/  @!P0 DADD R20, R20, R22 ;  /* 0x0000000014148229 */ /* 0x001fce0000000016 */
[----:B------:R0:W-:Y:S01]  /*02b0*/  @!P0 STS.64 [R6], R20 ;  /* 0x0000001406008388 */ /* 0x0001e20000000a00 */
[----:B------:R-:W-:Y:S01]  /*02c0*/  BAR.SYNC.DEFER_BLOCKING 0x0 ;  /* 0x0000000000007b1d */ /* 0x000fe20000010000 */
[----:B------:R-:W-:-:S13]  /*02d0*/  ISETP.GT.U32.AND P0, PT, R3, 0x1f, PT ;  /* 0x0000001f0300780c */ /* 0x000fda0003f04070 */
[----:B0-----:R-:W-:Y:S05]  /*02e0*/  @P0 BRA `(.L_x_130) ;  /* 0x0000000000640947 */ /* 0x001fea0003800000 */
[----:B------:R-:W-:Y:S01]  /*02f0*/  LDS.64 R8, [R6+0x100] ;  /* 0x0001000006087984 */ /* 0x000fe20000000a00 */
        /* <DEDUP_REMOVED lines=20> */
.L_x_147:
[----:B0--3--:R-:W-:Y:S02]  /*0440*/  IMAD.MOV.U32 R8, RZ, RZ, R34 ;  /* 0x000000ffff087224 */ /* 0x009fe400078e0022 */
[----:B--2---:R-:W-:-:S06]  /*0450*/  IMAD.MOV.U32 R9, RZ, RZ, R4 ;  /* 0x000000ffff097224 */ /* 0x004fcc00078e0004 */
[----:B------:R-:W-:-:S07]  /*0460*/  DADD R8, R20, R8 ;  /* 0x0000000014087229 */ /* 0x000fce0000000008 */
[----:B------:R0:W-:Y:S04]  /*0470*/  STS.64 [R6], R8 ;  /* 0x0000000806007388 */ /* 0x0001e80000000a00 */
.L_x_130:
[----:B------:R-:W-:Y:S05]  /*0480*/  WARPSYNC.ALL ;  /* 0x0000000000007948 */ /* 0x000fea0003800000 */
[----:B------:R-:W-:Y:S01]  /*0490*/  ISETP.NE.AND P0, PT, R3, UR5, PT ;  /* 0x0000000503007c0c */ /* 0x000fe2000bf05270 */
[----:B-1----:R-:W1:Y:S08]  /*04a0*/  LDC.64 R20, c[0x0][0x390] ;  /* 0x0000e400ff147b82 */ /* 0x002e700000000a00 */
[----:B------:R-:W-:Y:S01]  /*04b0*/  BAR.SYNC.DEFER_BLOCKING 0x0 ;  /* 0x0000000000007b1d */ /* 0x000fe20000010000 */
[----:B-1----:R-:W-:-:S05]  /*04c0*/  IMAD.WIDE.U32 R20, R18, 0x8, R20 ;  /* 0x0000000812147825 */ /* 0x002fca00078e0014 */
[----:B0-----:R-:W0:Y:S04]  /*04d0*/  LDS.64 R8, [UR7+0x408] ;  /* 0x00040807ff087984 */ /* 0x001e280008000a00 */
        /* <DEDUP_REMOVED lines=10> */
.L_x_129:
        /* <DEDUP_REMOVED lines=11> */
.L_x_136:
[----:B----4-:R-:W-:-:S05]  /*0630*/  IMAD.WIDE R24, R2, 0x8, R20 ;  /* 0x0000000802187825 */ /* 0x010fca00078e0214 */
[----:B------:R-:W2:Y:S01]  /*0640*/  @!P1 LDG.E.64 R26, desc[UR8][R24.64] ;  /* 0x00000008181a9981 */ /* 0x000ea2000c1e1b00 */
[----:B01----:R-:W-:-:S06]  /*0650*/  IMAD.WIDE R12, R5, 0x8, R18 ;  /* 0x00000008050c7825 */ /* 0x003fcc00078e0212 */
[----:B------:R-:W4:Y:S01]  /*0660*/  LDG.E.64.CONSTANT R12, desc[UR8][R12.64] ;  /* 0x000000080c0c7981 */ /* 0x000f22000c1e9b00 */
[----:B------:R-:W-:Y:S02]  /*0670*/  @!P1 MOV R7, 0x400 ;  /* 0x0000040000079802 */ /* 0x000fe40000000f00 */
[C---:B------:R-:W-:Y:S01]  /*0680*/  ISETP.GT.U32.AND P2, PT, R3.reuse, 0x3f, PT ;  /* 0x0000003f0300780c */ /* 0x040fe20003f44070 */
[----:B------:R-:W0:Y:S01]  /*0690*/  @!P1 S2R R8, SR_CgaCtaId ;  /* 0x0000000000089919 */ /* 0x000e220000008800 */
[----:B------:R-:W-:Y:S02]  /*06a0*/  ISETP.GT.U32.AND P3, PT, R3, 0x1f, PT ;  /* 0x0000001f0300780c */ /* 0x000fe40003f64070 */
[----:B0-----:R-:W-:-:S05]  /*06b0*/  @!P1 LEA R7, R8, R7, 0x18 ;  /* 0x0000000708079211 */ /* 0x001fca00078ec0ff */
[----:B--2---:R-:W-:Y:S04]  /*06c0*/  @!P1 STS.64 [R7], R26 ;  /* 0x0000001a07009388 */ /* 0x004fe80000000a00 */
[----:B------:R-:W4:Y:S02]  /*06d0*/  LDS.64 R16, [R0] ;  /* 0x0000000000107984 */ /* 0x000f240000000a00 */
[----:B----4-:R-:W-:-:S07]  /*06e0*/  DMUL R28, R16, R12 ;  /* 0x0000000c101c7228 */ /* 0x010fce0000000000 */
[----:B------:R-:W-:Y:S01]  /*06f0*/  STS.64 [R6], R28 ;  /* 0x0000001c06007388 */ /* 0x000fe20000000a00 */
[----:B------:R-:W-:Y:S06]  /*0700*/  BAR.SYNC.DEFER_BLOCKING 0x0 ;  /* 0x0000000000007b1d */ /* 0x000fec0000010000 */
[----:B------:R-:W-:Y:S04]  /*0710*/  @!P2 LDS.64 R14, [R6+0x200] ;  /* 0x00020000060ea984 */ /* 0x000fe80000000a00 */
[----:B------:R-:W0:Y:S02]  /*0720*/  @!P2 LDS.64 R8, [R6] ;  /* 0x000000000608a984 */ /* 0x000e240000000a00 */
[----:B0-----:R-:W-:-:S07]  /*0730*/  @!P2 DADD R8, R14, R8 ;  /* 0x000000000e08a229 */ /* 0x001fce0000000008 */
[----:B------:R0:W-:Y:S01]  /*0740*/  @!P2 STS.64 [R6], R8 ;  /* 0x000000080600a388 */ /* 0x0001e20000000a00 */
[----:B------:R-:W-:Y:S06]  /*0750*/  BAR.SYNC.DEFER_BLOCKING 0x0 ;  /* 0x0000000000007b1d */ /* 0x000fec0000010000 */
[----:B------:R-:W-:Y:S05]  /*0760*/  @P3 BRA `(.L_x_132) ;  /* 0x0000000000643947 */ /* 0x000fea0003800000 */
[----:B------:R-:W-:Y:S01]  /*0770*/  LDS.64 R14, [R6+0x100] ;  /* 0x00010000060e7984 */ /* 0x000fe20000000a00 */
[----:B------:R-:W-:-:S03]  /*0780*/  UMOV UR4, 0xffffffff ;  /* 0xffffffff00047882 */ /* 0x000fc60000000000 */
[----:B0-----:R-:W0:Y:S02]  /*0790*/  LDS.64 R8, [R6] ;  /* 0x0000000006087984 */ /* 0x001e240000000a00 */
        /* <DEDUP_REMOVED lines=18> */
.L_x_158:
[----:B0---4-:R-:W-:Y:S01]  /*08c0*/  MOV R8, R34 ;  /* 0x0000002200087202 */ /* 0x011fe20000000f00 */
[----:B--2---:R-:W-:-:S06]  /*08d0*/  IMAD.MOV.U32 R9, RZ, RZ, R30 ;  /* 0x000000ffff097224 */ /* 0x004fcc00078e001e */
[----:B------:R-:W-:-:S07]  /*08e0*/  DADD R8, R14, R8 ;  /* 0x000000000e087229 */ /* 0x000fce0000000008 */
[----:B------:R2:W-:Y:S04]  /*08f0*/  STS.64 [R6], R8 ;  /* 0x0000000806007388 */ /* 0x0005e80000000a00 */
.L_x_132:
[----:B------:R-:W-:Y:S05]  /*0900*/  WARPSYNC.ALL ;  /* 0x0000000000007948 */ /* 0x000fea0003800000 */
[----:B------:R-:W-:Y:S01]  /*0910*/  ISETP.NE.AND P0, PT, R3, UR5, PT ;  /* 0x0000000503007c0c */ /* 0x000fe2000bf05270 */
[----:B0-2---:R-:W2:Y:S01]  /*0920*/  LDG.E.64.CONSTANT R8, desc[UR8][R32.64] ;  /* 0x0000000820087981 */ /* 0x005ea2000c1e9b00 */
[----:B------:R-:W0:Y:S01]  /*0930*/  S2UR UR6, SR_CgaCtaId ;  /* 0x00000000000679c3 */ /* 0x000e220000008800 */
[----:B------:R-:W-:-:S07]  /*0940*/  UMOV UR4, 0x400 ;  /* 0x0000040000047882 */ /* 0x000fce0000000000 */
[----:B------:R-:W-:Y:S01]  /*0950*/  BAR.SYNC.DEFER_BLOCKING 0x0 ;  /* 0x0000000000007b1d */ /* 0x000fe20000010000 */
[----:B------:R-:W-:Y:S02]  /*0960*/  ISETP.NE.AND P4, PT, R11, RZ, P0 ;  /* 0x000000ff0b00720c */ /* 0x000fe40000785270 */
[----:B------:R-:W-:Y:S01]  /*0970*/  ISETP.NE.AND P1, PT, R3, RZ, PT ;  /* 0x000000ff0300720c */ /* 0x000fe20003f25270 */
[----:B0-----:R-:W-:-:S09]  /*0980*/  ULEA UR4, UR6, UR4, 0x18 ;  /* 0x0000000406047291 */ /* 0x001fd2000f8ec0ff */
[----:B-1----:R-:W2:Y:S02]  /*0990*/  LDS.64 R14, [UR4+0x408] ;  /* 0x00040804ff0e7984 */ /* 0x002ea40008000a00 */
        /* <DEDUP_REMOVED lines=41> */
.L_x_169:
[----:B0---4-:R-:W-:Y:S01]  /*0c30*/  IMAD.MOV.U32 R8, RZ, RZ, R34 ;  /* 0x000000ffff087224 */ /* 0x011fe200078e0022 */
[----:B--2---:R-:W-:-:S06]  /*0c40*/  MOV R9, R26 ;  /* 0x0000001a00097202 */ /* 0x004fcc0000000f00 */
[----:B------:R-:W-:-:S07]  /*0c50*/  DADD R8, R24, R8 ;  /* 0x0000000018087229 */ /* 0x000fce0000000008 */
[----:B------:R2:W-:Y:S04]  /*0c60*/  STS.64 [R6], R8 ;  /* 0x0000000806007388 */ /* 0x0005e80000000a00 */
.L_x_134:
[----:B------:R-:W-:Y:S05]  /*0c70*/  WARPSYNC.ALL ;  /* 0x0000000000007948 */ /* 0x000fea0003800000 */
[----:B0-2---:R-:W-:Y:S01]  /*0c80*/  VIADD R9, R11, 0xffffffff ;  /* 0xffffffff0b097836 */ /* 0x005fe20000000000 */
[----:B------:R-:W-:Y:S03]  /*0c90*/  BAR.SYNC.DEFER_BLOCKING 0x0 ;  /* 0x0000000000007b1d */ /* 0x000fe60000010000 */
[----:B---3--:R-:W-:-:S06]  /*0ca0*/  IMAD.WIDE.U32 R8, R9, 0x8, R22 ;  /* 0x0000000809087825 */ /* 0x008fcc00078e0016 */
[----:B------:R-:W2:Y:S01]  /*0cb0*/  LDG.E.64.CONSTANT R8, desc[UR8][R8.64] ;  /* 0x0000000808087981 */ /* 0x000ea2000c1e9b00 */
[----:B------:R-:W-:Y:S01]  /*0cc0*/  ISETP.NE.AND P0, PT, R4, 0x2, P0 ;  /* 0x000000020400780c */ /* 0x000fe20000705270 */
[----:B------:R-:W-:Y:S01]  /*0cd0*/  VIADD R11, R11, 0xfffffffe ;  /* 0xfffffffe0b0b7836 */ /* 0x000fe20000000000 */
[----:B------:R-:W-:-:S04]  /*0ce0*/  IADD3 R32, P2, PT, R32, -0x10, RZ ;  /* 0xfffffff020207810 */ /* 0x000fc80007f5e0ff */
[----:B------:R-:W-:Y:S01]  /*0cf0*/  IADD3.X R33, PT, PT, R33, -0x1, RZ, P2, !PT ;  /* 0xffffffff21217810 */ /* 0x000fe200017fe4ff */
[----:B-1----:R-:W2:Y:S02]  /*0d00*/  LDS.64 R24, [UR4+0x408] ;  /* 0x00040804ff187984 */ /* 0x002ea40008000a00 */
[----:B--2---:R-:W-:-:S08]  /*0d10*/  DMUL R24, R24, R8 ;  /* 0x0000000818187228 */ /* 0x004fd00000000000 */
[----:B------:R-:W-:Y:S01]  /*0d20*/  DFMA R24, R14, -R24, R12 ;  /* 0x800000180e18722b */ /* 0x000fe2000000000c */
[----:B------:R-:W0:Y:S06]  /*0d30*/  LDC.64 R12, c[0x0][0x398] ;  /* 0x0000e600ff0c7b82 */ /* 0x000e2c0000000a00 */
[----:B------:R2:W-:Y:S01]  /*0d40*/  @!P0 STG.E.64 desc[UR8][R16.64], R24 ;  /* 0x0000001810008986 */ /* 0x0005e2000c101b08 */
[C---:B------:R-:W-:Y:S01]  /*0d50*/  ISETP.GT.U32.AND P0, PT, R4.reuse, 0x2, PT ;  /* 0x000000020400780c */ /* 0x040fe20003f04070 */
[----:B------:R-:W-:Y:S02]  /*0d60*/  VIADD R4, R4, 0xfffffffe ;  /* 0xfffffffe04047836 */ /* 0x000fe40000000000 */
[----:B------:R2:W-:Y:S01]  /*0d70*/  STS.64 [R0+0x8], R24 ;  /* 0x0000081800007388 */ /* 0x0005e20000000a00 */
[----:B0-----:R-:W-:Y:S01]  /*0d80*/  IMAD.MOV R8, RZ, RZ, -R12 ;  /* 0x000000ffff087224 */ /* 0x001fe200078e0a0c */
[----:B------:R-:W-:Y:S01]  /*0d90*/  IADD3 R10, PT, PT, -R13, RZ, RZ ;  /* 0x000000ff0d0a7210 */ /* 0x000fe20007ffe1ff */
[----:B------:R-:W-:-:S02]  /*0da0*/  IMAD R5, R12, -0x2, R5 ;  /* 0xfffffffe0c057824 */ /* 0x000fc400078e0205 */
[----:B------:R-:W-:Y:S01]  /*0db0*/  IMAD R2, R13, -0x2, R2 ;  /* 0xfffffffe0d027824 */ /* 0x000fe200078e0202 */
[----:B------:R-:W-:Y:S01]  /*0dc0*/  LEA R37, R10, R37, 0x1 ;  /* 0x000000250a257211 */ /* 0x000fe200078e08ff */
[----:B------:R-:W-:Y:S01]  /*0dd0*/  IMAD R35, R8, 0x2, R35 ;  /* 0x0000000208237824 */ /* 0x000fe200078e0223 */
[----:B------:R-:W-:Y:S06]  /*0de0*/  BAR.SYNC.DEFER_BLOCKING 0x0 ;  /* 0x0000000000007b1d */ /* 0x000fec0000010000 */
[----:B--2---:R-:W-:Y:S05]  /*0df0*/  @P0 BRA `(.L_x_136) ;  /* 0xfffffff8000c0947 */ /* 0x004fea000383ffff */
[----:B------:R-:W-:Y:S05]  /*0e00*/  EXIT ;  /* 0x000000000000794d */ /* 0x000fea0003800000 */
.L_x_131:
[----:B-1----:R-:W-:Y:S01]  /*0e10*/  IMAD.MOV.U32 R7, RZ, RZ, R21 ;  /* 0x000000ffff077224 */ /* 0x002fe200078e0015 */
[----:B0-----:R-:W-:Y:S01]  /*0e20*/  MOV R8, 0x10 ;  /* 0x0000001000087802 */ /* 0x001fe20000000f00 */
[----:B------:R-:W-:Y:S01]  /*0e30*/  IMAD.MOV.U32 R9, RZ, RZ, 0x1f ;  /* 0x0000001fff097424 */ /* 0x000fe200078e00ff */
[----:B------:R-:W-:-:S07]  /*0e40*/  MOV R10, 0xffffffff ;  /* 0xffffffff000a7802 */ /* 0x000fce0000000f00 */
[----:B------:R-:W-:Y:S05]  /*0e50*/  WARPSYNC.COLLECTIVE R10, `(.L_x_137) ;  /* 0x000000000a087348 */ /* 0x000fea0003c00000 */
[----:B------:R0:W1:Y:S02]  /*0e60*/  SHFL.BFLY P4, R34, R7, R8, R9 ;  /* 0x0c00000807227389 */ /* 0x0000640000080009 */
[----:B01----:R-:W-:Y:S05]  /*0e70*/  ENDCOLLECTIVE ;  /* 0x000000000000791b */ /* 0x003fea0003800000 */
.L_x_137:
[----:B------:R-:W-:Y:S01]  /*0e80*/  MOV R7, R20 ;  /* 0x0000001400077202 */ /* 0x000fe20000000f00 */
[----:B------:R-:W-:-:S07]  /*0e90*/  IMAD.MOV.U32 R23, RZ, RZ, R34 ;  /* 0x000000ffff177224 */ /* 0x000fce00078e0022 */
[----:B------:R-:W-:Y:S05]  /*0ea0*/  WARPSYNC.COLLECTIVE R10, `(.L_x_138) ;  /* 0x000000000a087348 */ /* 0x000fea0003c00000 */
[----:B------:R0:W1:Y:S02]  /*0eb0*/  SHFL.BFLY P4, R34, R7, R8, R9 ;  /* 0x0c00000807227389 */ /* 0x0000640000080009 */
[----:B01----:R-:W-:Y:S05]  /*0ec0*/  ENDCOLLECTIVE ;  /* 0x000000000000791b */ /* 0x003fea0003800000 */
.L_x_138:
[----:B------:R-:W-:Y:S02]  /*0ed0*/  IMAD.MOV.U32 R8, RZ, RZ, 0x8 ;  /* 0x00000008ff087424 */ /* 0x000fe400078e00ff */
[----:B------:R-:W-:-:S06]  /*0ee0*/  IMAD.MOV.U32 R22, RZ, RZ, R34 ;  /* 0x000000ffff167224 */ /* 0x000fcc00078e0022 */
[----:B------:R-:W-:-:S10]  /*0ef0*/  DADD R22, R20, R22 ;  /* 0x0000000014167229 */ /* 0x000fd40000000016 */
[----:B------:R-:W-:-:S07]  /*0f00*/  MOV R7, R23 ;  /* 0x0000001700077202 */ /* 0x000fce0000000f00 */
[----:B------:R-:W-:Y:S05]  /*0f10*/  WARPSYNC.COLLECTIVE R10, `(.L_x_139) ;  /* 0x000000000a087348 */ /* 0x000fea0003c00000 */
[----:B------:R0:W1:Y:S02]  /*0f20*/  SHFL.BFLY P4, R34, R7, R8, R9 ;  /* 0x0c00000807227389 */ /* 0x0000640000080009 */
[----:B01----:R-:W-:Y:S05]  /*0f30*/  ENDCOLLECTIVE ;  /* 0x000000000000791b */ /* 0x003fea0003800000 */
.L_x_139:
[----:B------:R-:W-:Y:S01]  /*0f40*/  IMAD.MOV.U32 R7, RZ, RZ, R22 ;  /* 0x000000ffff077224 */ /* 0x000fe200078e0016 */
[----:B------:R-:W-:-:S07]  /*0f50*/  MOV R25, R34 ;  /* 0x0000002200197202 */ /* 0x000fce0000000f00 */
[----:B------:R-:W-:Y:S05]  /*0f60*/  WARPSYNC.COLLECTIVE R10, `(.L_x_140) ;  /* 0x000000000a087348 */ /* 0x000fea0003c00000 */
[----:B------:R0:W1:Y:S02]  /*0f70*/  SHFL.BFLY P4, R34, R7, R8, R9 ;  /* 0x0c00000807227389 */ /* 0x0000640000080009 */
[----:B01----:R-:W-:Y:S05]  /*0f80*/  ENDCOLLECTIVE ;  /* 0x000000000000791b */ /* 0x003fea0003800000 */
.L_x_140:
[----:B------:R-:W-:Y:S02]  /*0f90*/  MOV R8, 0x4 ;  /* 0x0000000400087802 */ /* 0x000fe40000000f00 */
[----:B------:R-:W-:-:S06]  /*0fa0*/  MOV R24, R34 ;  /* 0x0000002200187202 */ /* 0x000fcc0000000f00 */
[----:B------:R-:W-:-:S10]  /*0fb0*/  DADD R24, R22, R24 ;  /* 0x0000000016187229 */ /* 0x000fd40000000018 */
[----:B------:R-:W-:-:S07]  /*0fc0*/  IMAD.MOV.U32 R7, RZ, RZ, R25 ;  /* 0x000000ffff077224 */ /* 0x000fce00078e0019 */
[----:B------:R-:W-:Y:S05]  /*0fd0*/  WARPSYNC.COLLECTIVE R10, `(.L_x_141) ;  /* 0x000000000a087348 */ /* 0x000fea0003c00000 */
[----:B------:R0:W1:Y:S02]  /*0fe0*/  SHFL.BFLY P4, R34, R7, R8, R9 ;  /* 0x0c00000807227389 */ /* 0x0000640000080009 */
[----:B01----:R-:W-:Y:S05]  /*0ff0*/  ENDCOLLECTIVE ;  /* 0x000000000000791b */ /* 0x003fea0003800000 */
.L_x_141:
[----:B------:R-:W-:Y:S01]  /*1000*/  MOV R7, R24 ;  /* 0x0000001800077202 */ /* 0x000fe20000000f00 */
[----:B------:R-:W-:-:S07]  /*1010*/  IMAD.MOV.U32 R27, RZ, RZ, R34 ;  /* 0x000000ffff1b7224 */ /* 0x000fce00078e0022 */
[----:B------:R-:W-:Y:S05]  /*1020*/  WARPSYNC.COLLECTIVE R10, `(.L_x_142) ;  /* 0x000000000a087348 */ /* 0x000fea0003c00000 */
[----:B------:R0:W1:Y:S02]  /*1030*/  SHFL.BFLY P4, R34, R7, R8, R9 ;  /* 0x0c00000807227389 */ /* 0x0000640000080009 */
[----:B01----:R-:W-:Y:S05]  /*1040*/  ENDCOLLECTIVE ;  /* 0x000000000000791b */ /* 0x003fea0003800000 */
.L_x_142:
[----:B------:R-:W-:Y:S02]  /*1050*/  IMAD.MOV.U32 R8, RZ, RZ, 0x2 ;  /* 0x00000002ff087424 */ /* 0x000fe400078e00ff */
[----:B------:R-:W-:-:S06]  /*1060*/  IMAD.MOV.U32 R26, RZ, RZ, R34 ;  /* 0x000000ffff1a7224 */ /* 0x000fcc00078e0022 */
[----:B------:R-:W-:-:S10]  /*1070*/  DADD R26, R24, R26 ;  /* 0x00000000181a7229 */ /* 0x000fd4000000001a */
[----:B------:R-:W-:-:S07]  /*1080*/  MOV R7, R27 ;  /* 0x0000001b00077202 */ /* 0x000fce0000000f00 */
[----:B------:R-:W-:Y:S05]  /*1090*/  WARPSYNC.COLLECTIVE R10, `(.L_x_143) ;  /* 0x000000000a087348 */ /* 0x000fea0003c00000 */
[----:B------:R0:W1:Y:S02]  /*10a0*/  SHFL.BFLY P4, R34, R7, R8, R9 ;  /* 0x0c00000807227389 */ /* 0x0000640000080009 */
[----:B01----:R-:W-:Y:S05]  /*10b0*/  ENDCOLLECTIVE ;  /* 0x000000000000791b */ /* 0x003fea0003800000 */
.L_x_143:
[----:B------:R-:W-:Y:S01]  /*10c0*/  IMAD.MOV.U32 R7, RZ, RZ, R26 ;  /* 0x000000ffff077224 */ /* 0x000fe200078e001a */
[----:B------:R-:W-:-:S07]  /*10d0*/  MOV R21, R34 ;  /* 0x0000002200157202 */ /* 0x000fce0000000f00 */
[----:B------:R-:W-:Y:S05]  /*10e0*/  WARPSYNC.COLLECTIVE R10, `(.L_x_144) ;  /* 0x000000000a087348 */ /* 0x000fea0003c00000 */
[----:B------:R0:W1:Y:S02]  /*10f0*/  SHFL.BFLY P4, R34, R7, R8, R9 ;  /* 0x0c00000807227389 */ /* 0x0000640000080009 */
[----:B01----:R-:W-:Y:S05]  /*1100*/  ENDCOLLECTIVE ;  /* 0x000000000000791b */ /* 0x003fea0003800000 */
.L_x_144:
[----:B------:R-:W-:Y:S02]  /*1110*/  MOV R8, 0x1 ;  /* 0x0000000100087802 */ /* 0x000fe40000000f00 */
[----:B------:R-:W-:-:S06]  /*1120*/  MOV R20, R34 ;  /* 0x0000002200147202 */ /* 0x000fcc0000000f00 */
[----:B------:R-:W-:-:S10]  /*1130*/  DADD R20, R26, R20 ;  /* 0x000000001a147229 */ /* 0x000fd40000000014 */
[----:B------:R-:W-:-:S07]  /*1140*/  IMAD.MOV.U32 R7, RZ, RZ, R21 ;  /* 0x000000ffff077224 */ /* 0x000fce00078e0015 */
[----:B------:R-:W-:Y:S05]  /*1150*/  WARPSYNC.COLLECTIVE R10, `(.L_x_145) ;  /* 0x000000000a087348 */ /* 0x000fea0003c00000 */
[----:B------:R0:W1:Y:S02]  /*1160*/  SHFL.BFLY P4, R34, R7, R8, R9 ;  /* 0x0c00000807227389 */ /* 0x0000640000080009 */
[----:B01----:R-:W-:Y:S05]  /*1170*/  ENDCOLLECTIVE ;  /* 0x000000000000791b */ /* 0x003fea0003800000 */
.L_x_145:
[----:B------:R-:W-:Y:S01]  /*1180*/  MOV R7, R20 ;  /* 0x0000001400077202 */ /* 0x000fe20000000f00 */
[----:B------:R-:W-:-:S07]  /*1190*/  IMAD.MOV.U32 R4, RZ, RZ, R34 ;  /* 0x000000ffff047224 */ /* 0x000fce00078e0022 */
[----:B------:R-:W-:Y:S05]  /*11a0*/  WARPSYNC.COLLECTIVE R10, `(.L_x_146) ;  /* 0x000000000a087348 */ /* 0x000fea0003c00000 */
[----:B------:R0:W1:Y:S02]  /*11b0*/  SHFL.BFLY P4, R34, R7, R8, R9 ;  /* 0x0c00000807227389 */ /* 0x0000640000080009 */
[----:B01----:R-:W-:Y:S05]  /*11c0*/  ENDCOLLECTIVE ;  /* 0x000000000000791b */ /* 0x003fea0003800000 */
.L_x_146:
[----:B------:R-:W-:Y:S05]  /*11d0*/  BRA `(.L_x_147) ;  /* 0xfffffff000987947 */ /* 0x000fea000383ffff */
.L_x_133:
[----:B-1----:R-:W-:Y:S01]  /*11e0*/  IMAD.MOV.U32 R7, RZ, RZ, R15 ;  /* 0x000000ffff077224 */ /* 0x002fe200078e000f */
[----:B0-----:R-:W-:Y:S01]  /*11f0*/  MOV R8, 0x10 ;  /* 0x0000001000087802 */ /* 0x001fe20000000f00 */
[----:B------:R-:W-:Y:S01]  /*1200*/  IMAD.MOV.U32 R9, RZ, RZ, 0x1f ;  /* 0x0000001fff097424 */ /* 0x000fe200078e00ff */
[----:B------:R-:W-:-:S07]  /*1210*/  MOV R10, 0xffffffff ;  /* 0xffffffff000a7802 */ /* 0x000fce0000000f00 */
[----:B---3--:R-:W-:Y:S05]  /*1220*/  WARPSYNC.COLLECTIVE R10, `(.L_x_148) ;  /* 0x000000000a087348 */ /* 0x008fea0003c00000 */
[----:B------:R0:W1:Y:S02]  /*1230*/  SHFL.BFLY P4, R34, R7, R8, R9 ;  /* 0x0c00000807227389 */ /* 0x0000640000080009 */
[----:B01-3--:R-:W-:Y:S05]  /*1240*/  ENDCOLLECTIVE ;  /* 0x000000000000791b */ /* 0x00bfea0003800000 */
.L_x_148:
[----:B------:R-:W-:Y:S01]  /*1250*/  MOV R7, R14 ;  /* 0x0000000e00077202 */ /* 0x000fe20000000f00 */
[----:B------:R-:W-:-:S07]  /*1260*/  IMAD.MOV.U32 R31, RZ, RZ, R34 ;  /* 0x000000ffff1f7224 */ /* 0x000fce00078e0022 */
[----:B------:R-:W-:Y:S05]  /*1270*/  WARPSYNC.COLLECTIVE R10, `(.L_x_149) ;  /* 0x000000000a087348 */ /* 0x000fea0003c00000 */
[----:B------:R0:W1:Y:S02]  /*1280*/  SHFL.BFLY P4, R34, R7, R8, R9 ;  /* 0x0c00000807227389 */ /* 0x0000640000080009 */
[----:B01----:R-:W-:Y:S05]  /*1290*/  ENDCOLLECTIVE ;  /* 0x000000000000791b */ /* 0x003fea0003800000 */
.L_x_149:
[----:B------:R-:W-:Y:S02]  /*12a0*/  IMAD.MOV.U32 R8, RZ, RZ, 0x8 ;  /* 0x00000008ff087424 */ /* 0x000fe400078e00ff */
[----:B------:R-:W-:-:S06]  /*12b0*/  IMAD.MOV.U32 R30, RZ, RZ, R34 ;  /* 0x000000ffff1e7224 */ /* 0x000fcc00078e0022 */
[----:B------:R-:W-:-:S10]  /*12c0*/  DADD R30, R14, R30 ;  /* 0x000000000e1e7229 */ /* 0x000fd4000000001e */
[----:B------:R-:W-:-:S07]  /*12d0*/  MOV R7, R31 ;  /* 0x0000001f00077202 */ /* 0x000fce0000000f00 */
[----:B------:R-:W-:Y:S05]  /*12e0*/  WARPSYNC.COLLECTIVE R10, `(.L_x_150) ;  /* 0x000000000a087348 */ /* 0x000fea0003c00000 */
[----:B------:R0:W1:Y:S02]  /*12f0*/  SHFL.BFLY P4, R34, R7, R8, R9 ;  /* 0x0c00000807227389 */ /* 0x0000640000080009 */
[----:B01----:R-:W-:Y:S05]  /*1300*/  ENDCOLLECTIVE ;  /* 0x000000000000791b */ /* 0x003fea0003800000 */
.L_x_150:
[----:B------:R-:W-:Y:S01]  /*1310*/  IMAD.MOV.U32 R7, RZ, RZ, R30 ;  /* 0x000000ffff077224 */ /* 0x000fe200078e001e */
[----:B------:R-:W-:-:S07]  /*1320*/  MOV R29, R34 ;  /* 0x00000022001d7202 */ /* 0x000fce0000000f00 */
[----:B------:R-:W-:Y:S05]  /*1330*/  WARPSYNC.COLLECTIVE R10, `(.L_x_151) ;  /* 0x000000000a087348 */ /* 0x000fea0003c00000 */
[----:B------:R0:W1:Y:S02]  /*1340*/  SHFL.BFLY P4, R34, R7, R8, R9 ;  /* 0x0c00000807227389 */ /* 0x0000640000080009 */
[----:B01----:R-:W-:Y:S05]  /*1350*/  ENDCOLLECTIVE ;  /* 0x000000000000791b */ /* 0x003fea0003800000 */
.L_x_151:
[----:B------:R-:W-:Y:S02]  /*1360*/  MOV R8, 0x4 ;  /* 0x0000000400087802 */ /* 0x000fe40000000f00 */
[----:B------:R-:W-:-:S06]  /*1370*/  MOV R28, R34 ;  /* 0x00000022001c7202 */ /* 0x000fcc0000000f00 */
[----:B------:R-:W-:-:S10]  /*1380*/  DADD R28, R30, R28 ;  /* 0x000000001e1c7229 */ /* 0x000fd4000000001c */
[----:B------:R-:W-:-:S07]  /*1390*/  IMAD.MOV.U32 R7, RZ, RZ, R29 ;  /* 0x000000ffff077224 */ /* 0x000fce00078e001d */
[----:B------:R-:W-:Y:S05]  /*13a0*/  WARPSYNC.COLLECTIVE R10, `(.L_x_152) ;  /* 0x000000000a087348 */ /* 0x000fea0003c00000 */
[----:B------:R0:W1:Y:S02]  /*13b0*/  SHFL.BFLY P4, R34, R7, R8, R9 ;  /* 0x0c00000807227389 */ /* 0x0000640000080009 */
[----:B01----:R-:W-:Y:S05]  /*13c0*/  ENDCOLLECTIVE ;  /* 0x000000000000791b */ /* 0x003fea0003800000 */
.L_x_152:
[----:B------:R-:W-:Y:S01]  /*13d0*/  MOV R7, R28 ;  /* 0x0000001c00077202 */ /* 0x000fe20000000f00 */
[----:B------:R-:W-:-:S07]  /*13e0*/  IMAD.MOV.U32 R27, RZ, RZ, R34 ;  /* 0x000000ffff1b7224 */ /* 0x000fce00078e0022 */
[----:B------:R-:W-:Y:S05]  /*13f0*/  WARPSYNC.COLLECTIVE R10, `(.L_x_153) ;  /* 0x000000000a087348 */ /* 0x000fea0003c00000 */
[----:B------:R0:W1:Y:S02]  /*1400*/  SHFL.BFLY P4, R34, R7, R8, R9 ;  /* 0x0c00000807227389 */ /* 0x0000640000080009 */
[----:B01----:R-:W-:Y:S05]  /*1410*/  ENDCOLLECTIVE ;  /* 0x000000000000791b */ /* 0x003fea0003800000 */
.L_x_153:
[----:B------:R-:W-:Y:S02]  /*1420*/  IMAD.MOV.U32 R8, RZ, RZ, 0x2 ;  /* 0x00000002ff087424 */ /* 0x000fe400078e00ff */
[----:B------:R-:W-:-:S06]  /*1430*/  IMAD.MOV.U32 R26, RZ, RZ, R34 ;  /* 0x000000ffff1a7224 */ /* 0x000fcc00078e0022 */
[----:B------:R-:W-:-:S10]  /*1440*/  DADD R26, R28, R26 ;  /* 0x000000001c1a7229 */ /* 0x000fd4000000001a */
[----:B------:R-:W-:-:S07]  /*1450*/  MOV R7, R27 ;  /* 0x0000001b00077202 */ /* 0x000fce0000000f00 */
[----:B------:R-:W-:Y:S05]  /*1460*/  WARPSYNC.COLLECTIVE R10, `(.L_x_154) ;  /* 0x000000000a087348 */ /* 0x000fea0003c00000 */
[----:B------:R0:W1:Y:S02]  /*1470*/  SHFL.BFLY P4, R34, R7, R8, R9 ;  /* 0x0c00000807227389 */ /* 0x0000640000080009 */
[----:B01----:R-:W-:Y:S05]  /*1480*/  ENDCOLLECTIVE ;  /* 0x000000000000791b */ /* 0x003fea0003800000 */
.L_x_154:
[----:B------:R-:W-:Y:S01]  /*1490*/  IMAD.MOV.U32 R7, RZ, RZ, R26 ;  /* 0x000000ffff077224 */ /* 0x000fe200078e001a */
[----:B------:R-:W-:-:S07]  /*14a0*/  MOV R15, R34 ;  /* 0x00000022000f7202 */ /* 0x000fce0000000f00 */
[----:B------:R-:W-:Y:S05]  /*14b0*/  WARPSYNC.COLLECTIVE R10, `(.L_x_155) ;  /* 0x000000000a087348 */ /* 0x000fea0003c00000 */
[----:B------:R0:W1:Y:S02]  /*14c0*/  SHFL.BFLY P4, R34, R7, R8, R9 ;  /* 0x0c00000807227389 */ /* 0x0000640000080009 */
[----:B01----:R-:W-:Y:S05]  /*14d0*/  ENDCOLLECTIVE ;  /* 0x000000000000791b */ /* 0x003fea0003800000 */
.L_x_155:
[----:B------:R-:W-:Y:S02]  /*14e0*/  MOV R8, 0x1 ;  /* 0x0000000100087802 */ /* 0x000fe40000000f00 */
[----:B------:R-:W-:-:S06]  /*14f0*/  MOV R14, R34 ;  /* 0x00000022000e7202 */ /* 0x000fcc0000000f00 */
[----:B------:R-:W-:-:S10]  /*1500*/  DADD R14, R26, R14 ;  /* 0x000000001a0e7229 */ /* 0x000fd4000000000e */
[----:B------:R-:W-:-:S07]  /*1510*/  IMAD.MOV.U32 R7, RZ, RZ, R15 ;  /* 0x000000ffff077224 */ /* 0x000fce00078e000f */
[----:B------:R-:W-:Y:S05]  /*1520*/  WARPSYNC.COLLECTIVE R10, `(.L_x_156) ;  /* 0x000000000a087348 */ /* 0x000fea0003c00000 */
[----:B------:R0:W1:Y:S02]  /*1530*/  SHFL.BFLY P4, R34, R7, R8, R9 ;  /* 0x0c00000807227389 */ /* 0x0000640000080009 */
[----:B01----:R-:W-:Y:S05]  /*1540*/  ENDCOLLECTIVE ;  /* 0x000000000000791b */ /* 0x003fea0003800000 */
.L_x_156:
[----:B------:R-:W-:Y:S01]  /*1550*/  MOV R7, R14 ;  /* 0x0000000e00077202 */ /* 0x000fe20000000f00 */
[----:B------:R-:W-:-:S07]  /*1560*/  IMAD.MOV.U32 R30, RZ, RZ, R34 ;  /* 0x000000ffff1e7224 */ /* 0x000fce00078e0022 */
[----:B------:R-:W-:Y:S05]  /*1570*/  WARPSYNC.COLLECTIVE R10, `(.L_x_157) ;  /* 0x000000000a087348 */ /* 0x000fea0003c00000 */
[----:B------:R0:W1:Y:S02]  /*1580*/  SHFL.BFLY P4, R34, R7, R8, R9 ;  /* 0x0c00000807227389 */ /* 0x0000640000080009 */
[----:B01----:R-:W-:Y:S05]  /*1590*/  ENDCOLLECTIVE ;  /* 0x000000000000791b */ /* 0x003fea0003800000 */
.L_x_157:
[----:B------:R-:W-:Y:S05]  /*15a0*/  BRA `(.L_x_158) ;  /* 0xfffffff000c47947 */ /* 0x000fea000383ffff */
.L_x_135:
[----:B-1----:R-:W-:Y:S01]  /*15b0*/  IMAD.MOV.U32 R7, RZ, RZ, R25 ;  /* 0x000000ffff077224 */ /* 0x002fe200078e0019 */
[----:B0-----:R-:W-:Y:S01]  /*15c0*/  MOV R8, 0x10 ;  /* 0x0000001000087802 */ /* 0x001fe20000000f00 */
[----:B------:R-:W-:Y:S01]  /*15d0*/  IMAD.MOV.U32 R9, RZ, RZ, 0x1f ;  /* 0x0000001fff097424 */ /* 0x000fe200078e00ff */
[----:B------:R-:W-:-:S07]  /*15e0*/  MOV R10, 0xffffffff ;  /* 0xffffffff000a7802 */ /* 0x000fce0000000f00 */
[----:B---3--:R-:W-:Y:S05]  /*15f0*/  WARPSYNC.COLLECTIVE R10, `(.L_x_159) ;  /* 0x000000000a087348 */ /* 0x008fea0003c00000 */
[----:B------:R0:W1:Y:S02]  /*1600*/  SHFL.BFLY P4, R34, R7, R8, R9 ;  /* 0x0c00000807227389 */ /* 0x0000640000080009 */
[----:B01-3--:R-:W-:Y:S05]  /*1610*/  ENDCOLLECTIVE ;  /* 0x000000000000791b */ /* 0x00bfea0003800000 */
.L_x_159:
[----:B------:R-:W-:Y:S01]  /*1620*/  MOV R7, R24 ;  /* 0x0000001800077202 */ /* 0x000fe20000000f00 */
[----:B------:R-:W-:-:S07]  /*1630*/  IMAD.MOV.U32 R27, RZ, RZ, R34 ;  /* 0x000000ffff1b7224 */ /* 0x000fce00078e0022 */
[----:B------:R-:W-:Y:S05]  /*1640*/  WARPSYNC.COLLECTIVE R10, `(.L_x_160) ;  /* 0x000000000a087348 */ /* 0x000fea0003c00000 */
[----:B------:R0:W1:Y:S02]  /*1650*/  SHFL.BFLY P4, R34, R7, R8, R9 ;  /* 0x0c00000807227389 */ /* 0x0000640000080009 */
[----:B01----:R-:W-:Y:S05]  /*1660*/  ENDCOLLECTIVE ;  /* 0x000000000000791b */ /* 0x003fea0003800000 */
.L_x_160:
[----:B------:R-:W-:Y:S02]  /*1670*/  IMAD.MOV.U32 R8, RZ, RZ, 0x8 ;  /* 0x00000008ff087424 */ /* 0x000fe400078e00ff */
[----:B------:R-:W-:-:S06]  /*1680*/  IMAD.MOV.U32 R26, RZ, RZ, R34 ;  /* 0x000000ffff1a7224 */ /* 0x000fcc00078e0022 */
[----:B------:R-:W-:-:S10]  /*1690*/  DADD R26, R24, R26 ;  /* 0x00000000181a7229 */ /* 0x000fd4000000001a */
[----:B------:R-:W-:-:S07]  /*16a0*/  MOV R7, R27 ;  /* 0x0000001b00077202 */ /* 0x000fce0000000f00 */
[----:B------:R-:W-:Y:S05]  /*16b0*/  WARPSYNC.COLLECTIVE R10, `(.L_x_161) ;  /* 0x000000000a087348 */ /* 0x000fea0003c00000 */
[----:B------:R0:W1:Y:S02]  /*16c0*/  SHFL.BFLY P4, R34, R7, R8, R9 ;  /* 0x0c00000807227389 */ /* 0x0000640000080009 */
[----:B01----:R-:W-:Y:S05]  /*16d0*/  ENDCOLLECTIVE ;  /* 0x000000000000791b */ /* 0x003fea0003800000 */
.L_x_161:
[----:B------:R-:W-:Y:S01]  /*16e0*/  IMAD.MOV.U32 R7, RZ, RZ, R26 ;  /* 0x000000ffff077224 */ /* 0x000fe200078e001a */
[----:B------:R-:W-:-:S07]  /*16f0*/  MOV R29, R34 ;  /* 0x00000022001d7202 */ /* 0x000fce0000000f00 */
[----:B------:R-:W-:Y:S05]  /*1700*/  WARPSYNC.COLLECTIVE R10, `(.L_x_162) ;  /* 0x000000000a087348 */ /* 0x000fea0003c00000 */
[----:B------:R0:W1:Y:S02]  /*1710*/  SHFL.BFLY P4, R34, R7, R8, R9 ;  /* 0x0c00000807227389 */ /* 0x0000640000080009 */
[----:B01----:R-:W-:Y:S05]  /*1720*/  ENDCOLLECTIVE ;  /* 0x000000000000791b */ /* 0x003fea0003800000 */
.L_x_162:
[----:B------:R-:W-:Y:S02]  /*1730*/  MOV R8, 0x4 ;  /* 0x0000000400087802 */ /* 0x000fe40000000f00 */
[----:B------:R-:W-:-:S06]  /*1740*/  MOV R28, R34 ;  /* 0x00000022001c7202 */ /* 0x000fcc0000000f00 */
[----:B------:R-:W-:-:S10]  /*1750*/  DADD R28, R26, R28 ;  /* 0x000000001a1c7229 */ /* 0x000fd4000000001c */
[----:B------:R-:W-:-:S07]  /*1760*/  IMAD.MOV.U32 R7, RZ, RZ, R29 ;  /* 0x000000ffff077224 */ /* 0x000fce00078e001d */
[----:B------:R-:W-:Y:S05]  /*1770*/  WARPSYNC.COLLECTIVE R10, `(.L_x_163) ;  /* 0x000000000a087348 */ /* 0x000fea0003c00000 */
[----:B------:R0:W1:Y:S02]  /*1780*/  SHFL.BFLY P4, R34, R7, R8, R9 ;  /* 0x0c00000807227389 */ /* 0x0000640000080009 */
[----:B01----:R-:W-:Y:S05]  /*1790*/  ENDCOLLECTIVE ;  /* 0x000000000000791b */ /* 0x003fea0003800000 */
.L_x_163:
[----:B------:R-:W-:Y:S01]  /*17a0*/  MOV R7, R28 ;  /* 0x0000001c00077202 */ /* 0x000fe20000000f00 */
[----:B------:R-:W-:-:S07]  /*17b0*/  IMAD.MOV.U32 R31, RZ, RZ, R34 ;  /* 0x000000ffff1f7224 */ /* 0x000fce00078e0022 */
[----:B------:R-:W-:Y:S05]  /*17c0*/  WARPSYNC.COLLECTIVE R10, `(.L_x_164) ;  /* 0x000000000a087348 */ /* 0x000fea0003c00000 */
[----:B------:R0:W1:Y:S02]  /*17d0*/  SHFL.BFLY P4, R34, R7, R8, R9 ;  /* 0x0c00000807227389 */ /* 0x0000640000080009 */
[----:B01----:R-:W-:Y:S05]  /*17e0*/  ENDCOLLECTIVE ;  /* 0x000000000000791b */ /* 0x003fea0003800000 */
.L_x_164:
[----:B------:R-:W-:Y:S02]  /*17f0*/  IMAD.MOV.U32 R8, RZ, RZ, 0x2 ;  /* 0x00000002ff087424 */ /* 0x000fe400078e00ff */
[----:B------:R-:W-:-:S06]  /*1800*/  IMAD.MOV.U32 R30, RZ, RZ, R34 ;  /* 0x000000ffff1e7224 */ /* 0x000fcc00078e0022 */
[----:B------:R-:W-:-:S10]  /*1810*/  DADD R30, R28, R30 ;  /* 0x000000001c1e7229 */ /* 0x000fd4000000001e */
[----:B------:R-:W-:-:S07]  /*1820*/  MOV R7, R31 ;  /* 0x0000001f00077202 */ /* 0x000fce0000000f00 */
[----:B------:R-:W-:Y:S05]  /*1830*/  WARPSYNC.COLLECTIVE R10, `(.L_x_165) ;  /* 0x000000000a087348 */ /* 0x000fea0003c00000 */
[----:B------:R0:W1:Y:S02]  /*1840*/  SHFL.BFLY P4, R34, R7, R8, R9 ;  /* 0x0c00000807227389 */ /* 0x0000640000080009 */
[----:B01----:R-:W-:Y:S05]  /*1850*/  ENDCOLLECTIVE ;  /* 0x000000000000791b */ /* 0x003fea0003800000 */
.L_x_165:
[----:B------:R-:W-:Y:S01]  /*1860*/  IMAD.MOV.U32 R7, RZ, RZ, R30 ;  /* 0x000000ffff077224 */ /* 0x000fe200078e001e */
[----:B------:R-:W-:-:S07]  /*1870*/  MOV R25, R34 ;  /* 0x0000002200197202 */ /* 0x000fce0000000f00 */
[----:B------:R-:W-:Y:S05]  /*1880*/  WARPSYNC.COLLECTIVE R10, `(.L_x_166) ;  /* 0x000000000a087348 */ /* 0x000fea0003c00000 */
[----:B------:R0:W1:Y:S02]  /*1890*/  SHFL.BFLY P4, R34, R7, R8, R9 ;  /* 0x0c00000807227389 */ /* 0x0000640000080009 */
[----:B01----:R-:W-:Y:S05]  /*18a0*/  ENDCOLLECTIVE ;  /* 0x000000000000791b */ /* 0x003fea0003800000 */
.L_x_166:
[----:B------:R-:W-:Y:S02]  /*18b0*/  MOV R8, 0x1 ;  /* 0x0000000100087802 */ /* 0x000fe40000000f00 */
[----:B------:R-:W-:-:S06]  /*18c0*/  MOV R24, R34 ;  /* 0x0000002200187202 */ /* 0x000fcc0000000f00 */
[----:B------:R-:W-:-:S10]  /*18d0*/  DADD R24, R30, R24 ;  /* 0x000000001e187229 */ /* 0x000fd40000000018 */
[----:B------:R-:W-:-:S07]  /*18e0*/  IMAD.MOV.U32 R7, RZ, RZ, R25 ;  /* 0x000000ffff077224 */ /* 0x000fce00078e0019 */
[----:B------:R-:W-:Y:S05]  /*18f0*/  WARPSYNC.COLLECTIVE R10, `(.L_x_167) ;  /* 0x000000000a087348 */ /* 0x000fea0003c00000 */
[----:B------:R0:W1:Y:S02]  /*1900*/  SHFL.BFLY P4, R34, R7, R8, R9 ;  /* 0x0c00000807227389 */ /* 0x0000640000080009 */
[----:B01----:R-:W-:Y:S05]  /*1910*/  ENDCOLLECTIVE ;  /* 0x000000000000791b */ /* 0x003fea0003800000 */
.L_x_167:
[----:B------:R-:W-:Y:S01]  /*1920*/  MOV R7, R24 ;  /* 0x0000001800077202 */ /* 0x000fe20000000f00 */
[----:B------:R-:W-:-:S07]  /*1930*/  IMAD.MOV.U32 R26, RZ, RZ, R34 ;  /* 0x000000ffff1a7224 */ /* 0x000fce00078e0022 */
[----:B------:R-:W-:Y:S05]  /*1940*/  WARPSYNC.COLLECTIVE R10, `(.L_x_168) ;  /* 0x000000000a087348 */ /* 0x000fea0003c00000 */
[----:B------:R0:W1:Y:S02]  /*1950*/  SHFL.BFLY P4, R34, R7, R8, R9 ;  /* 0x0c00000807227389 */ /* 0x0000640000080009 */
[----:B01----:R-:W-:Y:S05]  /*1960*/  ENDCOLLECTIVE ;  /* 0x000000000000791b */ /* 0x003fea0003800000 */
.L_x_168:
[----:B------:R-:W-:Y:S05]  /*1970*/  BRA `(.L_x_169) ;  /* 0xfffffff000ac7947 */ /* 0x000fea000383ffff */
.L_x_170:
        /* <DEDUP_REMOVED lines=16> */
.L_x_304:


//--------------------- .text._Z28compute_hh_trafo_kernel_realIdLj256EEvPT_PKS0_S3_iii --------------------------
	.section	.text._Z28compute_hh_trafo_kernel_realIdLj256EEvPT_PKS0_S3_iii,"ax",@progbits
	.align	128
        .global         _Z28compute_hh_trafo_kernel_realIdLj256EEvPT_PKS0_S3_iii
        .type           _Z28compute_hh_trafo_kernel_realIdLj256EEvPT_PKS0_S3_iii,@function
        .size           _Z28compute_hh_trafo_kernel_realIdLj256EEvPT_PKS0_S3_iii,(.L_x_305 - _Z28compute_hh_trafo_kernel_realIdLj256EEvPT_PKS0_S3_iii)
        .other          _Z28compute_hh_trafo_kernel_realIdLj256EEvPT_PKS0_S3_iii,@"STO_CUDA_ENTRY STV_DEFAULT"
_Z28compute_hh_trafo_kernel_realIdLj256EEvPT_PKS0_S3_iii:
.text._Z28compute_hh_trafo_kernel_realIdLj256EEvPT_PKS0_S3_iii:
        /* <DEDUP_REMOVED lines=33> */
[C---:B------:R-:W-:Y:S02]  /*0210*/  ISETP.NE.AND P0, PT, R3.reuse, RZ, PT ;  /* 0x000000ff0300720c */ /* 0x040fe40003f05270 */
[----:B------:R-:W-:-:S11]  /*0220*/  ISETP.GT.U32.AND P1, PT, R3, 0x3f, PT ;  /* 0x0000003f0300780c */ /* 0x000fd60003f24070 */
        /* <DEDUP_REMOVED lines=9> */
[----:B------:R-:W-:Y:S01]  /*02c0*/  @!P0 STS.64 [R6], R20 ;  /* 0x0000001406008388 */ /* 0x000fe20000000a00 */
[----:B------:R-:W-:Y:S01]  /*02d0*/  BAR.SYNC.DEFER_BLOCKING 0x0 ;  /* 0x0000000000007b1d */ /* 0x000fe20000010000 */
[----:B------:R-:W-:-:S05]  /*02e0*/  ISETP.GT.U32.AND P0, PT, R3, 0x1f, PT ;  /* 0x0000001f0300780c */ /* 0x000fca0003f04070 */
        /* <DEDUP_REMOVED lines=26> */
[----:B------:R0:W3:Y:S02]  /*0490*/  SHFL.BFLY PT, R34, R20, 0x1, 0x1f ;  /* 0x0c201f0014227f89 */ /* 0x0000e400000e0000 */
.L_x_189:
[----:B-1-3--:R-:W-:Y:S02]  /*04a0*/  IMAD.MOV.U32 R8, RZ, RZ, R34 ;  /* 0x000000ffff087224 */ /* 0x00afe400078e0022 */
[----:B--2---:R-:W-:-:S06]  /*04b0*/  IMAD.MOV.U32 R9, RZ, RZ, R4 ;  /* 0x000000ffff097224 */ /* 0x004fcc00078e0004 */
[----:B------:R-:W-:-:S07]  /*04c0*/  DADD R8, R20, R8 ;  /* 0x0000000014087229 */ /* 0x000fce0000000008 */
[----:B------:R1:W-:Y:S04]  /*04d0*/  STS.64 [R6], R8 ;  /* 0x0000000806007388 */ /* 0x0003e80000000a00 */
.L_x_172:
[----:B------:R-:W-:Y:S05]  /*04e0*/  WARPSYNC.ALL ;  /* 0x0000000000007948 */ /* 0x000fea0003800000 */
[----:B------:R-:W-:Y:S01]  /*04f0*/  ISETP.NE.AND P0, PT, R3, UR5, PT ;  /* 0x0000000503007c0c */ /* 0x000fe2000bf05270 */
[----:B0-----:R-:W0:Y:S08]  /*0500*/  LDC.64 R20, c[0x0][0x390] ;  /* 0x0000e400ff147b82 */ /* 0x001e300000000a00 */
[----:B------:R-:W-:Y:S01]  /*0510*/  BAR.SYNC.DEFER_BLOCKING 0x0 ;  /* 0x0000000000007b1d */ /* 0x000fe20000010000 */
[----:B0-----:R-:W-:-:S05]  /*0520*/  IMAD.WIDE.U32 R20, R18, 0x8, R20 ;  /* 0x0000000812147825 */ /* 0x001fca00078e0014 */
[----:B-1----:R-:W0:Y:S04]  /*0530*/  LDS.64 R8, [UR7+0x808] ;  /* 0x00080807ff087984 */ /* 0x002e280008000a00 */
        /* <DEDUP_REMOVED lines=10> */
.L_x_171:
        /* <DEDUP_REMOVED lines=11> */
.L_x_178:
[----:B----4-:R-:W-:-:S05]  /*0690*/  IMAD.WIDE R24, R2, 0x8, R20 ;  /* 0x0000000802187825 */ /* 0x010fca00078e0214 */
[----:B------:R-:W2:Y:S01]  /*06a0*/  @!P1 LDG.E.64 R26, desc[UR8][R24.64] ;  /* 0x00000008181a9981 */ /* 0x000ea2000c1e1b00 */
[----:B01----:R-:W-:-:S06]  /*06b0*/  IMAD.WIDE R12, R5, 0x8, R18 ;  /* 0x00000008050c7825 */ /* 0x003fcc00078e0212 */
[----:B------:R-:W4:Y:S01]  /*06c0*/  LDG.E.64.CONSTANT R12, desc[UR8][R12.64] ;  /* 0x000000080c0c7981 */ /* 0x000f22000c1e9b00 */
[----:B------:R-:W-:Y:S02]  /*06d0*/  @!P1 MOV R7, 0x400 ;  /* 0x0000040000079802 */ /* 0x000fe40000000f00 */
[C---:B------:R-:W-:Y:S01]  /*06e0*/  ISETP.GT.U32.AND P2, PT, R3.reuse, 0x7f, PT ;  /* 0x0000007f0300780c */ /* 0x040fe20003f44070 */
[----:B------:R-:W0:Y:S01]  /*06f0*/  @!P1 S2R R8, SR_CgaCtaId ;  /* 0x0000000000089919 */ /* 0x000e220000008800 */
[C---:B------:R-:W-:Y:S02]  /*0700*/  ISETP.GT.U32.AND P3, PT, R3.reuse, 0x3f, PT ;  /* 0x0000003f0300780c */ /* 0x040fe40003f64070 */
        /* <DEDUP_REMOVED lines=10> */
[----:B------:R-:W-:Y:S01]  /*07b0*/  @!P2 STS.64 [R6], R30 ;  /* 0x0000001e0600a388 */ /* 0x000fe20000000a00 */
        /* <DEDUP_REMOVED lines=28> */
.L_x_200:
[----:B0---4-:R-:W-:Y:S01]  /*0980*/  MOV R8, R34 ;  /* 0x0000002200087202 */ /* 0x011fe20000000f00 */
[----:B--2---:R-:W-:-:S06]  /*0990*/  IMAD.MOV.U32 R9, RZ, RZ, R30 ;  /* 0x000000ffff097224 */ /* 0x004fcc00078e001e */
[----:B------:R-:W-:-:S07]  /*09a0*/  DADD R8, R14, R8 ;  /* 0x000000000e087229 */ /* 0x000fce0000000008 */
[----:B------:R2:W-:Y:S04]  /*09b0*/  STS.64 [R6], R8 ;  /* 0x0000000806007388 */ /* 0x0005e80000000a00 */
.L_x_174:
        /* <DEDUP_REMOVED lines=56> */
.L_x_211:
[----:B0---4-:R-:W-:Y:S01]  /*0d40*/  IMAD.MOV.U32 R8, RZ, RZ, R34 ;  /* 0x000000ffff087224 */ /* 0x011fe200078e0022 */
[----:B--2---:R-:W-:-:S06]  /*0d50*/  MOV R9, R26 ;  /* 0x0000001a00097202 */ /* 0x004fcc0000000f00 */
[----:B------:R-:W-:-:S07]  /*0d60*/  DADD R8, R24, R8 ;  /* 0x0000000018087229 */ /* 0x000fce0000000008 */
[----:B------:R2:W-:Y:S04]  /*0d70*/  STS.64 [R6], R8 ;  /* 0x0000000806007388 */ /* 0x0005e80000000a00 */
.L_x_176:
        /* <DEDUP_REMOVED lines=26> */
.L_x_173:
[----:B--2---:R-:W-:Y:S01]  /*0f20*/  IMAD.MOV.U32 R7, RZ, RZ, R21 ;  /* 0x000000ffff077224 */ /* 0x004fe200078e0015 */
[----:B-1----:R-:W-:Y:S01]  /*0f30*/  MOV R8, 0x10 ;  /* 0x0000001000087802 */ /* 0x002fe20000000f00 */
[----:B------:R-:W-:Y:S02]  /*0f40*/  IMAD.MOV.U32 R9, RZ, RZ, 0x1f ;  /* 0x0000001fff097424 */ /* 0x000fe400078e00ff */
[----:B------:R-:W-:-:S07]  /*0f50*/  IMAD.MOV.U32 R10, RZ, RZ, -0x1 ;  /* 0xffffffffff0a7424 */ /* 0x000fce00078e00ff */
[----:B0-----:R-:W-:Y:S05]  /*0f60*/  WARPSYNC.COLLECTIVE R10, `(.L_x_179) ;  /* 0x000000000a087348 */ /* 0x001fea0003c00000 */
[----:B------:R1:W2:Y:S02]  /*0f70*/  SHFL.BFLY P5, R34, R7, R8, R9 ;  /* 0x0c00000807227389 */ /* 0x0002a400000a0009 */
[----:B012---:R-:W-:Y:S05]  /*0f80*/  ENDCOLLECTIVE ;  /* 0x000000000000791b */ /* 0x007fea0003800000 */
.L_x_179:
[----:B------:R-:W-:Y:S01]  /*0f90*/  IMAD.MOV.U32 R7, RZ, RZ, R20 ;  /* 0x000000ffff077224 */ /* 0x000fe200078e0014 */
[----:B------:R-:W-:-:S07]  /*0fa0*/  MOV R23, R34 ;  /* 0x0000002200177202 */ /* 0x000fce0000000f00 */
[----:B------:R-:W-:Y:S05]  /*0fb0*/  WARPSYNC.COLLECTIVE R10, `(.L_x_180) ;  /* 0x000000000a087348 */ /* 0x000fea0003c00000 */
[----:B------:R0:W1:Y:S02]  /*0fc0*/  SHFL.BFLY P5, R34, R7, R8, R9 ;  /* 0x0c00000807227389 */ /* 0x00006400000a0009 */
[----:B01----:R-:W-:Y:S05]  /*0fd0*/  ENDCOLLECTIVE ;  /* 0x000000000000791b */ /* 0x003fea0003800000 */
.L_x_180:
[----:B------:R-:W-:Y:S02]  /*0fe0*/  IMAD.MOV.U32 R8, RZ, RZ, 0x8 ;  /* 0x00000008ff087424 */ /* 0x000fe400078e00ff */
[----:B------:R-:W-:-:S06]  /*0ff0*/  IMAD.MOV.U32 R22, RZ, RZ, R34 ;  /* 0x000000ffff167224 */ /* 0x000fcc00078e0022 */
[----:B------:R-:W-:-:S10]  /*1000*/  DADD R22, R20, R22 ;  /* 0x0000000014167229 */ /* 0x000fd40000000016 */
[----:B------:R-:W-:-:S07]  /*1010*/  MOV R7, R23 ;  /* 0x0000001700077202 */ /* 0x000fce0000000f00 */
[----:B------:R-:W-:Y:S05]  /*1020*/  WARPSYNC.COLLECTIVE R10, `(.L_x_181) ;  /* 0x000000000a087348 */ /* 0x000fea0003c00000 */
[----:B------:R0:W1:Y:S02]  /*1030*/  SHFL.BFLY P5, R34, R7, R8, R9 ;  /* 0x0c00000807227389 */ /* 0x00006400000a0009 */
[----:B01----:R-:W-:Y:S05]  /*1040*/  ENDCOLLECTIVE ;  /* 0x000000000000791b */ /* 0x003fea0003800000 */
.L_x_181:
[----:B------:R-:W-:Y:S01]  /*1050*/  IMAD.MOV.U32 R7, RZ, RZ, R22 ;  /* 0x000000ffff077224 */ /* 0x000fe200078e0016 */
[----:B------:R-:W-:-:S07]  /*1060*/  MOV R25, R34 ;  /* 0x0000002200197202 */ /* 0x000fce0000000f00 */
[----:B------:R-:W-:Y:S05]  /*1070*/  WARPSYNC.COLLECTIVE R10, `(.L_x_182) ;  /* 0x000000000a087348 */ /* 0x000fea0003c00000 */
[----:B------:R0:W1:Y:S02]  /*1080*/  SHFL.BFLY P5, R34, R7, R8, R9 ;  /* 0x0c00000807227389 */ /* 0x00006400000a0009 */
[----:B01----:R-:W-:Y:S05]  /*1090*/  ENDCOLLECTIVE ;  /* 0x000000000000791b */ /* 0x003fea0003800000 */
.L_x_182:
[----:B------:R-:W-:Y:S02]  /*10a0*/  MOV R8, 0x4 ;  /* 0x0000000400087802 */ /* 0x000fe40000000f00 */
[----:B------:R-:W-:-:S06]  /*10b0*/  MOV R24, R34 ;  /* 0x0000002200187202 */ /* 0x000fcc0000000f00 */
[----:B------:R-:W-:-:S10]  /*10c0*/  DADD R24, R22, R24 ;  /* 0x0000000016187229 */ /* 0x000fd40000000018 */
[----:B------:R-:W-:-:S07]  /*10d0*/  IMAD.MOV.U32 R7, RZ, RZ, R25 ;  /* 0x000000ffff077224 */ /* 0x000fce00078e0019 */
[----:B------:R-:W-:Y:S05]  /*10e0*/  WARPSYNC.COLLECTIVE R10, `(.L_x_183) ;  /* 0x000000000a087348 */ /* 0x000fea0003c00000 */
[----:B------:R0:W1:Y:S02]  /*10f0*/  SHFL.BFLY P5, R34, R7, R8, R9 ;  /* 0x0c00000807227389 */ /* 0x00006400000a0009 */
[----:B01----:R-:W-:Y:S05]  /*1100*/  ENDCOLLECTIVE ;  /* 0x000000000000791b */ /* 0x003fea0003800000 */
.L_x_183:
[----:B------:R-:W-:Y:S01]  /*1110*/  MOV R7, R24 ;  /* 0x0000001800077202 */ /* 0x000fe20000000f00 */
[----:B------:R-:W-:-:S07]  /*1120*/  IMAD.MOV.U32 R27, RZ, RZ, R34 ;  /* 0x000000ffff1b7224 */ /* 0x000fce00078e0022 */
[----:B------:R-:W-:Y:S05]  /*1130*/  WARPSYNC.COLLECTIVE R10, `(.L_x_184) ;  /* 0x000000000a087348 */ /* 0x000fea0003c00000 */
[----:B------:R0:W1:Y:S02]  /*1140*/  SHFL.BFLY P5, R34, R7, R8, R9 ;  /* 0x0c00000807227389 */ /* 0x00006400000a0009 */
[----:B01----:R-:W-:Y:S05]  /*1150*/  ENDCOLLECTIVE ;  /* 0x000000000000791b */ /* 0x003fea0003800000 */
.L_x_184:
[----:B------:R-:W-:Y:S02]  /*1160*/  IMAD.MOV.U32 R8, RZ, RZ, 0x2 ;  /* 0x00000002ff087424 */ /* 0x000fe400078e00ff */
[----:B------:R-:W-:-:S06]  /*1170*/  IMAD.MOV.U32 R26, RZ, RZ, R34 ;  /* 0x000000ffff1a7224 */ /* 0x000fcc00078e0022 */
[----:B------:R-:W-:-:S10]  /*1180*/  DADD R26, R24, R26 ;  /* 0x00000000181a7229 */ /* 0x000fd4000000001a */
[----:B------:R-:W-:-:S07]  /*1190*/  MOV R7, R27 ;  /* 0x0000001b00077202 */ /* 0x000fce0000000f00 */
[----:B------:R-:W-:Y:S05]  /*11a0*/  WARPSYNC.COLLECTIVE R10, `(.L_x_185) ;  /* 0x000000000a087348 */ /* 0x000fea0003c00000 */
[----:B------:R0:W1:Y:S02]  /*11b0*/  SHFL.BFLY P5, R34, R7, R8, R9 ;  /* 0x0c00000807227389 */ /* 0x00006400000a0009 */
[----:B01----:R-:W-:Y:S05]  /*11c0*/  ENDCOLLECTIVE ;  /* 0x000000000000791b */ /* 0x003fea0003800000 */
.L_x_185:
[----:B------:R-:W-:Y:S01]  /*11d0*/  IMAD.MOV.U32 R7, RZ, RZ, R26 ;  /* 0x000000ffff077224 */ /* 0x000fe200078e001a */
[----:B------:R-:W-:-:S07]  /*11e0*/  MOV R21, R34 ;  /* 0x0000002200157202 */ /* 0x000fce0000000f00 */
[----:B------:R-:W-:Y:S05]  /*11f0*/  WARPSYNC.COLLECTIVE R10, `(.L_x_186) ;  /* 0x000000000a087348 */ /* 0x000fea0003c00000 */
[----:B------:R0:W1:Y:S02]  /*1200*/  SHFL.BFLY P5, R34, R7, R8, R9 ;  /* 0x0c00000807227389 */ /* 0x00006400000a0009 */
[----:B01----:R-:W-:Y:S05]  /*1210*/  ENDCOLLECTIVE ;  /* 0x000000000000791b */ /* 0x003fea0003800000 */
.L_x_186:
[----:B------:R-:W-:Y:S02]  /*1220*/  MOV R8, 0x1 ;  /* 0x0000000100087802 */ /* 0x000fe40000000f00 */
[----:B------:R-:W-:-:S06]  /*1230*/  MOV R20, R34 ;  /* 0x0000002200147202 */ /* 0x000fcc0000000f00 */
[----:B------:R-:W-:-:S10]  /*1240*/  DADD R20, R26, R20 ;  /* 0x000000001a147229 */ /* 0x000fd40000000014 */
[----:B------:R-:W-:-:S07]  /*1250*/  IMAD.MOV.U32 R7, RZ, RZ, R21 ;  /* 0x000000ffff077224 */ /* 0x000fce00078e0015 */
[----:B------:R-:W-:Y:S05]  /*1260*/  WARPSYNC.COLLECTIVE R10, `(.L_x_187) ;  /* 0x000000000a087348 */ /* 0x000fea0003c00000 */
[----:B------:R0:W1:Y:S02]  /*1270*/  SHFL.BFLY P5, R34, R7, R8, R9 ;  /* 0x0c00000807227389 */ /* 0x00006400000a0009 */
[----:B01----:R-:W-:Y:S05]  /*1280*/  ENDCOLLECTIVE ;  /* 0x000000000000791b */ /* 0x003fea0003800000 */
.L_x_187:
[----:B------:R-:W-:Y:S01]  /*1290*/  MOV R7, R20 ;  /* 0x0000001400077202 */ /* 0x000fe20000000f00 */
[----:B------:R-:W-:-:S07]  /*12a0*/  IMAD.MOV.U32 R4, RZ, RZ, R34 ;  /* 0x000000ffff047224 */ /* 0x000fce00078e0022 */
[----:B------:R-:W-:Y:S05]  /*12b0*/  WARPSYNC.COLLECTIVE R10, `(.L_x_188) ;  /* 0x000000000a087348 */ /* 0x000fea0003c00000 */
[----:B------:R0:W1:Y:S02]  /*12c0*/  SHFL.BFLY P5, R34, R7, R8, R9 ;  /* 0x0c00000807227389 */ /* 0x00006400000a0009 */
[----:B01----:R-:W-:Y:S05]  /*12d0*/  ENDCOLLECTIVE ;  /* 0x000000000000791b */ /* 0x003fea0003800000 */
.L_x_188:
[----:B------:R-:W-:Y:S05]  /*12e0*/  BRA `(.L_x_189) ;  /* 0xfffffff0006c7947 */ /* 0x000fea000383ffff */
.L_x_175:
[----:B-1----:R-:W-:Y:S01]  /*12f0*/  IMAD.MOV.U32 R7, RZ, RZ, R15 ;  /* 0x000000ffff077224 */ /* 0x002fe200078e000f */
[----:B0-----:R-:W-:Y:S01]  /*1300*/  MOV R8, 0x10 ;  /* 0x0000001000087802 */ /* 0x001fe20000000f00 */
[----:B------:R-:W-:Y:S01]  /*1310*/  IMAD.MOV.U32 R9, RZ, RZ, 0x1f ;  /* 0x0000001fff097424 */ /* 0x000fe200078e00ff */
[----:B------:R-:W-:-:S07]  /*1320*/  MOV R10, 0xffffffff ;  /* 0xffffffff000a7802 */ /* 0x000fce0000000f00 */
[----:B---3--:R-:W-:Y:S05]  /*1330*/  WARPSYNC.COLLECTIVE R10, `(.L_x_190) ;  /* 0x000000000a087348 */ /* 0x008fea0003c00000 */
[----:B------:R0:W1:Y:S02]  /*1340*/  SHFL.BFLY P5, R34, R7, R8, R9 ;  /* 0x0c00000807227389 */ /* 0x00006400000a0009 */
[----:B01-3--:R-:W-:Y:S05]  /*1350*/  ENDCOLLECTIVE ;  /* 0x000000000000791b */ /* 0x00bfea0003800000 */
.L_x_190:
[----:B------:R-:W-:Y:S01]  /*1360*/  MOV R7, R14 ;  /* 0x0000000e00077202 */ /* 0x000fe20000000f00 */
[----:B------:R-:W-:-:S07]  /*1370*/  IMAD.MOV.U32 R31, RZ, RZ, R34 ;  /* 0x000000ffff1f7224 */ /* 0x000fce00078e0022 */
[----:B------:R-:W-:Y:S05]  /*1380*/  WARPSYNC.COLLECTIVE R10, `(.L_x_191) ;  /* 0x000000000a087348 */ /* 0x000fea0003c00000 */
[----:B------:R0:W1:Y:S02]  /*1390*/  SHFL.BFLY P5, R34, R7, R8, R9 ;  /* 0x0c00000807227389 */ /* 0x00006400000a0009 */
[----:B01----:R-:W-:Y:S05]  /*13a0*/  ENDCOLLECTIVE ;  /* 0x000000000000791b */ /* 0x003fea0003800000 */
.L_x_191:
[----:B------:R-:W-:Y:S02]  /*13b0*/  IMAD.MOV.U32 R8, RZ, RZ, 0x8 ;  /* 0x00000008ff087424 */ /* 0x000fe400078e00ff */
[----:B------:R-:W-:-:S06]  /*13c0*/  IMAD.MOV.U32 R30, RZ, RZ, R34 ;  /* 0x000000ffff1e7224 */ /* 0x000fcc00078e0022 */
[----:B------:R-:W-:-:S10]  /*13d0*/  DADD R30, R14, R30 ;  /* 0x000000000e1e7229 */ /* 0x000fd4000000001e */
[----:B------:R-:W-:-:S07]  /*13e0*/  MOV R7, R31 ;  /* 0x0000001f00077202 */ /* 0x000fce0000000f00 */
[----:B------:R-:W-:Y:S05]  /*13f0*/  WARPSYNC.COLLECTIVE R10, `(.L_x_192) ;  /* 0x000000000a087348 */ /* 0x000fea0003c00000 */
[----:B------:R0:W1:Y:S02]  /*1400*/  SHFL.BFLY P5, R34, R7, R8, R9 ;  /* 0x0c00000807227389 */ /* 0x00006400000a0009 */
[----:B01----:R-:W-:Y:S05]  /*1410*/  ENDCOLLECTIVE ;  /* 0x000000000000791b */ /* 0x003fea0003800000 */
.L_x_192:
[----:B------:R-:W-:Y:S01]  /*1420*/  IMAD.MOV.U32 R7, RZ, RZ, R30 ;  /* 0x000000ffff077224 */ /* 0x000fe200078e001e */
[----:B------:R-:W-:-:S07]  /*1430*/  MOV R29, R34 ;  /* 0x00000022001d7202 */ /* 0x000fce0000000f00 */
[----:B------:R-:W-:Y:S05]  /*1440*/  WARPSYNC.COLLECTIVE R10, `(.L_x_193) ;  /* 0x000000000a087348 */ /* 0x000fea0003c00000 */
[----:B------:R0:W1:Y:S02]  /*1450*/  SHFL.BFLY P5, R34, R7, R8, R9 ;  /* 0x0c00000807227389 */ /* 0x00006400000a0009 */
[----:B01----:R-:W-:Y:S05]  /*1460*/  ENDCOLLECTIVE ;  /* 0x000000000000791b */ /* 0x003fea0003800000 */
.L_x_193:
[----:B------:R-:W-:Y:S02]  /*1470*/  MOV R8, 0x4 ;  /* 0x0000000400087802 */ /* 0x000fe40000000f00 */
[----:B------:R-:W-:-:S06]  /*1480*/  MOV R28, R34 ;  /* 0x00000022001c7202 */ /* 0x000fcc0000000f00 */
[----:B------:R-:W-:-:S10]  /*1490*/  DADD R28, R30, R28 ;  /* 0x000000001e1c7229 */ /* 0x000fd4000000001c */
[----:B------:R-:W-:-:S07]  /*14a0*/  IMAD.MOV.U32 R7, RZ, RZ, R29 ;  /* 0x000000ffff077224 */ /* 0x000fce00078e001d */
[----:B------:R-:W-:Y:S05]  /*14b0*/  WARPSYNC.COLLECTIVE R10, `(.L_x_194) ;  /* 0x000000000a087348 */ /* 0x000fea0003c00000 */
[----:B------:R0:W1:Y:S02]  /*14c0*/  SHFL.BFLY P5, R34, R7, R8, R9 ;  /* 0x0c00000807227389 */ /* 0x00006400000a0009 */
[----:B01----:R-:W-:Y:S05]  /*14d0*/  ENDCOLLECTIVE ;  /* 0x000000000000791b */ /* 0x003fea0003800000 */
.L_x_194:
[----:B------:R-:W-:Y:S01]  /*14e0*/  MOV R7, R28 ;  /* 0x0000001c00077202 */ /* 0x000fe20000000f00 */
[----:B------:R-:W-:-:S07]  /*14f0*/  IMAD.MOV.U32 R27, RZ, RZ, R34 ;  /* 0x000000ffff1b7224 */ /* 0x000fce00078e0022 */
[----:B------:R-:W-:Y:S05]  /*1500*/  WARPSYNC.COLLECTIVE R10, `(.L_x_195) ;  /* 0x000000000a087348 */ /* 0x000fea0003c00000 */
[----:B------:R0:W1:Y:S02]  /*1510*/  SHFL.BFLY P5, R34, R7, R8, R9 ;  /* 0x0c00000807227389 */ /* 0x00006400000a0009 */
[----:B01----:R-:W-:Y:S05]  /*1520*/  ENDCOLLECTIVE ;  /* 0x000000000000791b */ /* 0x003fea0003800000 */
.L_x_195:
[----:B------:R-:W-:Y:S02]  /*1530*/  IMAD.MOV.U32 R8, RZ, RZ, 0x2 ;  /* 0x00000002ff087424 */ /* 0x000fe400078e00ff */
[----:B------:R-:W-:-:S06]  /*1540*/  IMAD.MOV.U32 R26, RZ, RZ, R34 ;  /* 0x000000ffff1a7224 */ /* 0x000fcc00078e0022 */
[----:B------:R-:W-:-:S10]  /*1550*/  DADD R26, R28, R26 ;  /* 0x000000001c1a7229 */ /* 0x000fd4000000001a */
[----:B------:R-:W-:-:S07]  /*1560*/  MOV R7, R27 ;  /* 0x0000001b00077202 */ /* 0x000fce0000000f00 */
[----:B------:R-:W-:Y:S05]  /*1570*/  WARPSYNC.COLLECTIVE R10, `(.L_x_196) ;  /* 0x000000000a087348 */ /* 0x000fea0003c00000 */
[----:B------:R0:W1:Y:S02]  /*1580*/  SHFL.BFLY P5, R34, R7, R8, R9 ;  /* 0x0c00000807227389 */ /* 0x00006400000a0009 */
[----:B01----:R-:W-:Y:S05]  /*1590*/  ENDCOLLECTIVE ;  /* 0x000000000000791b */ /* 0x003fea0003800000 */
.L_x_196:
[----:B------:R-:W-:Y:S01]  /*15a0*/  IMAD.MOV.U32 R7, RZ, RZ, R26 ;  /* 0x000000ffff077224 */ /* 0x000fe200078e001a */
[----:B------:R-:W-:-:S07]  /*15b0*/  MOV R15, R34 ;  /* 0x00000022000f7202 */ /* 0x000fce0000000f00 */
[----:B------:R-:W-:Y:S05]  /*15c0*/  WARPSYNC.COLLECTIVE R10, `(.L_x_197) ;  /* 0x000000000a087348 */ /* 0x000fea0003c00000 */
[----:B------:R0:W1:Y:S02]  /*15d0*/  SHFL.BFLY P5, R34, R7, R8, R9 ;  /* 0x0c00000807227389 */ /* 0x00006400000a0009 */
[----:B01----:R-:W-:Y:S05]  /*15e0*/  ENDCOLLECTIVE ;  /* 0x000000000000791b */ /* 0x003fea0003800000 */
.L_x_197:
[----:B------:R-:W-:Y:S02]  /*15f0*/  MOV R8, 0x1 ;  /* 0x0000000100087802 */ /* 0x000fe40000000f00 */
[----:B------:R-:W-:-:S06]  /*1600*/  MOV R14, R34 ;  /* 0x00000022000e7202 */ /* 0x000fcc0000000f00 */
[----:B------:R-:W-:-:S10]  /*1610*/  DADD R14, R26, R14 ;  /* 0x000000001a0e7229 */ /* 0x000fd4000000000e */
[----:B------:R-:W-:-:S07]  /*1620*/  IMAD.MOV.U32 R7, RZ, RZ, R15 ;  /* 0x000000ffff077224 */ /* 0x000fce00078e000f */
[----:B------:R-:W-:Y:S05]  /*1630*/  WARPSYNC.COLLECTIVE R10, `(.L_x_198) ;  /* 0x000000000a087348 */ /* 0x000fea0003c00000 */
[----:B------:R0:W1:Y:S02]  /*1640*/  SHFL.BFLY P5, R34, R7, R8, R9 ;  /* 0x0c00000807227389 */ /* 0x00006400000a0009 */
[----:B01----:R-:W-:Y:S05]  /*1650*/  ENDCOLLECTIVE ;  /* 0x000000000000791b */ /* 0x003fea0003800000 */
.L_x_198:
[----:B------:R-:W-:Y:S01]  /*1660*/  MOV R7, R14 ;  /* 0x0000000e00077202 */ /* 0x000fe20000000f00 */
[----:B------:R-:W-:-:S07]  /*1670*/  IMAD.MOV.U32 R30, RZ, RZ, R34 ;  /* 0x000000ffff1e7224 */ /* 0x000fce00078e0022 */
[----:B------:R-:W-:Y:S05]  /*1680*/  WARPSYNC.COLLECTIVE R10, `(.L_x_199) ;  /* 0x000000000a087348 */ /* 0x000fea0003c00000 */
[----:B------:R0:W1:Y:S02]  /*1690*/  SHFL.BFLY P5, R34, R7, R8, R9 ;  /* 0x0c00000807227389 */ /* 0x00006400000a0009 */
[----:B01----:R-:W-:Y:S05]  /*16a0*/  ENDCOLLECTIVE ;  /* 0x000000000000791b */ /* 0x003fea0003800000 */
.L_x_199:
[----:B------:R-:W-:Y:S05]  /*16b0*/  BRA `(.L_x_200) ;  /* 0xfffffff000b07947 */ /* 0x000fea000383ffff */
.L_x_177:
[----:B-1----:R-:W-:Y:S01]  /*16c0*/  IMAD.MOV.U32 R7, RZ, RZ, R25 ;  /* 0x000000ffff077224 */ /* 0x002fe200078e0019 */
[----:B0-----:R-:W-:Y:S01]  /*16d0*/  MOV R8, 0x10 ;  /* 0x0000001000087802 */ /* 0x001fe20000000f00 */
[----:B------:R-:W-:Y:S01]  /*16e0*/  IMAD.MOV.U32 R9, RZ, RZ, 0x1f ;  /* 0x0000001fff097424 */ /* 0x000fe200078e00ff */
[----:B------:R-:W-:-:S07]  /*16f0*/  MOV R10, 0xffffffff ;  /* 0xffffffff000a7802 */ /* 0x000fce0000000f00 */
[----:B---3--:R-:W-:Y:S05]  /*1700*/  WARPSYNC.COLLECTIVE R10, `(.L_x_201) ;  /* 0x000000000a087348 */ /* 0x008fea0003c00000 */
[----:B------:R0:W1:Y:S02]  /*1710*/  SHFL.BFLY P5, R34, R7, R8, R9 ;  /* 0x0c00000807227389 */ /* 0x00006400000a0009 */
[----:B01-3--:R-:W-:Y:S05]  /*1720*/  ENDCOLLECTIVE ;  /* 0x000000000000791b */ /* 0x00bfea0003800000 */
.L_x_201:
[----:B------:R-:W-:Y:S01]  /*1730*/  MOV R7, R24 ;  /* 0x0000001800077202 */ /* 0x000fe20000000f00 */
[----:B------:R-:W-:-:S07]  /*1740*/  IMAD.MOV.U32 R27, RZ, RZ, R34 ;  /* 0x000000ffff1b7224 */ /* 0x000fce00078e0022 */
[----:B------:R-:W-:Y:S05]  /*1750*/  WARPSYNC.COLLECTIVE R10, `(.L_x_202) ;  /* 0x000000000a087348 */ /* 0x000fea0003c00000 */
[----:B------:R0:W1:Y:S02]  /*1760*/  SHFL.BFLY P5, R34, R7, R8, R9 ;  /* 0x0c00000807227389 */ /* 0x00006400000a0009 */
[----:B01----:R-:W-:Y:S05]  /*1770*/  ENDCOLLECTIVE ;  /* 0x000000000000791b */ /* 0x003fea0003800000 */
.L_x_202:
[----:B------:R-:W-:Y:S02]  /*1780*/  IMAD.MOV.U32 R8, RZ, RZ, 0x8 ;  /* 0x00000008ff087424 */ /* 0x000fe400078e00ff */
[----:B------:R-:W-:-:S06]  /*1790*/  IMAD.MOV.U32 R26, RZ, RZ, R34 ;  /* 0x000000ffff1a7224 */ /* 0x000fcc00078e0022 */
[----:B------:R-:W-:-:S10]  /*17a0*/  DADD R26, R24, R26 ;  /* 0x00000000181a7229 */ /* 0x000fd4000000001a */
[----:B------:R-:W-:-:S07]  /*17b0*/  MOV R7, R27 ;  /* 0x0000001b00077202 */ /* 0x000fce0000000f00 */
[----:B------:R-:W-:Y:S05]  /*17c0*/  WARPSYNC.COLLECTIVE R10, `(.L_x_203) ;  /* 0x000000000a087348 */ /* 0x000fea0003c00000 */
[----:B------:R0:W1:Y:S02]  /*17d0*/  SHFL.BFLY P5, R34, R7, R8, R9 ;  /* 0x0c00000807227389 */ /* 0x00006400000a0009 */
[----:B01----:R-:W-:Y:S05]  /*17e0*/  ENDCOLLECTIVE ;  /* 0x000000000000791b */ /* 0x003fea0003800000 */
.L_x_203:
[----:B------:R-:W-:Y:S01]  /*17f0*/  IMAD.MOV.U32 R7, RZ, RZ, R26 ;  /* 0x000000ffff077224 */ /* 0x000fe200078e001a */
[----:B------:R-:W-:-:S07]  /*1800*/  MOV R29, R34 ;  /* 0x00000022001d7202 */ /* 0x000fce0000000f00 */
[----:B------:R-:W-:Y:S05]  /*1810*/  WARPSYNC.COLLECTIVE R10, `(.L_x_204) ;  /* 0x000000000a087348 */ /* 0x000fea0003c00000 */
[----:B------:R0:W1:Y:S02]  /*1820*/  SHFL.BFLY P5, R34, R7, R8, R9 ;  /* 0x0c00000807227389 */ /* 0x00006400000a0009 */
[----:B01----:R-:W-:Y:S05]  /*1830*/  ENDCOLLECTIVE ;  /* 0x000000000000791b */ /* 0x003fea0003800000 */
.L_x_204:
[----:B------:R-:W-:Y:S02]  /*1840*/  MOV R8, 0x4 ;  /* 0x0000000400087802 */ /* 0x000fe40000000f00 */
[----:B------:R-:W-:-:S06]  /*1850*/  MOV R28, R34 ;  /* 0x00000022001c7202 */ /* 0x000fcc0000000f00 */
[----:B------:R-:W-:-:S10]  /*1860*/  DADD R28, R26, R28 ;  /* 0x000000001a1c7229 */ /* 0x000fd4000000001c */
[----:B------:R-:W-:-:S07]  /*1870*/  IMAD.MOV.U32 R7, RZ, RZ, R29 ;  /* 0x000000ffff077224 */ /* 0x000fce00078e001d */
[----:B------:R-:W-:Y:S05]  /*1880*/  WARPSYNC.COLLECTIVE R10, `(.L_x_205) ;  /* 0x000000000a087348 */ /* 0x000fea0003c00000 */
[----:B------:R0:W1:Y:S02]  /*1890*/  SHFL.BFLY P5, R34, R7, R8, R9 ;  /* 0x0c00000807227389 */ /* 0x00006400000a0009 */
[----:B01----:R-:W-:Y:S05]  /*18a0*/  ENDCOLLECTIVE ;  /* 0x000000000000791b */ /* 0x003fea0003800000 */
.L_x_205:
[----:B------:R-:W-:Y:S01]  /*18b0*/  MOV R7, R28 ;  /* 0x0000001c00077202 */ /* 0x000fe20000000f00 */
[----:B------:R-:W-:-:S07]  /*18c0*/  IMAD.MOV.U32 R31, RZ, RZ, R34 ;  /* 0x000000ffff1f7224 */ /* 0x000fce00078e0022 */
[----:B------:R-:W-:Y:S05]  /*18d0*/  WARPSYNC.COLLECTIVE R10, `(.L_x_206) ;  /* 0x000000000a087348 */ /* 0x000fea0003c00000 */
[----:B------:R0:W1:Y:S02]  /*18e0*/  SHFL.BFLY P5, R34, R7, R8, R9 ;  /* 0x0c00000807227389 */ /* 0x00006400000a0009 */
[----:B01----:R-:W-:Y:S05]  /*18f0*/  ENDCOLLECTIVE ;  /* 0x000000000000791b */ /* 0x003fea0003800000 */
.L_x_206:
[----:B------:R-:W-:Y:S02]  /*1900*/  IMAD.MOV.U32 R8, RZ, RZ, 0x2 ;  /* 0x00000002ff087424 */ /* 0x000fe400078e00ff */
[----:B------:R-:W-:-:S06]  /*1910*/  IMAD.MOV.U32 R30, RZ, RZ, R34 ;  /* 0x000000ffff1e7224 */ /* 0x000fcc00078e0022 */
[----:B------:R-:W-:-:S10]  /*1920*/  DADD R30, R28, R30 ;  /* 0x000000001c1e7229 */ /* 0x000fd4000000001e */
[----:B------:R-:W-:-:S07]  /*1930*/  MOV R7, R31 ;  /* 0x0000001f00077202 */ /* 0x000fce0000000f00 */
[----:B------:R-:W-:Y:S05]  /*1940*/  WARPSYNC.COLLECTIVE R10, `(.L_x_207) ;  /* 0x000000000a087348 */ /* 0x000fea0003c00000 */
[----:B------:R0:W1:Y:S02]  /*1950*/  SHFL.BFLY P5, R34, R7, R8, R9 ;  /* 0x0c00000807227389 */ /* 0x00006400000a0009 */
[----:B01----:R-:W-:Y:S05]  /*1960*/  ENDCOLLECTIVE ;  /* 0x000000000000791b */ /* 0x003fea0003800000 */
.L_x_207:
[----:B------:R-:W-:Y:S01]  /*1970*/  IMAD.MOV.U32 R7, RZ, RZ, R30 ;  /* 0x000000ffff077224 */ /* 0x000fe200078e001e */
[----:B------:R-:W-:-:S07]  /*1980*/  MOV R25, R34 ;  /* 0x0000002200197202 */ /* 0x000fce0000000f00 */
[----:B------:R-:W-:Y:S05]  /*1990*/  WARPSYNC.COLLECTIVE R10, `(.L_x_208) ;  /* 0x000000000a087348 */ /* 0x000fea0003c00000 */
[----:B------:R0:W1:Y:S02]  /*19a0*/  SHFL.BFLY P5, R34, R7, R8, R9 ;  /* 0x0c00000807227389 */ /* 0x00006400000a0009 */
[----:B01----:R-:W-:Y:S05]  /*19b0*/  ENDCOLLECTIVE ;  /* 0x000000000000791b */ /* 0x003fea0003800000 */
.L_x_208:
[----:B------:R-:W-:Y:S02]  /*19c0*/  MOV R8, 0x1 ;  /* 0x0000000100087802 */ /* 0x000fe40000000f00 */
[----:B------:R-:W-:-:S06]  /*19d0*/  MOV R24, R34 ;  /* 0x0000002200187202 */ /* 0x000fcc0000000f00 */
[----:B------:R-:W-:-:S10]  /*19e0*/  DADD R24, R30, R24 ;  /* 0x000000001e187229 */ /* 0x000fd40000000018 */
[----:B------:R-:W-:-:S07]  /*19f0*/  IMAD.MOV.U32 R7, RZ, RZ, R25 ;  /* 0x000000ffff077224 */ /* 0x000fce00078e0019 */
[----:B------:R-:W-:Y:S05]  /*1a00*/  WARPSYNC.COLLECTIVE R10, `(.L_x_209) ;  /* 0x000000000a087348 */ /* 0x000fea0003c00000 */
[----:B------:R0:W1:Y:S02]  /*1a10*/  SHFL.BFLY P5, R34, R7, R8, R9 ;  /* 0x0c00000807227389 */ /* 0x00006400000a0009 */
[----:B01----:R-:W-:Y:S05]  /*1a20*/  ENDCOLLECTIVE ;  /* 0x000000000000791b */ /* 0x003fea0003800000 */
.L_x_209:
[----:B------:R-:W-:Y:S01]  /*1a30*/  MOV R7, R24 ;  /* 0x0000001800077202 */ /* 0x000fe20000000f00 */
[----:B------:R-:W-:-:S07]  /*1a40*/  IMAD.MOV.U32 R26, RZ, RZ, R34 ;  /* 0x000000ffff1a7224 */ /* 0x000fce00078e0022 */
[----:B------:R-:W-:Y:S05]  /*1a50*/  WARPSYNC.COLLECTIVE R10, `(.L_x_210) ;  /* 0x000000000a087348 */ /* 0x000fea0003c00000 */
[----:B------:R0:W1:Y:S02]  /*1a60*/  SHFL.BFLY P5, R34, R7, R8, R9 ;  /* 0x0c00000807227389 */ /* 0x00006400000a0009 */
[----:B01----:R-:W-:Y:S05]  /*1a70*/  ENDCOLLECTIVE ;  /* 0x000000000000791b */ /* 0x003fea0003800000 */
.L_x_210:
[----:B------:R-:W-:Y:S05]  /*1a80*/  BRA `(.L_x_211) ;  /* 0xfffffff000ac7947 */ /* 0x000fea000383ffff */
.L_x_212:
        /* <DEDUP_REMOVED lines=15> */
.L_x_305:


//--------------------- .text._Z28compute_hh_trafo_kernel_realIdLj512EEvPT_PKS0_S3_iii --------------------------
	.section	.text._Z28compute_hh_trafo_kernel_realIdLj512EEvPT_PKS0_S3_iii,"ax",@progbits
	.align	128
        .global         _Z28compute_hh_trafo_kernel_realIdLj512EEvPT_PKS0_S3_iii
        .type           _Z28compute_hh_trafo_kernel_realIdLj512EEvPT_PKS0_S3_iii,@function
        .size           _Z28compute_hh_trafo_kernel_realIdLj512EEvPT_PKS0_S3_iii,(.L_x_306 - _Z28compute_hh_trafo_kernel_realIdLj512EEvPT_PKS0_S3_iii)
        .other          _Z28compute_hh_trafo_kernel_realIdLj512EEvPT_PKS0_S3_iii,@"STO_CUDA_ENTRY STV_DEFAULT"
_Z28compute_hh_trafo_kernel_realIdLj512EEvPT_PKS0_S3_iii:
.text._Z28compute_hh_trafo_kernel_realIdLj512EEvPT_PKS0_S3_iii:
        /* <DEDUP_REMOVED lines=80> */
.L_x_231:
[----:B0--3--:R-:W-:Y:S02]  /*0500*/  IMAD.MOV.U32 R8, RZ, RZ, R34 ;  /* 0x000000ffff087224 */ /* 0x009fe400078e0022 */
[----:B--2---:R-:W-:-:S06]  /*0510*/  IMAD.MOV.U32 R9, RZ, RZ, R4 ;  /* 0x000000ffff097224 */ /* 0x004fcc00078e0004 */
[----:B------:R-:W-:-:S07]  /*0520*/  DADD R8, R20, R8 ;  /* 0x0000000014087229 */ /* 0x000fce0000000008 */
[----:B------:R0:W-:Y:S04]  /*0530*/  STS.64 [R6], R8 ;  /* 0x0000000806007388 */ /* 0x0001e80000000a00 */
.L_x_214:
        /* <DEDUP_REMOVED lines=16> */
.L_x_213:
        /* <DEDUP_REMOVED lines=11> */
.L_x_220:
[----:B--2-4-:R-:W-:-:S05]  /*06f0*/  IMAD.WIDE R24, R2, 0x8, R20 ;  /* 0x0000000802187825 */ /* 0x014fca00078e0214 */
[----:B------:R-:W2:Y:S01]  /*0700*/  @!P1 LDG.E.64 R26, desc[UR8][R24.64] ;  /* 0x00000008181a9981 */ /* 0x000ea2000c1e1b00 */
[----:B01----:R-:W-:-:S06]  /*0710*/  IMAD.WIDE R12, R5, 0x8, R18 ;  /* 0x00000008050c7825 */ /* 0x003fcc00078e0212 */
[----:B------:R-:W4:Y:S01]  /*0720*/  LDG.E.64.CONSTANT R12, desc[UR8][R12.64] ;  /* 0x000000080c0c7981 */ /* 0x000f22000c1e9b00 */
[----:B------:R-:W-:Y:S02]  /*0730*/  @!P1 MOV R7, 0x400 ;  /* 0x0000040000079802 */ /* 0x000fe40000000f00 */
[C---:B------:R-:W-:Y:S01]  /*0740*/  ISETP.GT.U32.AND P2, PT, R3.reuse, 0xff, PT ;  /* 0x000000ff0300780c */ /* 0x040fe20003f44070 */
[----:B------:R-:W0:Y:S01]  /*0750*/  @!P1 S2R R8, SR_CgaCtaId ;  /* 0x0000000000089919 */ /* 0x000e220000008800 */
[C---:B------:R-:W-:Y:S02]  /*0760*/  ISETP.GT.U32.AND P3, PT, R3.reuse, 0x7f, PT ;  /* 0x0000007f0300780c */ /* 0x040fe40003f64070 */
        /* <DEDUP_REMOVED lines=45> */
.L_x_242:
[----:B0---4-:R-:W-:Y:S01]  /*0a40*/  MOV R8, R34 ;  /* 0x0000002200087202 */ /* 0x011fe20000000f00 */
[----:B--2---:R-:W-:-:S06]  /*0a50*/  IMAD.MOV.U32 R9, RZ, RZ, R30 ;  /* 0x000000ffff097224 */ /* 0x004fcc00078e001e */
[----:B------:R-:W-:-:S07]  /*0a60*/  DADD R8, R14, R8 ;  /* 0x000000000e087229 */ /* 0x000fce0000000008 */
[----:B------:R2:W-:Y:S04]  /*0a70*/  STS.64 [R6], R8 ;  /* 0x0000000806007388 */ /* 0x0005e80000000a00 */
.L_x_216:
        /* <DEDUP_REMOVED lines=61> */
.L_x_253:
[----:B0---4-:R-:W-:Y:S01]  /*0e50*/  IMAD.MOV.U32 R8, RZ, RZ, R34 ;  /* 0x000000ffff087224 */ /* 0x011fe200078e0022 */
[----:B--2---:R-:W-:-:S06]  /*0e60*/  MOV R9, R26 ;  /* 0x0000001a00097202 */ /* 0x004fcc0000000f00 */
[----:B------:R-:W-:-:S07]  /*0e70*/  DADD R8, R24, R8 ;  /* 0x0000000018087229 */ /* 0x000fce0000000008 */
[----:B------:R2:W-:Y:S04]  /*0e80*/  STS.64 [R6], R8 ;  /* 0x0000000806007388 */ /* 0x0005e80000000a00 */
.L_x_218:
[----:B------:R-:W-:Y:S05]  /*0e90*/  WARPSYNC.ALL ;  /* 0x0000000000007948 */ /* 0x000fea0003800000 */
[----:B------:R-:W-:Y:S01]  /*0ea0*/  VIADD R29, R11, 0xffffffff ;  /* 0xffffffff0b1d7836 */ /* 0x000fe20000000000 */
[----:B------:R-:W-:Y:S03]  /*0eb0*/  BAR.SYNC.DEFER_BLOCKING 0x0 ;  /* 0x0000000000007b1d */ /* 0x000fe60000010000 */
[----:B---3--:R-:W-:-:S05]  /*0ec0*/  IMAD.WIDE.U32 R28, R29, 0x8, R22 ;  /* 0x000000081d1c7825 */ /* 0x008fca00078e0016 */
[----:B0-2---:R-:W0:Y:S01]  /*0ed0*/  LDC.64 R8, c[0x0][0x398] ;  /* 0x0000e600ff087b82 */ /* 0x005e220000000a00 */
[----:B-1----:R-:W2:Y:S01]  /*0ee0*/  LDG.E.64.CONSTANT R24, desc[UR8][R28.64] ;  /* 0x000000081c187981 */ /* 0x002ea2000c1e9b00 */
[----:B------:R-:W-:Y:S01]  /*0ef0*/  ISETP.NE.AND P0, PT, R4, 0x2, P0 ;  /* 0x000000020400780c */ /* 0x000fe20000705270 */
[----:B------:R-:W-:Y:S01]  /*0f00*/  VIADD R11, R11, 0xfffffffe ;  /* 0xfffffffe0b0b7836 */ /* 0x000fe20000000000 */
[----:B------:R-:W-:-:S04]  /*0f10*/  IADD3 R32, P2, PT, R32, -0x10, RZ ;  /* 0xfffffff020207810 */ /* 0x000fc80007f5e0ff */
[----:B------:R-:W-:Y:S01]  /*0f20*/  IADD3.X R33, PT, PT, R33, -0x1, RZ, P2, !PT ;  /* 0xffffffff21217810 */ /* 0x000fe200017fe4ff */
[----:B------:R-:W2:Y:S01]  /*0f30*/  LDS.64 R26, [UR4+0x1008] ;  /* 0x00100804ff1a7984 */ /* 0x000ea20008000a00 */
[----:B0-----:R-:W-:Y:S01]  /*0f40*/  IMAD R5, R8, -0x2, R5 ;  /* 0xfffffffe08057824 */ /* 0x001fe200078e0205 */
[C---:B------:R-:W-:Y:S01]  /*0f50*/  IADD3 R10, PT, PT, -R9.reuse, RZ, RZ ;  /* 0x000000ff090a7210 */ /* 0x040fe20007ffe1ff */
[----:B------:R-:W-:Y:S02]  /*0f60*/  IMAD.MOV R8, RZ, RZ, -R8 ;  /* 0x000000ffff087224 */ /* 0x000fe400078e0a08 */
[----:B------:R-:W-:Y:S01]  /*0f70*/  IMAD R2, R9, -0x2, R2 ;  /* 0xfffffffe09027824 */ /* 0x000fe200078e0202 */
[----:B------:R-:W-:Y:S01]  /*0f80*/  LEA R37, R10, R37, 0x1 ;  /* 0x000000250a257211 */ /* 0x000fe200078e08ff */
[----:B------:R-:W-:Y:S01]  /*0f90*/  IMAD R35, R8, 0x2, R35 ;  /* 0x0000000208237824 */ /* 0x000fe200078e0223 */
[----:B--2---:R-:W-:-:S08]  /*0fa0*/  DMUL R24, R26, R24 ;  /* 0x000000181a187228 */ /* 0x004fd00000000000 */
[----:B------:R-:W-:-:S07]  /*0fb0*/  DFMA R24, R14, -R24, R12 ;  /* 0x800000180e18722b */ /* 0x000fce000000000c */
[----:B------:R2:W-:Y:S01]  /*0fc0*/  @!P0 STG.E.64 desc[UR8][R16.64], R24 ;  /* 0x0000001810008986 */ /* 0x0005e2000c101b08 */
[C---:B------:R-:W-:Y:S01]  /*0fd0*/  ISETP.GT.U32.AND P0, PT, R4.reuse, 0x2, PT ;  /* 0x000000020400780c */ /* 0x040fe20003f04070 */
[----:B------:R-:W-:Y:S02]  /*0fe0*/  VIADD R4, R4, 0xfffffffe ;  /* 0xfffffffe04047836 */ /* 0x000fe40000000000 */
[----:B------:R2:W-:Y:S01]  /*0ff0*/  STS.64 [R0+0x8], R24 ;  /* 0x0000081800007388 */ /* 0x0005e20000000a00 */
[----:B------:R-:W-:Y:S09]  /*1000*/  BAR.SYNC.DEFER_BLOCKING 0x0 ;  /* 0x0000000000007b1d */ /* 0x000ff20000010000 */
[----:B------:R-:W-:Y:S05]  /*1010*/  @P0 BRA `(.L_x_220) ;  /* 0xfffffff400b40947 */ /* 0x000fea000383ffff */
[----:B------:R-:W-:Y:S05]  /*1020*/  EXIT ;  /* 0x000000000000794d */ /* 0x000fea0003800000 */
.L_x_215:
[----:B-1----:R-:W-:Y:S01]  /*1030*/  IMAD.MOV.U32 R7, RZ, RZ, R21 ;  /* 0x000000ffff077224 */ /* 0x002fe200078e0015 */
[----:B0-----:R-:W-:Y:S01]  /*1040*/  MOV R8, 0x10 ;  /* 0x0000001000087802 */ /* 0x001fe20000000f00 */
[----:B------:R-:W-:Y:S02]  /*1050*/  IMAD.MOV.U32 R9, RZ, RZ, 0x1f ;  /* 0x0000001fff097424 */ /* 0x000fe400078e00ff */
[----:B------:R-:W-:-:S07]  /*1060*/  IMAD.MOV.U32 R10, RZ, RZ, -0x1 ;  /* 0xffffffffff0a7424 */ /* 0x000fce00078e00ff */
[----:B------:R-:W-:Y:S05]  /*1070*/  WARPSYNC.COLLECTIVE R10, `(.L_x_221) ;  /* 0x000000000a087348 */ /* 0x000fea0003c00000 */
[----:B------:R0:W1:Y:S02]  /*1080*/  SHFL.BFLY P6, R34, R7, R8, R9 ;  /* 0x0c00000807227389 */ /* 0x00006400000c0009 */
[----:B01----:R-:W-:Y:S05]  /*1090*/  ENDCOLLECTIVE ;  /* 0x000000000000791b */ /* 0x003fea0003800000 */
.L_x_221:
[----:B------:R-:W-:Y:S01]  /*10a0*/  IMAD.MOV.U32 R7, RZ, RZ, R20 ;  /* 0x000000ffff077224 */ /* 0x000fe200078e0014 */
[----:B------:R-:W-:-:S07]  /*10b0*/  MOV R23, R34 ;  /* 0x0000002200177202 */ /* 0x000fce0000000f00 */
[----:B------:R-:W-:Y:S05]  /*10c0*/  WARPSYNC.COLLECTIVE R10, `(.L_x_222) ;  /* 0x000000000a087348 */ /* 0x000fea0003c00000 */
[----:B------:R0:W1:Y:S02]  /*10d0*/  SHFL.BFLY P6, R34, R7, R8, R9 ;  /* 0x0c00000807227389 */ /* 0x00006400000c0009 */
[----:B01----:R-:W-:Y:S05]  /*10e0*/  ENDCOLLECTIVE ;  /* 0x000000000000791b */ /* 0x003fea0003800000 */
.L_x_222:
[----:B------:R-:W-:Y:S02]  /*10f0*/  IMAD.MOV.U32 R8, RZ, RZ, 0x8 ;  /* 0x00000008ff087424 */ /* 0x000fe400078e00ff */
[----:B------:R-:W-:-:S06]  /*1100*/  IMAD.MOV.U32 R22, RZ, RZ, R34 ;  /* 0x000000ffff167224 */ /* 0x000fcc00078e0022 */
[----:B------:R-:W-:-:S10]  /*1110*/  DADD R22, R20, R22 ;  /* 0x0000000014167229 */ /* 0x000fd40000000016 */
[----:B------:R-:W-:-:S07]  /*1120*/  MOV R7, R23 ;  /* 0x0000001700077202 */ /* 0x000fce0000000f00 */
[----:B------:R-:W-:Y:S05]  /*1130*/  WARPSYNC.COLLECTIVE R10, `(.L_x_223) ;  /* 0x000000000a087348 */ /* 0x000fea0003c00000 */
[----:B------:R0:W1:Y:S02]  /*1140*/  SHFL.BFLY P6, R34, R7, R8, R9 ;  /* 0x0c00000807227389 */ /* 0x00006400000c0009 */
[----:B01----:R-:W-:Y:S05]  /*1150*/  ENDCOLLECTIVE ;  /* 0x000000000000791b */ /* 0x003fea0003800000 */
.L_x_223:
[----:B------:R-:W-:Y:S01]  /*1160*/  MOV R7, R22 ;  /* 0x0000001600077202 */ /* 0x000fe20000000f00 */
[----:B------:R-:W-:-:S07]  /*1170*/  IMAD.MOV.U32 R25, RZ, RZ, R34 ;  /* 0x000000ffff197224 */ /* 0x000fce00078e0022 */
[----:B------:R-:W-:Y:S05]  /*1180*/  WARPSYNC.COLLECTIVE R10, `(.L_x_224) ;  /* 0x000000000a087348 */ /* 0x000fea0003c00000 */
[----:B------:R0:W1:Y:S02]  /*1190*/  SHFL.BFLY P6, R34, R7, R8, R9 ;  /* 0x0c00000807227389 */ /* 0x00006400000c0009 */
[----:B01----:R-:W-:Y:S05]  /*11a0*/  ENDCOLLECTIVE ;  /* 0x000000000000791b */ /* 0x003fea0003800000 */
.L_x_224:
[----:B------:R-:W-:Y:S01]  /*11b0*/  MOV R8, 0x4 ;  /* 0x0000000400087802 */ /* 0x000fe20000000f00 */
[----:B------:R-:W-:-:S06]  /*11c0*/  IMAD.MOV.U32 R24, RZ, RZ, R34 ;  /* 0x000000ffff187224 */ /* 0x000fcc00078e0022 */
[----:B------:R-:W-:-:S10]  /*11d0*/  DADD R24, R22, R24 ;  /* 0x0000000016187229 */ /* 0x000fd40000000018 */
[----:B------:R-:W-:-:S07]  /*11e0*/  IMAD.MOV.U32 R7, RZ, RZ, R25 ;  /* 0x000000ffff077224 */ /* 0x000fce00078e0019 */
[----:B------:R-:W-:Y:S05]  /*11f0*/  WARPSYNC.COLLECTIVE R10, `(.L_x_225) ;  /* 0x000000000a087348 */ /* 0x000fea0003c00000 */
[----:B------:R0:W1:Y:S02]  /*1200*/  SHFL.BFLY P6, R34, R7, R8, R9 ;  /* 0x0c00000807227389 */ /* 0x00006400000c0009 */
[----:B01----:R-:W-:Y:S05]  /*1210*/  ENDCOLLECTIVE ;  /* 0x000000000000791b */ /* 0x003fea0003800000 */
.L_x_225:
[----:B------:R-:W-:Y:S01]  /*1220*/  MOV R7, R24 ;  /* 0x0000001800077202 */ /* 0x000fe20000000f00 */
[----:B------:R-:W-:-:S07]  /*1230*/  IMAD.MOV.U32 R27, RZ, RZ, R34 ;  /* 0x000000ffff1b7224 */ /* 0x000fce00078e0022 */
[----:B------:R-:W-:Y:S05]  /*1240*/  WARPSYNC.COLLECTIVE R10, `(.L_x_226) ;  /* 0x000000000a087348 */ /* 0x000fea0003c00000 */
[----:B------:R0:W1:Y:S02]  /*1250*/  SHFL.BFLY P6, R34, R7, R8, R9 ;  /* 0x0c00000807227389 */ /* 0x00006400000c0009 */
[----:B01----:R-:W-:Y:S05]  /*1260*/  ENDCOLLECTIVE ;  /* 0x000000000000791b */ /* 0x003fea0003800000 */
.L_x_226:
[----:B------:R-:W-:Y:S02]  /*1270*/  IMAD.MOV.U32 R8, RZ, RZ, 0x2 ;  /* 0x00000002ff087424 */ /* 0x000fe400078e00ff */
[----:B------:R-:W-:-:S06]  /*1280*/  IMAD.MOV.U32 R26, RZ, RZ, R34 ;  /* 0x000000ffff1a7224 */ /* 0x000fcc00078e0022 */
[----:B------:R-:W-:-:S10]  /*1290*/  DADD R26, R24, R26 ;  /* 0x00000000181a7229 */ /* 0x000fd4000000001a */
[----:B------:R-:W-:-:S07]  /*12a0*/  MOV R7, R27 ;  /* 0x0000001b00077202 */ /* 0x000fce0000000f00 */
[----:B------:R-:W-:Y:S05]  /*12b0*/  WARPSYNC.COLLECTIVE R10, `(.L_x_227) ;  /* 0x000000000a087348 */ /* 0x000fea0003c00000 */
[----:B------:R0:W1:Y:S02]  /*12c0*/  SHFL.BFLY P6, R34, R7, R8, R9 ;  /* 0x0c00000807227389 */ /* 0x00006400000c0009 */
[----:B01----:R-:W-:Y:S05]  /*12d0*/  ENDCOLLECTIVE ;  /* 0x000000000000791b */ /* 0x003fea0003800000 */
.L_x_227:
[----:B------:R-:W-:Y:S01]  /*12e0*/  IMAD.MOV.U32 R7, RZ, RZ, R26 ;  /* 0x000000ffff077224 */ /* 0x000fe200078e001a */
[----:B------:R-:W-:-:S07]  /*12f0*/  MOV R21, R34 ;  /* 0x0000002200157202 */ /* 0x000fce0000000f00 */
[----:B------:R-:W-:Y:S05]  /*1300*/  WARPSYNC.COLLECTIVE R10, `(.L_x_228) ;  /* 0x000000000a087348 */ /* 0x000fea0003c00000 */
[----:B------:R0:W1:Y:S02]  /*1310*/  SHFL.BFLY P6, R34, R7, R8, R9 ;  /* 0x0c00000807227389 */ /* 0x00006400000c0009 */
[----:B01----:R-:W-:Y:S05]  /*1320*/  ENDCOLLECTIVE ;  /* 0x000000000000791b */ /* 0x003fea0003800000 */
.L_x_228:
[----:B------:R-:W-:Y:S02]  /*1330*/  MOV R8, 0x1 ;  /* 0x0000000100087802 */ /* 0x000fe40000000f00 */
[----:B------:R-:W-:-:S06]  /*1340*/  MOV R20, R34 ;  /* 0x0000002200147202 */ /* 0x000fcc0000000f00 */
[----:B------:R-:W-:-:S10]  /*1350*/  DADD R20, R26, R20 ;  /* 0x000000001a147229 */ /* 0x000fd40000000014 */
[----:B------:R-:W-:-:S07]  /*1360*/  IMAD.MOV.U32 R7, RZ, RZ, R21 ;  /* 0x000000ffff077224 */ /* 0x000fce00078e0015 */
[----:B------:R-:W-:Y:S05]  /*1370*/  WARPSYNC.COLLECTIVE R10, `(.L_x_229) ;  /* 0x000000000a087348 */ /* 0x000fea0003c00000 */
[----:B------:R0:W1:Y:S02]  /*1380*/  SHFL.BFLY P6, R34, R7, R8, R9 ;  /* 0x0c00000807227389 */ /* 0x00006400000c0009 */
[----:B01----:R-:W-:Y:S05]  /*1390*/  ENDCOLLECTIVE ;  /* 0x000000000000791b */ /* 0x003fea0003800000 */
.L_x_229:
[----:B------:R-:W-:Y:S01]  /*13a0*/  MOV R7, R20 ;  /* 0x0000001400077202 */ /* 0x000fe20000000f00 */
[----:B------:R-:W-:-:S07]  /*13b0*/  IMAD.MOV.U32 R4, RZ, RZ, R34 ;  /* 0x000000ffff047224 */ /* 0x000fce00078e0022 */
[----:B------:R-:W-:Y:S05]  /*13c0*/  WARPSYNC.COLLECTIVE R10, `(.L_x_230) ;  /* 0x000000000a087348 */ /* 0x000fea0003c00000 */
[----:B------:R0:W1:Y:S02]  /*13d0*/  SHFL.BFLY P6, R34, R7, R8, R9 ;  /* 0x0c00000807227389 */ /* 0x00006400000c0009 */
[----:B01----:R-:W-:Y:S05]  /*13e0*/  ENDCOLLECTIVE ;  /* 0x000000000000791b */ /* 0x003fea0003800000 */
.L_x_230:
[----:B------:R-:W-:Y:S05]  /*13f0*/  BRA `(.L_x_231) ;  /* 0xfffffff000407947 */ /* 0x000fea000383ffff */
.L_x_217:
[----:B-1----:R-:W-:Y:S01]  /*1400*/  IMAD.MOV.U32 R7, RZ, RZ, R15 ;  /* 0x000000ffff077224 */ /* 0x002fe200078e000f */
[----:B0-----:R-:W-:Y:S01]  /*1410*/  MOV R8, 0x10 ;  /* 0x0000001000087802 */ /* 0x001fe20000000f00 */
[----:B------:R-:W-:Y:S01]  /*1420*/  IMAD.MOV.U32 R9, RZ, RZ, 0x1f ;  /* 0x0000001fff097424 */ /* 0x000fe200078e00ff */
[----:B------:R-:W-:-:S07]  /*1430*/  MOV R10, 0xffffffff ;  /* 0xffffffff000a7802 */ /* 0x000fce0000000f00 */
[----:B---3--:R-:W-:Y:S05]  /*1440*/  WARPSYNC.COLLECTIVE R10, `(.L_x_232) ;  /* 0x000000000a087348 */ /* 0x008fea0003c00000 */
[----:B------:R0:W1:Y:S02]  /*1450*/  SHFL.BFLY P6, R34, R7, R8, R9 ;  /* 0x0c00000807227389 */ /* 0x00006400000c0009 */
[----:B01-3--:R-:W-:Y:S05]  /*1460*/  ENDCOLLECTIVE ;  /* 0x000000000000791b */ /* 0x00bfea0003800000 */
.L_x_232:
[----:B------:R-:W-:Y:S01]  /*1470*/  MOV R7, R14 ;  /* 0x0000000e00077202 */ /* 0x000fe20000000f00 */
[----:B------:R-:W-:-:S07]  /*1480*/  IMAD.MOV.U32 R31, RZ, RZ, R34 ;  /* 0x000000ffff1f7224 */ /* 0x000fce00078e0022 */
[----:B------:R-:W-:Y:S05]  /*1490*/  WARPSYNC.COLLECTIVE R10, `(.L_x_233) ;  /* 0x000000000a087348 */ /* 0x000fea0003c00000 */
[----:B------:R0:W1:Y:S02]  /*14a0*/  SHFL.BFLY P6, R34, R7, R8, R9 ;  /* 0x0c00000807227389 */ /* 0x00006400000c0009 */
[----:B01----:R-:W-:Y:S05]  /*14b0*/  ENDCOLLECTIVE ;  /* 0x000000000000791b */ /* 0x003fea0003800000 */
.L_x_233:
[----:B------:R-:W-:Y:S02]  /*14c0*/  IMAD.MOV.U32 R8, RZ, RZ, 0x8 ;  /* 0x00000008ff087424 */ /* 0x000fe400078e00ff */
[----:B------:R-:W-:-:S06]  /*14d0*/  IMAD.MOV.U32 R30, RZ, RZ, R34 ;  /* 0x000000ffff1e7224 */ /* 0x000fcc00078e0022 */
[----:B------:R-:W-:-:S10]  /*14e0*/  DADD R30, R14, R30 ;  /* 0x000000000e1e7229 */ /* 0x000fd4000000001e */
[----:B------:R-:W-:-:S07]  /*14f0*/  MOV R7, R31 ;  /* 0x0000001f00077202 */ /* 0x000fce0000000f00 */
[----:B------:R-:W-:Y:S05]  /*1500*/  WARPSYNC.COLLECTIVE R10, `(.L_x_234) ;  /* 0x000000000a087348 */ /* 0x000fea0003c00000 */
[----:B------:R0:W1:Y:S02]  /*1510*/  SHFL.BFLY P6, R34, R7, R8, R9 ;  /* 0x0c00000807227389 */ /* 0x00006400000c0009 */
[----:B01----:R-:W-:Y:S05]  /*1520*/  ENDCOLLECTIVE ;  /* 0x000000000000791b */ /* 0x003fea0003800000 */
.L_x_234:
[----:B------:R-:W-:Y:S01]  /*1530*/  IMAD.MOV.U32 R7, RZ, RZ, R30 ;  /* 0x000000ffff077224 */ /* 0x000fe200078e001e */
[----:B------:R-:W-:-:S07]  /*1540*/  MOV R29, R34 ;  /* 0x00000022001d7202 */ /* 0x000fce0000000f00 */
[----:B------:R-:W-:Y:S05]  /*1550*/  WARPSYNC.COLLECTIVE R10, `(.L_x_235) ;  /* 0x000000000a087348 */ /* 0x000fea0003c00000 */
[----:B------:R0:W1:Y:S02]  /*1560*/  SHFL.BFLY P6, R34, R7, R8, R9 ;  /* 0x0c00000807227389 */ /* 0x00006400000c0009 */
[----:B01----:R-:W-:Y:S05]  /*1570*/  ENDCOLLECTIVE ;  /* 0x000000000000791b */ /* 0x003fea0003800000 */
.L_x_235:
[----:B------:R-:W-:Y:S02]  /*1580*/  MOV R8, 0x4 ;  /* 0x0000000400087802 */ /* 0x000fe40000000f00 */
[----:B------:R-:W-:-:S06]  /*1590*/  MOV R28, R34 ;  /* 0x00000022001c7202 */ /* 0x000fcc0000000f00 */
[----:B------:R-:W-:-:S10]  /*15a0*/  DADD R28, R30, R28 ;  /* 0x000000001e1c7229 */ /* 0x000fd4000000001c */
[----:B------:R-:W-:-:S07]  /*15b0*/  IMAD.MOV.U32 R7, RZ, RZ, R29 ;  /* 0x000000ffff077224 */ /* 0x000fce00078e001d */
[----:B------:R-:W-:Y:S05]  /*15c0*/  WARPSYNC.COLLECTIVE R10, `(.L_x_236) ;  /* 0x000000000a087348 */ /* 0x000fea0003c00000 */
[----:B------:R0:W1:Y:S02]  /*15d0*/  SHFL.BFLY P6, R34, R7, R8, R9 ;  /* 0x0c00000807227389 */ /* 0x00006400000c0009 */
[----:B01----:R-:W-:Y:S05]  /*15e0*/  ENDCOLLECTIVE ;  /* 0x000000000000791b */ /* 0x003fea0003800000 */
.L_x_236:
[----:B------:R-:W-:Y:S01]  /*15f0*/  MOV R7, R28 ;  /* 0x0000001c00077202 */ /* 0x000fe20000000f00 */
[----:B------:R-:W-:-:S07]  /*1600*/  IMAD.MOV.U32 R27, RZ, RZ, R34 ;  /* 0x000000ffff1b7224 */ /* 0x000fce00078e0022 */
[----:B------:R-:W-:Y:S05]  /*1610*/  WARPSYNC.COLLECTIVE R10, `(.L_x_237) ;  /* 0x000000000a087348 */ /* 0x000fea0003c00000 */
[----:B------:R0:W1:Y:S02]  /*1620*/  SHFL.BFLY P6, R34, R7, R8, R9 ;  /* 0x0c00000807227389 */ /* 0x00006400000c0009 */
[----:B01----:R-:W-:Y:S05]  /*1630*/  ENDCOLLECTIVE ;  /* 0x000000000000791b */ /* 0x003fea0003800000 */
.L_x_237:
[----:B------:R-:W-:Y:S02]  /*1640*/  IMAD.MOV.U32 R8, RZ, RZ, 0x2 ;  /* 0x00000002ff087424 */ /* 0x000fe400078e00ff */
[----:B------:R-:W-:-:S06]  /*1650*/  IMAD.MOV.U32 R26, RZ, RZ, R34 ;  /* 0x000000ffff1a7224 */ /* 0x000fcc00078e0022 */
[----:B------:R-:W-:-:S10]  /*1660*/  DADD R26, R28, R26 ;  /* 0x000000001c1a7229 */ /* 0x000fd4000000001a */
[----:B------:R-:W-:-:S07]  /*1670*/  MOV R7, R27 ;  /* 0x0000001b00077202 */ /* 0x000fce0000000f00 */
[----:B------:R-:W-:Y:S05]  /*1680*/  WARPSYNC.COLLECTIVE R10, `(.L_x_238) ;  /* 0x000000000a087348 */ /* 0x000fea0003c00000 */
[----:B------:R0:W1:Y:S02]  /*1690*/  SHFL.BFLY P6, R34, R7, R8, R9 ;  /* 0x0c00000807227389 */ /* 0x00006400000c0009 */
[----:B01----:R-:W-:Y:S05]  /*16a0*/  ENDCOLLECTIVE ;  /* 0x000000000000791b */ /* 0x003fea0003800000 */
.L_x_238:
[----:B------:R-:W-:Y:S01]  /*16b0*/  IMAD.MOV.U32 R7, RZ, RZ, R26 ;  /* 0x000000ffff077224 */ /* 0x000fe200078e001a */
[----:B------:R-:W-:-:S07]  /*16c0*/  MOV R15, R34 ;  /* 0x00000022000f7202 */ /* 0x000fce0000000f00 */
[----:B------:R-:W-:Y:S05]  /*16d0*/  WARPSYNC.COLLECTIVE R10, `(.L_x_239) ;  /* 0x000000000a087348 */ /* 0x000fea0003c00000 */
[----:B------:R0:W1:Y:S02]  /*16e0*/  SHFL.BFLY P6, R34, R7, R8, R9 ;  /* 0x0c00000807227389 */ /* 0x00006400000c0009 */
[----:B01----:R-:W-:Y:S05]  /*16f0*/  ENDCOLLECTIVE ;  /* 0x000000000000791b */ /* 0x003fea0003800000 */
.L_x_239:
[----:B------:R-:W-:Y:S02]  /*1700*/  MOV R8, 0x1 ;  /* 0x0000000100087802 */ /* 0x000fe40000000f00 */
[----:B------:R-:W-:-:S06]  /*1710*/  MOV R14, R34 ;  /* 0x00000022000e7202 */ /* 0x000fcc0000000f00 */
[----:B------:R-:W-:-:S10]  /*1720*/  DADD R14, R26, R14 ;  /* 0x000000001a0e7229 */ /* 0x000fd4000000000e */
[----:B------:R-:W-:-:S07]  /*1730*/  IMAD.MOV.U32 R7, RZ, RZ, R15 ;  /* 0x000000ffff077224 */ /* 0x000fce00078e000f */
[----:B------:R-:W-:Y:S05]  /*1740*/  WARPSYNC.COLLECTIVE R10, `(.L_x_240) ;  /* 0x000000000a087348 */ /* 0x000fea0003c00000 */
[----:B------:R0:W1:Y:S02]  /*1750*/  SHFL.BFLY P6, R34, R7, R8, R9 ;  /* 0x0c00000807227389 */ /* 0x00006400000c0009 */
[----:B01----:R-:W-:Y:S05]  /*1760*/  ENDCOLLECTIVE ;  /* 0x000000000000791b */ /* 0x003fea0003800000 */
.L_x_240:
[----:B------:R-:W-:Y:S01]  /*1770*/  MOV R7, R14 ;  /* 0x0000000e00077202 */ /* 0x000fe20000000f00 */
[----:B------:R-:W-:-:S07]  /*1780*/  IMAD.MOV.U32 R30, RZ, RZ, R34 ;  /* 0x000000ffff1e7224 */ /* 0x000fce00078e0022 */
[----:B------:R-:W-:Y:S05]  /*1790*/  WARPSYNC.COLLECTIVE R10, `(.L_x_241) ;  /* 0x000000000a087348 */ /* 0x000fea0003c00000 */
[----:B------:R0:W1:Y:S02]  /*17a0*/  SHFL.BFLY P6, R34, R7, R8, R9 ;  /* 0x0c00000807227389 */ /* 0x00006400000c0009 */
[----:B01----:R-:W-:Y:S05]  /*17b0*/  ENDCOLLECTIVE ;  /* 0x000000000000791b */ /* 0x003fea0003800000 */
.L_x_241:
[----:B------:R-:W-:Y:S05]  /*17c0*/  BRA `(.L_x_242) ;  /* 0xfffffff0009c7947 */ /* 0x000fea000383ffff */
.L_x_219:
[----:B-1----:R-:W-:Y:S01]  /*17d0*/  IMAD.MOV.U32 R7, RZ, RZ, R25 ;  /* 0x000000ffff077224 */ /* 0x002fe200078e0019 */
[----:B0-----:R-:W-:Y:S01]  /*17e0*/  MOV R8, 0x10 ;  /* 0x0000001000087802 */ /* 0x001fe20000000f00 */
[----:B------:R-:W-:Y:S01]  /*17f0*/  IMAD.MOV.U32 R9, RZ, RZ, 0x1f ;  /* 0x0000001fff097424 */ /* 0x000fe200078e00ff */
[----:B------:R-:W-:-:S07]  /*1800*/  MOV R10, 0xffffffff ;  /* 0xffffffff000a7802 */ /* 0x000fce0000000f00 */
[----:B---3--:R-:W-:Y:S05]  /*1810*/  WARPSYNC.COLLECTIVE R10, `(.L_x_243) ;  /* 0x000000000a087348 */ /* 0x008fea0003c00000 */
[----:B------:R0:W1:Y:S02]  /*1820*/  SHFL.BFLY P6, R34, R7, R8, R9 ;  /* 0x0c00000807227389 */ /* 0x00006400000c0009 */
[----:B01-3--:R-:W-:Y:S05]  /*1830*/  ENDCOLLECTIVE ;  /* 0x000000000000791b */ /* 0x00bfea0003800000 */
.L_x_243:
[----:B------:R-:W-:Y:S01]  /*1840*/  MOV R7, R24 ;  /* 0x0000001800077202 */ /* 0x000fe20000000f00 */
[----:B------:R-:W-:-:S07]  /*1850*/  IMAD.MOV.U32 R27, RZ, RZ, R34 ;  /* 0x000000ffff1b7224 */ /* 0x000fce00078e0022 */
[----:B------:R-:W-:Y:S05]  /*1860*/  WARPSYNC.COLLECTIVE R10, `(.L_x_244) ;  /* 0x000000000a087348 */ /* 0x000fea0003c00000 */
[----:B------:R0:W1:Y:S02]  /*1870*/  SHFL.BFLY P6, R34, R7, R8, R9 ;  /* 0x0c00000807227389 */ /* 0x00006400000c0009 */
[----:B01----:R-:W-:Y:S05]  /*1880*/  ENDCOLLECTIVE ;  /* 0x000000000000791b */ /* 0x003fea0003800000 */
.L_x_244:
[----:B------:R-:W-:Y:S02]  /*1890*/  IMAD.MOV.U32 R8, RZ, RZ, 0x8 ;  /* 0x00000008ff087424 */ /* 0x000fe400078e00ff */
[----:B------:R-:W-:-:S06]  /*18a0*/  IMAD.MOV.U32 R26, RZ, RZ, R34 ;  /* 0x000000ffff1a7224 */ /* 0x000fcc00078e0022 */
[----:B------:R-:W-:-:S10]  /*18b0*/  DADD R26, R24, R26 ;  /* 0x00000000181a7229 */ /* 0x000fd4000000001a */
[----:B------:R-:W-:-:S07]  /*18c0*/  MOV R7, R27 ;  /* 0x0000001b00077202 */ /* 0x000fce0000000f00 */
[----:B------:R-:W-:Y:S05]  /*18d0*/  WARPSYNC.COLLECTIVE R10, `(.L_x_245) ;  /* 0x000000000a087348 */ /* 0x000fea0003c00000 */
[----:B------:R0:W1:Y:S02]  /*18e0*/  SHFL.BFLY P6, R34, R7, R8, R9 ;  /* 0x0c00000807227389 */ /* 0x00006400000c0009 */
[----:B01----:R-:W-:Y:S05]  /*18f0*/  ENDCOLLECTIVE ;  /* 0x000000000000791b */ /* 0x003fea0003800000 */
.L_x_245:
[----:B------:R-:W-:Y:S01]  /*1900*/  IMAD.MOV.U32 R7, RZ, RZ, R26 ;  /* 0x000000ffff077224 */ /* 0x000fe200078e001a */
[----:B------:R-:W-:-:S07]  /*1910*/  MOV R29, R34 ;  /* 0x00000022001d7202 */ /* 0x000fce0000000f00 */
[----:B------:R-:W-:Y:S05]  /*1920*/  WARPSYNC.COLLECTIVE R10, `(.L_x_246) ;  /* 0x000000000a087348 */ /* 0x000fea0003c00000 */
[----:B------:R0:W1:Y:S02]  /*1930*/  SHFL.BFLY P6, R34, R7, R8, R9 ;  /* 0x0c00000807227389 */ /* 0x00006400000c0009 */
[----:B01----:R-:W-:Y:S05]  /*1940*/  ENDCOLLECTIVE ;  /* 0x000000000000791b */ /* 0x003fea0003800000 */
.L_x_246:
[----:B------:R-:W-:Y:S02]  /*1950*/  MOV R8, 0x4 ;  /* 0x0000000400087802 */ /* 0x000fe40000000f00 */
[----:B------:R-:W-:-:S06]  /*1960*/  MOV R28, R34 ;  /* 0x00000022001c7202 */ /* 0x000fcc0000000f00 */
[----:B------:R-:W-:-:S10]  /*1970*/  DADD R28, R26, R28 ;  /* 0x000000001a1c7229 */ /* 0x000fd4000000001c */
[----:B------:R-:W-:-:S07]  /*1980*/  IMAD.MOV.U32 R7, RZ, RZ, R29 ;  /* 0x000000ffff077224 */ /* 0x000fce00078e001d */
[----:B------:R-:W-:Y:S05]  /*1990*/  WARPSYNC.COLLECTIVE R10, `(.L_x_247) ;  /* 0x000000000a087348 */ /* 0x000fea0003c00000 */
[----:B------:R0:W1:Y:S02]  /*19a0*/  SHFL.BFLY P6, R34, R7, R8, R9 ;  /* 0x0c00000807227389 */ /* 0x00006400000c0009 */
[----:B01----:R-:W-:Y:S05]  /*19b0*/  ENDCOLLECTIVE ;  /* 0x000000000000791b */ /* 0x003fea0003800000 */
.L_x_247:
[----:B------:R-:W-:Y:S01]  /*19c0*/  MOV R7, R28 ;  /* 0x0000001c00077202 */ /* 0x000fe20000000f00 */
[----:B------:R-:W-:-:S07]  /*19d0*/  IMAD.MOV.U32 R31, RZ, RZ, R34 ;  /* 0x000000ffff1f7224 */ /* 0x000fce00078e0022 */
[----:B------:R-:W-:Y:S05]  /*19e0*/  WARPSYNC.COLLECTIVE R10, `(.L_x_248) ;  /* 0x000000000a087348 */ /* 0x000fea0003c00000 */
[----:B------:R0:W1:Y:S02]  /*19f0*/  SHFL.BFLY P6, R34, R7, R8, R9 ;  /* 0x0c00000807227389 */ /* 0x00006400000c0009 */
[----:B01----:R-:W-:Y:S05]  /*1a00*/  ENDCOLLECTIVE ;  /* 0x000000000000791b */ /* 0x003fea0003800000 */
.L_x_248:
[----:B------:R-:W-:Y:S02]  /*1a10*/  IMAD.MOV.U32 R8, RZ, RZ, 0x2 ;  /* 0x00000002ff087424 */ /* 0x000fe400078e00ff */
[----:B------:R-:W-:-:S06]  /*1a20*/  IMAD.MOV.U32 R30, RZ, RZ, R34 ;  /* 0x000000ffff1e7224 */ /* 0x000fcc00078e0022 */
[----:B------:R-:W-:-:S10]  /*1a30*/  DADD R30, R28, R30 ;  /* 0x000000001c1e7229 */ /* 0x000fd4000000001e */
[----:B------:R-:W-:-:S07]  /*1a40*/  MOV R7, R31 ;  /* 0x0000001f00077202 */ /* 0x000fce0000000f00 */
[----:B------:R-:W-:Y:S05]  /*1a50*/  WARPSYNC.COLLECTIVE R10, `(.L_x_249) ;  /* 0x000000000a087348 */ /* 0x000fea0003c00000 */
[----:B------:R0:W1:Y:S02]  /*1a60*/  SHFL.BFLY P6, R34, R7, R8, R9 ;  /* 0x0c00000807227389 */ /* 0x00006400000c0009 */
[----:B01----:R-:W-:Y:S05]  /*1a70*/  ENDCOLLECTIVE ;  /* 0x000000000000791b */ /* 0x003fea0003800000 */
.L_x_249:
[----:B------:R-:W-:Y:S01]  /*1a80*/  IMAD.MOV.U32 R7, RZ, RZ, R30 ;  /* 0x000000ffff077224 */ /* 0x000fe200078e001e */
[----:B------:R-:W-:-:S07]  /*1a90*/  MOV R25, R34 ;  /* 0x0000002200197202 */ /* 0x000fce0000000f00 */
[----:B------:R-:W-:Y:S05]  /*1aa0*/  WARPSYNC.COLLECTIVE R10, `(.L_x_250) ;  /* 0x000000000a087348 */ /* 0x000fea0003c00000 */
[----:B------:R0:W1:Y:S02]  /*1ab0*/  SHFL.BFLY P6, R34, R7, R8, R9 ;  /* 0x0c00000807227389 */ /* 0x00006400000c0009 */
[----:B01----:R-:W-:Y:S05]  /*1ac0*/  ENDCOLLECTIVE ;  /* 0x000000000000791b */ /* 0x003fea0003800000 */
.L_x_250:
[----:B------:R-:W-:Y:S02]  /*1ad0*/  MOV R8, 0x1 ;  /* 0x0000000100087802 */ /* 0x000fe40000000f00 */
[----:B------:R-:W-:-:S06]  /*1ae0*/  MOV R24, R34 ;  /* 0x0000002200187202 */ /* 0x000fcc0000000f00 */
[----:B------:R-:W-:-:S10]  /*1af0*/  DADD R24, R30, R24 ;  /* 0x000000001e187229 */ /* 0x000fd40000000018 */
[----:B------:R-:W-:-:S07]  /*1b00*/  IMAD.MOV.U32 R7, RZ, RZ, R25 ;  /* 0x000000ffff077224 */ /* 0x000fce00078e0019 */
[----:B------:R-:W-:Y:S05]  /*1b10*/  WARPSYNC.COLLECTIVE R10, `(.L_x_251) ;  /* 0x000000000a087348 */ /* 0x000fea0003c00000 */
[----:B------:R0:W1:Y:S02]  /*1b20*/  SHFL.BFLY P6, R34, R7, R8, R9 ;  /* 0x0c00000807227389 */ /* 0x00006400000c0009 */
[----:B01----:R-:W-:Y:S05]  /*1b30*/  ENDCOLLECTIVE ;  /* 0x000000000000791b */ /* 0x003fea0003800000 */
.L_x_251:
[----:B------:R-:W-:Y:S01]  /*1b40*/  MOV R7, R24 ;  /* 0x0000001800077202 */ /* 0x000fe20000000f00 */
[----:B------:R-:W-:-:S07]  /*1b50*/  IMAD.MOV.U32 R26, RZ, RZ, R34 ;  /* 0x000000ffff1a7224 */ /* 0x000fce00078e0022 */
[----:B------:R-:W-:Y:S05]  /*1b60*/  WARPSYNC.COLLECTIVE R10, `(.L_x_252) ;  /* 0x000000000a087348 */ /* 0x000fea0003c00000 */
[----:B------:R0:W1:Y:S02]  /*1b70*/  SHFL.BFLY P6, R34, R7, R8, R9 ;  /* 0x0c00000807227389 */ /* 0x00006400000c0009 */
[----:B01----:R-:W-:Y:S05]  /*1b80*/  ENDCOLLECTIVE ;  /* 0x000000000000791b */ /* 0x003fea0003800000 */
.L_x_252:
[----:B------:R-:W-:Y:S05]  /*1b90*/  BRA `(.L_x_253) ;  /* 0xfffffff000ac7947 */ /* 0x000fea000383ffff */
.L_x_254:
        /* <DEDUP_REMOVED lines=14> */
.L_x_306:


//--------------------- .text._Z28compute_hh_trafo_kernel_realIdLj1024EEvPT_PKS0_S3_iii --------------------------
	.section	.text._Z28compute_hh_trafo_kernel_realIdLj1024EEvPT_PKS0_S3_iii,"ax",@progbits
	.align	128
        .global         _Z28compute_hh_trafo_kernel_realIdLj1024EEvPT_PKS0_S3_iii
        .type           _Z28compute_hh_trafo_kernel_realIdLj1024EEvPT_PKS0_S3_iii,@function
        .size           _Z28compute_hh_trafo_kernel_realIdLj1024EEvPT_PKS0_S3_iii,(.L_x_307 - _Z28compute_hh_trafo_kernel_realIdLj1024EEvPT_PKS0_S3_iii)
        .other          _Z28compute_hh_trafo_kernel_realIdLj1024EEvPT_PKS0_S3_iii,@"STO_CUDA_ENTRY STV_DEFAULT"
_Z28compute_hh_trafo_kernel_realIdLj1024EEvPT_PKS0_S3_iii:
.text._Z28compute_hh_trafo_kernel_realIdLj1024EEvPT_PKS0_S3_iii:
        /* <DEDUP_REMOVED lines=86> */
.L_x_273:
[----:B0--3--:R-:W-:Y:S02]  /*0560*/  IMAD.MOV.U32 R8, RZ, RZ, R34 ;  /* 0x000000ffff087224 */ /* 0x009fe400078e0022 */
[----:B--2---:R-:W-:-:S06]  /*0570*/  IMAD.MOV.U32 R9, RZ, RZ, R4 ;  /* 0x000000ffff097224 */ /* 0x004fcc00078e0004 */
[----:B------:R-:W-:-:S07]  /*0580*/  DADD R8, R20, R8 ;  /* 0x0000000014087229 */ /* 0x000fce0000000008 */
[----:B------:R2:W-:Y:S04]  /*0590*/  STS.64 [R6], R8 ;  /* 0x0000000806007388 */ /* 0x0005e80000000a00 */
.L_x_256:
[----:B------:R-:W-:Y:S05]  /*05a0*/  WARPSYNC.ALL ;  /* 0x0000000000007948 */ /* 0x000fea0003800000 */
[----:B------:R-:W-:Y:S01]  /*05b0*/  ISETP.NE.AND P0, PT, R3, UR5, PT ;  /* 0x0000000503007c0c */ /* 0x000fe2000bf05270 */
[----:B01----:R-:W0:Y:S08]  /*05c0*/  LDC.64 R20, c[0x0][0x390] ;  /* 0x0000e400ff147b82 */ /* 0x003e300000000a00 */
[----:B------:R-:W-:Y:S01]  /*05d0*/  BAR.SYNC.DEFER_BLOCKING 0x0 ;  /* 0x0000000000007b1d */ /* 0x000fe20000010000 */
[----:B0-----:R-:W-:-:S05]  /*05e0*/  IMAD.WIDE.U32 R20, R18, 0x8, R20 ;  /* 0x0000000812147825 */ /* 0x001fca00078e0014 */
[----:B--2---:R-:W0:Y:S04]  /*05f0*/  LDS.64 R8, [UR7+0x2008] ;  /* 0x00200807ff087984 */ /* 0x004e280008000a00 */
        /* <DEDUP_REMOVED lines=10> */
.L_x_255:
        /* <DEDUP_REMOVED lines=11> */
.L_x_262:
        /* <DEDUP_REMOVED lines=9> */
[C---:B------:R-:W-:Y:S02]  /*07e0*/  ISETP.GT.U32.AND P1, PT, R3.reuse, 0x3f, PT ;  /* 0x0000003f0300780c */ /* 0x040fe40003f24070 */
[----:B------:R-:W-:-:S02]  /*07f0*/  ISETP.GT.U32.AND P0, PT, R3, 0x1f, PT ;  /* 0x0000001f0300780c */ /* 0x000fc40003f04070 */
[----:B0-----:R-:W-:-:S05]  /*0800*/  @!P5 LEA R7, R8, R7, 0x18 ;  /* 0x000000070807d211 */ /* 0x001fca00078ec0ff */
[----:B--2---:R0:W-:Y:S04]  /*0810*/  @!P5 STS.64 [R7], R26 ;  /* 0x0000001a0700d388 */ /* 0x0041e80000000a00 */
[----:B------:R-:W4:Y:S01]  /*0820*/  LDS.64 R16, [R0] ;  /* 0x0000000000107984 */ /* 0x000f220000000a00 */
[----:B0-----:R-:W-:Y:S01]  /*0830*/  P2R R7, PR, RZ, 0x1 ;  /* 0x00000001ff077803 */ /* 0x001fe20000000000 */
        /* <DEDUP_REMOVED lines=45> */
.L_x_284:
[----:B0---4-:R-:W-:Y:S01]  /*0b10*/  MOV R8, R34 ;  /* 0x0000002200087202 */ /* 0x011fe20000000f00 */
[----:B--2---:R-:W-:-:S06]  /*0b20*/  IMAD.MOV.U32 R9, RZ, RZ, R30 ;  /* 0x000000ffff097224 */ /* 0x004fcc00078e001e */
[----:B------:R-:W-:-:S07]  /*0b30*/  DADD R8, R14, R8 ;  /* 0x000000000e087229 */ /* 0x000fce0000000008 */
[----:B------:R2:W-:Y:S04]  /*0b40*/  STS.64 [R6], R8 ;  /* 0x0000000806007388 */ /* 0x0005e80000000a00 */
.L_x_258:
[----:B------:R-:W-:Y:S05]  /*0b50*/  WARPSYNC.ALL ;  /* 0x0000000000007948 */ /* 0x000fea0003800000 */
[----:B------:R-:W-:Y:S01]  /*0b60*/  ISETP.NE.AND P0, PT, R3, UR5, PT ;  /* 0x0000000503007c0c */ /* 0x000fe2000bf05270 */
[----:B0-2---:R-:W2:Y:S01]  /*0b70*/  LDG.E.64.CONSTANT R8, desc[UR8][R32.64] ;  /* 0x0000000820087981 */ /* 0x005ea2000c1e9b00 */
[----:B------:R-:W0:Y:S01]  /*0b80*/  S2UR UR6, SR_CgaCtaId ;  /* 0x00000000000679c3 */ /* 0x000e220000008800 */
[----:B------:R-:W-:-:S07]  /*0b90*/  UMOV UR4, 0x400 ;  /* 0x0000040000047882 */ /* 0x000fce0000000000 */
[----:B------:R-:W-:Y:S01]  /*0ba0*/  BAR.SYNC.DEFER_BLOCKING 0x0 ;  /* 0x0000000000007b1d */ /* 0x000fe20000010000 */
[----:B------:R-:W-:Y:S01]  /*0bb0*/  ISETP.NE.AND P5, PT, R11, RZ, P0 ;  /* 0x000000ff0b00720c */ /* 0x000fe200007a5270 */
[----:B0-----:R-:W-:-:S09]  /*0bc0*/  ULEA UR4, UR6, UR4, 0x18 ;  /* 0x0000000406047291 */ /* 0x001fd2000f8ec0ff */
[----:B-1----:R-:W2:Y:S02]  /*0bd0*/  LDS.64 R14, [UR4+0x2008] ;  /* 0x00200804ff0e7984 */ /* 0x002ea40008000a00 */
[----:B--2---:R-:W-:-:S08]  /*0be0*/  DMUL R8, R14, R8 ;  /* 0x000000080e087228 */ /* 0x004fd00000000000 */
[----:B------:R-:W-:Y:S01]  /*0bf0*/  DFMA R8, R12, -R8, R16 ;  /* 0x800000080c08722b */ /* 0x000fe20000000010 */
[----:B------:R-:W-:-:S06]  /*0c00*/  IMAD.WIDE R16, R37, 0x8, R20 ;  /* 0x0000000825107825 */ /* 0x000fcc00078e0214 */
[----:B------:R-:W-:Y:S01]  /*0c10*/  @!P5 STG.E.64 desc[UR8][R24.64], R8 ;  /* 0x000000081800d986 */ /* 0x000fe2000c101b08 */
[----:B------:R-:W-:-:S03]  /*0c20*/  ISETP.NE.AND P5, PT, R3, RZ, PT ;  /* 0x000000ff0300720c */ /* 0x000fc60003fa5270 */
[----:B------:R-:W-:Y:S01]  /*0c30*/  STS.64 [R0+0x8], R8 ;  /* 0x0000080800007388 */ /* 0x000fe20000000a00 */
[----:B------:R-:W-:Y:S09]  /*0c40*/  BAR.SYNC.DEFER_BLOCKING 0x0 ;  /* 0x0000000000007b1d */ /* 0x000ff20000010000 */
[----:B------:R-:W2:Y:S01]  /*0c50*/  @!P5 LDG.E.64 R26, desc[UR8][R16.64] ;  /* 0x00000008101ad981 */ /* 0x000ea2000c1e1b00 */
[----:B------:R-:W-:-:S06]  /*0c60*/  IMAD.WIDE R14, R35, 0x8, R18 ;  /* 0x00000008230e7825 */ /* 0x000fcc00078e0212 */
[----:B------:R-:W4:Y:S01]  /*0c70*/  LDG.E.64.CONSTANT R14, desc[UR8][R14.64] ;  /* 0x000000080e0e7981 */ /* 0x000f22000c1e9b00 */
[----:B------:R-:W-:-:S03]  /*0c80*/  ISETP.GT.U32.AND P6, PT, R3, 0x1f, PT ;  /* 0x0000001f0300780c */ /* 0x000fc60003fc4070 */
        /* <DEDUP_REMOVED lines=47> */
.L_x_295:
[----:B0---4-:R-:W-:Y:S01]  /*0f80*/  IMAD.MOV.U32 R8, RZ, RZ, R34 ;  /* 0x000000ffff087224 */ /* 0x011fe200078e0022 */
[----:B--2---:R-:W-:-:S06]  /*0f90*/  MOV R9, R26 ;  /* 0x0000001a00097202 */ /* 0x004fcc0000000f00 */
[----:B------:R-:W-:-:S07]  /*0fa0*/  DADD R8, R24, R8 ;  /* 0x0000000018087229 */ /* 0x000fce0000000008 */
[----:B------:R2:W-:Y:S04]  /*0fb0*/  STS.64 [R6], R8 ;  /* 0x0000000806007388 */ /* 0x0005e80000000a00 */
.L_x_260:
        /* <DEDUP_REMOVED lines=26> */
.L_x_257:
[----:B-1----:R-:W-:Y:S01]  /*1160*/  IMAD.MOV.U32 R7, RZ, RZ, R21 ;  /* 0x000000ffff077224 */ /* 0x002fe200078e0015 */
[----:B0-----:R-:W-:Y:S01]  /*1170*/  MOV R8, 0x10 ;  /* 0x0000001000087802 */ /* 0x001fe20000000f00 */
[----:B------:R-:W-:Y:S02]  /*1180*/  IMAD.MOV.U32 R9, RZ, RZ, 0x1f ;  /* 0x0000001fff097424 */ /* 0x000fe400078e00ff */
[----:B------:R-:W-:-:S07]  /*1190*/  IMAD.MOV.U32 R10, RZ, RZ, -0x1 ;  /* 0xffffffffff0a7424 */ /* 0x000fce00078e00ff */
[----:B------:R-:W-:Y:S05]  /*11a0*/  WARPSYNC.COLLECTIVE R10, `(.L_x_263) ;  /* 0x000000000a087348 */ /* 0x000fea0003c00000 */
[----:B------:R0:W1:Y:S02]  /*11b0*/  SHFL.BFLY P6, R34, R7, R8, R9 ;  /* 0x0c00000807227389 */ /* 0x00006400000c0009 */
[----:B01----:R-:W-:Y:S05]  /*11c0*/  ENDCOLLECTIVE ;  /* 0x000000000000791b */ /* 0x003fea0003800000 */
.L_x_263:
[----:B------:R-:W-:Y:S01]  /*11d0*/  IMAD.MOV.U32 R7, RZ, RZ, R20 ;  /* 0x000000ffff077224 */ /* 0x000fe200078e0014 */
[----:B------:R-:W-:-:S07]  /*11e0*/  MOV R23, R34 ;  /* 0x0000002200177202 */ /* 0x000fce0000000f00 */
[----:B------:R-:W-:Y:S05]  /*11f0*/  WARPSYNC.COLLECTIVE R10, `(.L_x_264) ;  /* 0x000000000a087348 */ /* 0x000fea0003c00000 */
[----:B------:R0:W1:Y:S02]  /*1200*/  SHFL.BFLY P6, R34, R7, R8, R9 ;  /* 0x0c00000807227389 */ /* 0x00006400000c0009 */
[----:B01----:R-:W-:Y:S05]  /*1210*/  ENDCOLLECTIVE ;  /* 0x000000000000791b */ /* 0x003fea0003800000 */
.L_x_264:
[----:B------:R-:W-:Y:S02]  /*1220*/  IMAD.MOV.U32 R8, RZ, RZ, 0x8 ;  /* 0x00000008ff087424 */ /* 0x000fe400078e00ff */
[----:B------:R-:W-:-:S06]  /*1230*/  IMAD.MOV.U32 R22, RZ, RZ, R34 ;  /* 0x000000ffff167224 */ /* 0x000fcc00078e0022 */
[----:B------:R-:W-:-:S10]  /*1240*/  DADD R22, R20, R22 ;  /* 0x0000000014167229 */ /* 0x000fd40000000016 */
[----:B------:R-:W-:-:S07]  /*1250*/  MOV R7, R23 ;  /* 0x0000001700077202 */ /* 0x000fce0000000f00 */
[----:B------:R-:W-:Y:S05]  /*1260*/  WARPSYNC.COLLECTIVE R10, `(.L_x_265) ;  /* 0x000000000a087348 */ /* 0x000fea0003c00000 */
[----:B------:R0:W1:Y:S02]  /*1270*/  SHFL.BFLY P6, R34, R7, R8, R9 ;  /* 0x0c00000807227389 */ /* 0x00006400000c0009 */
[----:B01----:R-:W-:Y:S05]  /*1280*/  ENDCOLLECTIVE ;  /* 0x000000000000791b */ /* 0x003fea0003800000 */
.L_x_265:
[----:B------:R-:W-:Y:S01]  /*1290*/  MOV R7, R22 ;  /* 0x0000001600077202 */ /* 0x000fe20000000f00 */
[----:B------:R-:W-:-:S07]  /*12a0*/  IMAD.MOV.U32 R25, RZ, RZ, R34 ;  /* 0x000000ffff197224 */ /* 0x000fce00078e0022 */
[----:B------:R-:W-:Y:S05]  /*12b0*/  WARPSYNC.COLLECTIVE R10, `(.L_x_266) ;  /* 0x000000000a087348 */ /* 0x000fea0003c00000 */
[----:B------:R0:W1:Y:S02]  /*12c0*/  SHFL.BFLY P6, R34, R7, R8, R9 ;  /* 0x0c00000807227389 */ /* 0x00006400000c0009 */
[----:B01----:R-:W-:Y:S05]  /*12d0*/  ENDCOLLECTIVE ;  /* 0x000000000000791b */ /* 0x003fea0003800000 */
.L_x_266:
[----:B------:R-:W-:Y:S01]  /*12e0*/  MOV R8, 0x4 ;  /* 0x0000000400087802 */ /* 0x000fe20000000f00 */
[----:B------:R-:W-:-:S06]  /*12f0*/  IMAD.MOV.U32 R24, RZ, RZ, R34 ;  /* 0x000000ffff187224 */ /* 0x000fcc00078e0022 */
[----:B------:R-:W-:-:S10]  /*1300*/  DADD R24, R22, R24 ;  /* 0x0000000016187229 */ /* 0x000fd40000000018 */
[----:B------:R-:W-:-:S07]  /*1310*/  IMAD.MOV.U32 R7, RZ, RZ, R25 ;  /* 0x000000ffff077224 */ /* 0x000fce00078e0019 */
[----:B------:R-:W-:Y:S05]  /*1320*/  WARPSYNC.COLLECTIVE R10, `(.L_x_267) ;  /* 0x000000000a087348 */ /* 0x000fea0003c00000 */
[----:B------:R0:W1:Y:S02]  /*1330*/  SHFL.BFLY P6, R34, R7, R8, R9 ;  /* 0x0c00000807227389 */ /* 0x00006400000c0009 */
[----:B01----:R-:W-:Y:S05]  /*1340*/  ENDCOLLECTIVE ;  /* 0x000000000000791b */ /* 0x003fea0003800000 */
.L_x_267:
[----:B------:R-:W-:Y:S02]  /*1350*/  IMAD.MOV.U32 R7, RZ, RZ, R24 ;  /* 0x000000ffff077224 */ /* 0x000fe400078e0018 */
[----:B------:R-:W-:-:S07]  /*1360*/  IMAD.MOV.U32 R27, RZ, RZ, R34 ;  /* 0x000000ffff1b7224 */ /* 0x000fce00078e0022 */
[----:B------:R-:W-:Y:S05]  /*1370*/  WARPSYNC.COLLECTIVE R10, `(.L_x_268) ;  /* 0x000000000a087348 */ /* 0x000fea0003c00000 */
[----:B------:R0:W1:Y:S02]  /*1380*/  SHFL.BFLY P6, R34, R7, R8, R9 ;  /* 0x0c00000807227389 */ /* 0x00006400000c0009 */
[----:B01----:R-:W-:Y:S05]  /*1390*/  ENDCOLLECTIVE ;  /* 0x000000000000791b */ /* 0x003fea0003800000 */
.L_x_268:
[----:B------:R-:W-:Y:S01]  /*13a0*/  IMAD.MOV.U32 R8, RZ, RZ, 0x2 ;  /* 0x00000002ff087424 */ /* 0x000fe200078e00ff */
[----:B------:R-:W-:-:S06]  /*13b0*/  MOV R26, R34 ;  /* 0x00000022001a7202 */ /* 0x000fcc0000000f00 */
[----:B------:R-:W-:-:S10]  /*13c0*/  DADD R26, R24, R26 ;  /* 0x00000000181a7229 */ /* 0x000fd4000000001a */
[----:B------:R-:W-:-:S07]  /*13d0*/  IMAD.MOV.U32 R7, RZ, RZ, R27 ;  /* 0x000000ffff077224 */ /* 0x000fce00078e001b */
[----:B------:R-:W-:Y:S05]  /*13e0*/  WARPSYNC.COLLECTIVE R10, `(.L_x_269) ;  /* 0x000000000a087348 */ /* 0x000fea0003c00000 */
[----:B------:R0:W1:Y:S02]  /*13f0*/  SHFL.BFLY P6, R34, R7, R8, R9 ;  /* 0x0c00000807227389 */ /* 0x00006400000c0009 */
[----:B01----:R-:W-:Y:S05]  /*1400*/  ENDCOLLECTIVE ;  /* 0x000000000000791b */ /* 0x003fea0003800000 */
.L_x_269:
[----:B------:R-:W-:Y:S01]  /*1410*/  IMAD.MOV.U32 R7, RZ, RZ, R26 ;  /* 0x000000ffff077224 */ /* 0x000fe200078e001a */
[----:B------:R-:W-:-:S07]  /*1420*/  MOV R21, R34 ;  /* 0x0000002200157202 */ /* 0x000fce0000000f00 */
[----:B------:R-:W-:Y:S05]  /*1430*/  WARPSYNC.COLLECTIVE R10, `(.L_x_270) ;  /* 0x000000000a087348 */ /* 0x000fea0003c00000 */
[----:B------:R0:W1:Y:S02]  /*1440*/  SHFL.BFLY P6, R34, R7, R8, R9 ;  /* 0x0c00000807227389 */ /* 0x00006400000c0009 */
[----:B01----:R-:W-:Y:S05]  /*1450*/  ENDCOLLECTIVE ;  /* 0x000000000000791b */ /* 0x003fea0003800000 */
.L_x_270:
[----:B------:R-:W-:Y:S02]  /*1460*/  IMAD.MOV.U32 R8, RZ, RZ, 0x1 ;  /* 0x00000001ff087424 */ /* 0x000fe400078e00ff */
[----:B------:R-:W-:-:S06]  /*1470*/  IMAD.MOV.U32 R20, RZ, RZ, R34 ;  /* 0x000000ffff147224 */ /* 0x000fcc00078e0022 */
[----:B------:R-:W-:-:S10]  /*1480*/  DADD R20, R26, R20 ;  /* 0x000000001a147229 */ /* 0x000fd40000000014 */
[----:B------:R-:W-:-:S07]  /*1490*/  MOV R7, R21 ;  /* 0x0000001500077202 */ /* 0x000fce0000000f00 */
[----:B------:R-:W-:Y:S05]  /*14a0*/  WARPSYNC.COLLECTIVE R10, `(.L_x_271) ;  /* 0x000000000a087348 */ /* 0x000fea0003c00000 */
[----:B------:R0:W1:Y:S02]  /*14b0*/  SHFL.BFLY P6, R34, R7, R8, R9 ;  /* 0x0c00000807227389 */ /* 0x00006400000c0009 */
[----:B01----:R-:W-:Y:S05]  /*14c0*/  ENDCOLLECTIVE ;  /* 0x000000000000791b */ /* 0x003fea0003800000 */
.L_x_271:
[----:B------:R-:W-:Y:S01]  /*14d0*/  MOV R7, R20 ;  /* 0x0000001400077202 */ /* 0x000fe20000000f00 */
[----:B------:R-:W-:-:S07]  /*14e0*/  IMAD.MOV.U32 R4, RZ, RZ, R34 ;  /* 0x000000ffff047224 */ /* 0x000fce00078e0022 */
[----:B------:R-:W-:Y:S05]  /*14f0*/  WARPSYNC.COLLECTIVE R10, `(.L_x_272) ;  /* 0x000000000a087348 */ /* 0x000fea0003c00000 */
[----:B------:R0:W1:Y:S02]  /*1500*/  SHFL.BFLY P6, R34, R7, R8, R9 ;  /* 0x0c00000807227389 */ /* 0x00006400000c0009 */
[----:B01----:R-:W-:Y:S05]  /*1510*/  ENDCOLLECTIVE ;  /* 0x000000000000791b */ /* 0x003fea0003800000 */
.L_x_272:
[----:B------:R-:W-:Y:S05]  /*1520*/  BRA `(.L_x_273) ;  /* 0xfffffff0000c7947 */ /* 0x000fea000383ffff */
.L_x_259:
[----:B-1----:R-:W-:Y:S01]  /*1530*/  IMAD.MOV.U32 R7, RZ, RZ, R15 ;  /* 0x000000ffff077224 */ /* 0x002fe200078e000f */
[----:B0-----:R-:W-:Y:S01]  /*1540*/  MOV R8, 0x10 ;  /* 0x0000001000087802 */ /* 0x001fe20000000f00 */
[----:B------:R-:W-:Y:S01]  /*1550*/  IMAD.MOV.U32 R9, RZ, RZ, 0x1f ;  /* 0x0000001fff097424 */ /* 0x000fe200078e00ff */
[----:B------:R-:W-:-:S07]  /*1560*/  MOV R10, 0xffffffff ;  /* 0xffffffff000a7802 */ /* 0x000fce0000000f00 */
[----:B---3--:R-:W-:Y:S05]  /*1570*/  WARPSYNC.COLLECTIVE R10, `(.L_x_274) ;  /* 0x000000000a087348 */ /* 0x008fea0003c00000 */
[----:B------:R0:W1:Y:S02]  /*1580*/  SHFL.BFLY P6, R34, R7, R8, R9 ;  /* 0x0c00000807227389 */ /* 0x00006400000c0009 */
[----:B01-3--:R-:W-:Y:S05]  /*1590*/  ENDCOLLECTIVE ;  /* 0x000000000000791b */ /* 0x00bfea0003800000 */
.L_x_274:
[----:B------:R-:W-:Y:S01]  /*15a0*/  MOV R7, R14 ;  /* 0x0000000e00077202 */ /* 0x000fe20000000f00 */
[----:B------:R-:W-:-:S07]  /*15b0*/  IMAD.MOV.U32 R31, RZ, RZ, R34 ;  /* 0x000000ffff1f7224 */ /* 0x000fce00078e0022 */
[----:B------:R-:W-:Y:S05]  /*15c0*/  WARPSYNC.COLLECTIVE R10, `(.L_x_275) ;  /* 0x000000000a087348 */ /* 0x000fea0003c00000 */
[----:B------:R0:W1:Y:S02]  /*15d0*/  SHFL.BFLY P6, R34, R7, R8, R9 ;  /* 0x0c00000807227389 */ /* 0x00006400000c0009 */
[----:B01----:R-:W-:Y:S05]  /*15e0*/  ENDCOLLECTIVE ;  /* 0x000000000000791b */ /* 0x003fea0003800000 */
.L_x_275:
[----:B------:R-:W-:Y:S02]  /*15f0*/  IMAD.MOV.U32 R8, RZ, RZ, 0x8 ;  /* 0x00000008ff087424 */ /* 0x000fe400078e00ff */
[----:B------:R-:W-:-:S06]  /*1600*/  IMAD.MOV.U32 R30, RZ, RZ, R34 ;  /* 0x000000ffff1e7224 */ /* 0x000fcc00078e0022 */
[----:B------:R-:W-:-:S10]  /*1610*/  DADD R30, R14, R30 ;  /* 0x000000000e1e7229 */ /* 0x000fd4000000001e */
[----:B------:R-:W-:-:S07]  /*1620*/  MOV R7, R31 ;  /* 0x0000001f00077202 */ /* 0x000fce0000000f00 */
[----:B------:R-:W-:Y:S05]  /*1630*/  WARPSYNC.COLLECTIVE R10, `(.L_x_276) ;  /* 0x000000000a087348 */ /* 0x000fea0003c00000 */
[----:B------:R0:W1:Y:S02]  /*1640*/  SHFL.BFLY P6, R34, R7, R8, R9 ;  /* 0x0c00000807227389 */ /* 0x00006400000c0009 */
[----:B01----:R-:W-:Y:S05]  /*1650*/  ENDCOLLECTIVE ;  /* 0x000000000000791b */ /* 0x003fea0003800000 */
.L_x_276:
[----:B------:R-:W-:Y:S01]  /*1660*/  IMAD.MOV.U32 R7, RZ, RZ, R30 ;  /* 0x000000ffff077224 */ /* 0x000fe200078e001e */
[----:B------:R-:W-:-:S07]  /*1670*/  MOV R29, R34 ;  /* 0x00000022001d7202 */ /* 0x000fce0000000f00 */
[----:B------:R-:W-:Y:S05]  /*1680*/  WARPSYNC.COLLECTIVE R10, `(.L_x_277) ;  /* 0x000000000a087348 */ /* 0x000fea0003c00000 */
[----:B------:R0:W1:Y:S02]  /*1690*/  SHFL.BFLY P6, R34, R7, R8, R9 ;  /* 0x0c00000807227389 */ /* 0x00006400000c0009 */
[----:B01----:R-:W-:Y:S05]  /*16a0*/  ENDCOLLECTIVE ;  /* 0x000000000000791b */ /* 0x003fea0003800000 */
.L_x_277:
[----:B------:R-:W-:Y:S02]  /*16b0*/  MOV R8, 0x4 ;  /* 0x0000000400087802 */ /* 0x000fe40000000f00 */
[----:B------:R-:W-:-:S06]  /*16c0*/  MOV R28, R34 ;  /* 0x00000022001c7202 */ /* 0x000fcc0000000f00 */
[----:B------:R-:W-:-:S10]  /*16d0*/  DADD R28, R30, R28 ;  /* 0x000000001e1c7229 */ /* 0x000fd4000000001c */
[----:B------:R-:W-:-:S07]  /*16e0*/  IMAD.MOV.U32 R7, RZ, RZ, R29 ;  /* 0x000000ffff077224 */ /* 0x000fce00078e001d */
[----:B------:R-:W-:Y:S05]  /*16f0*/  WARPSYNC.COLLECTIVE R10, `(.L_x_278) ;  /* 0x000000000a087348 */ /* 0x000fea0003c00000 */
[----:B------:R0:W1:Y:S02]  /*1700*/  SHFL.BFLY P6, R34, R7, R8, R9 ;  /* 0x0c00000807227389 */ /* 0x00006400000c0009 */
[----:B01----:R-:W-:Y:S05]  /*1710*/  ENDCOLLECTIVE ;  /* 0x000000000000791b */ /* 0x003fea0003800000 */
.L_x_278:
[----:B------:R-:W-:Y:S01]  /*1720*/  MOV R7, R28 ;  /* 0x0000001c00077202 */ /* 0x000fe20000000f00 */
[----:B------:R-:W-:-:S07]  /*1730*/  IMAD.MOV.U32 R27, RZ, RZ, R34 ;  /* 0x000000ffff1b7224 */ /* 0x000fce00078e0022 */
[----:B------:R-:W-:Y:S05]  /*1740*/  WARPSYNC.COLLECTIVE R10, `(.L_x_279) ;  /* 0x000000000a087348 */ /* 0x000fea0003c00000 */
[----:B------:R0:W1:Y:S02]  /*1750*/  SHFL.BFLY P6, R34, R7, R8, R9 ;  /* 0x0c00000807227389 */ /* 0x00006400000c0009 */
[----:B01----:R-:W-:Y:S05]  /*1760*/  ENDCOLLECTIVE ;  /* 0x000000000000791b */ /* 0x003fea0003800000 */
.L_x_279:
[----:B------:R-:W-:Y:S02]  /*1770*/  IMAD.MOV.U32 R8, RZ, RZ, 0x2 ;  /* 0x00000002ff087424 */ /* 0x000fe400078e00ff */
[----:B------:R-:W-:-:S06]  /*1780*/  IMAD.MOV.U32 R26, RZ, RZ, R34 ;  /* 0x000000ffff1a7224 */ /* 0x000fcc00078e0022 */
[----:B------:R-:W-:-:S10]  /*1790*/  DADD R26, R28, R26 ;  /* 0x000000001c1a7229 */ /* 0x000fd4000000001a */
[----:B------:R-:W-:-:S07]  /*17a0*/  MOV R7, R27 ;  /* 0x0000001b00077202 */ /* 0x000fce0000000f00 */
[----:B------:R-:W-:Y:S05]  /*17b0*/  WARPSYNC.COLLECTIVE R10, `(.L_x_280) ;  /* 0x000000000a087348 */ /* 0x000fea0003c00000 */
[----:B------:R0:W1:Y:S02]  /*17c0*/  SHFL.BFLY P6, R34, R7, R8, R9 ;  /* 0x0c00000807227389 */ /* 0x00006400000c0009 */
[----:B01----:R-:W-:Y:S05]  /*17d0*/  ENDCOLLECTIVE ;  /* 0x000000000000791b */ /* 0x003fea0003800000 */
.L_x_280:
[----:B------:R-:W-:Y:S01]  /*17e0*/  IMAD.MOV.U32 R7, RZ, RZ, R26 ;  /* 0x000000ffff077224 */ /* 0x000fe200078e001a */
[----:B------:R-:W-:-:S07]  /*17f0*/  MOV R15, R34 ;  /* 0x00000022000f7202 */ /* 0x000fce0000000f00 */
[----:B------:R-:W-:Y:S05]  /*1800*/  WARPSYNC.COLLECTIVE R10, `(.L_x_281) ;  /* 0x000000000a087348 */ /* 0x000fea0003c00000 */
[----:B------:R0:W1:Y:S02]  /*1810*/  SHFL.BFLY P6, R34, R7, R8, R9 ;  /* 0x0c00000807227389 */ /* 0x00006400000c0009 */
[----:B01----:R-:W-:Y:S05]  /*1820*/  ENDCOLLECTIVE ;  /* 0x000000000000791b */ /* 0x003fea0003800000 */
.L_x_281:
[----:B------:R-:W-:Y:S02]  /*1830*/  MOV R8, 0x1 ;  /* 0x0000000100087802 */ /* 0x000fe40000000f00 */
[----:B------:R-:W-:-:S06]  /*1840*/  MOV R14, R34 ;  /* 0x00000022000e7202 */ /* 0x000fcc0000000f00 */
[----:B------:R-:W-:-:S10]  /*1850*/  DADD R14, R26, R14 ;  /* 0x000000001a0e7229 */ /* 0x000fd4000000000e */
[----:B------:R-:W-:-:S07]  /*1860*/  IMAD.MOV.U32 R7, RZ, RZ, R15 ;  /* 0x000000ffff077224 */ /* 0x000fce00078e000f */
[----:B------:R-:W-:Y:S05]  /*1870*/  WARPSYNC.COLLECTIVE R10, `(.L_x_282) ;  /* 0x000000000a087348 */ /* 0x000fea0003c00000 */
[----:B------:R0:W1:Y:S02]  /*1880*/  SHFL.BFLY P6, R34, R7, R8, R9 ;  /* 0x0c00000807227389 */ /* 0x00006400000c0009 */
[----:B01----:R-:W-:Y:S05]  /*1890*/  ENDCOLLECTIVE ;  /* 0x000000000000791b */ /* 0x003fea0003800000 */
.L_x_282:
[----:B------:R-:W-:Y:S01]  /*18a0*/  MOV R7, R14 ;  /* 0x0000000e00077202 */ /* 0x000fe20000000f00 */
[----:B------:R-:W-:-:S07]  /*18b0*/  IMAD.MOV.U32 R30, RZ, RZ, R34 ;  /* 0x000000ffff1e7224 */ /* 0x000fce00078e0022 */
[----:B------:R-:W-:Y:S05]  /*18c0*/  WARPSYNC.COLLECTIVE R10, `(.L_x_283) ;  /* 0x000000000a087348 */ /* 0x000fea0003c00000 */
[----:B------:R0:W1:Y:S02]  /*18d0*/  SHFL.BFLY P6, R34, R7, R8, R9 ;  /* 0x0c00000807227389 */ /* 0x00006400000c0009 */
[----:B01----:R-:W-:Y:S05]  /*18e0*/  ENDCOLLECTIVE ;  /* 0x000000000000791b */ /* 0x003fea0003800000 */
.L_x_283:
[----:B------:R-:W-:Y:S05]  /*18f0*/  BRA `(.L_x_284) ;  /* 0xfffffff000847947 */ /* 0x000fea000383ffff */
.L_x_261:
[----:B-1----:R-:W-:Y:S01]  /*1900*/  IMAD.MOV.U32 R7, RZ, RZ, R25 ;  /* 0x000000ffff077224 */ /* 0x002fe200078e0019 */
[----:B0-----:R-:W-:Y:S01]  /*1910*/  MOV R8, 0x10 ;  /* 0x0000001000087802 */ /* 0x001fe20000000f00 */
[----:B------:R-:W-:Y:S01]  /*1920*/  IMAD.MOV.U32 R9, RZ, RZ, 0x1f ;  /* 0x0000001fff097424 */ /* 0x000fe200078e00ff */
[----:B------:R-:W-:-:S07]  /*1930*/  MOV R10, 0xffffffff ;  /* 0xffffffff000a7802 */ /* 0x000fce0000000f00 */
[----:B---3--:R-:W-:Y:S05]  /*1940*/  WARPSYNC.COLLECTIVE R10, `(.L_x_285) ;  /* 0x000000000a087348 */ /* 0x008fea0003c00000 */
[----:B------:R0:W1:Y:S02]  /*1950*/  SHFL.BFLY P6, R34, R7, R8, R9 ;  /* 0x0c00000807227389 */ /* 0x00006400000c0009 */
[----:B01-3--:R-:W-:Y:S05]  /*1960*/  ENDCOLLECTIVE ;  /* 0x000000000000791b */ /* 0x00bfea0003800000 */
.L_x_285:
[----:B------:R-:W-:Y:S01]  /*1970*/  MOV R7, R24 ;  /* 0x0000001800077202 */ /* 0x000fe20000000f00 */
[----:B------:R-:W-:-:S07]  /*1980*/  IMAD.MOV.U32 R27, RZ, RZ, R34 ;  /* 0x000000ffff1b7224 */ /* 0x000fce00078e0022 */
[----:B------:R-:W-:Y:S05]  /*1990*/  WARPSYNC.COLLECTIVE R10, `(.L_x_286) ;  /* 0x000000000a087348 */ /* 0x000fea0003c00000 */
[----:B------:R0:W1:Y:S02]  /*19a0*/  SHFL.BFLY P6, R34, R7, R8, R9 ;  /* 0x0c00000807227389 */ /* 0x00006400000c0009 */
[----:B01----:R-:W-:Y:S05]  /*19b0*/  ENDCOLLECTIVE ;  /* 0x000000000000791b */ /* 0x003fea0003800000 */
.L_x_286:
[----:B------:R-:W-:Y:S02]  /*19c0*/  IMAD.MOV.U32 R8, RZ, RZ, 0x8 ;  /* 0x00000008ff087424 */ /* 0x000fe400078e00ff */
[----:B------:R-:W-:-:S06]  /*19d0*/  IMAD.MOV.U32 R26, RZ, RZ, R34 ;  /* 0x000000ffff1a7224 */ /* 0x000fcc00078e0022 */
[----:B------:R-:W-:-:S10]  /*19e0*/  DADD R26, R24, R26 ;  /* 0x00000000181a7229 */ /* 0x000fd4000000001a */
[----:B------:R-:W-:-:S07]  /*19f0*/  MOV R7, R27 ;  /* 0x0000001b00077202 */ /* 0x000fce0000000f00 */
[----:B------:R-:W-:Y:S05]  /*1a00*/  WARPSYNC.COLLECTIVE R10, `(.L_x_287) ;  /* 0x000000000a087348 */ /* 0x000fea0003c00000 */
[----:B------:R0:W1:Y:S02]  /*1a10*/  SHFL.BFLY P6, R34, R7, R8, R9 ;  /* 0x0c00000807227389 */ /* 0x00006400000c0009 */
[----:B01----:R-:W-:Y:S05]  /*1a20*/  ENDCOLLECTIVE ;  /* 0x000000000000791b */ /* 0x003fea0003800000 */
.L_x_287:
[----:B------:R-:W-:Y:S01]  /*1a30*/  IMAD.MOV.U32 R7, RZ, RZ, R26 ;  /* 0x000000ffff077224 */ /* 0x000fe200078e001a */
[----:B------:R-:W-:-:S07]  /*1a40*/  MOV R29, R34 ;  /* 0x00000022001d7202 */ /* 0x000fce0000000f00 */
[----:B------:R-:W-:Y:S05]  /*1a50*/  WARPSYNC.COLLECTIVE R10, `(.L_x_288) ;  /* 0x000000000a087348 */ /* 0x000fea0003c00000 */
[----:B------:R0:W1:Y:S02]  /*1a60*/  SHFL.BFLY P6, R34, R7, R8, R9 ;  /* 0x0c00000807227389 */ /* 0x00006400000c0009 */
[----:B01----:R-:W-:Y:S05]  /*1a70*/  ENDCOLLECTIVE ;  /* 0x000000000000791b */ /* 0x003fea0003800000 */
.L_x_288:
[----:B------:R-:W-:Y:S02]  /*1a80*/  MOV R8, 0x4 ;  /* 0x0000000400087802 */ /* 0x000fe40000000f00 */
[----:B------:R-:W-:-:S06]  /*1a90*/  MOV R28, R34 ;  /* 0x00000022001c7202 */ /* 0x000fcc0000000f00 */
[----:B------:R-:W-:-:S10]  /*1aa0*/  DADD R28, R26, R28 ;  /* 0x000000001a1c7229 */ /* 0x000fd4000000001c */
[----:B------:R-:W-:-:S07]  /*1ab0*/  IMAD.MOV.U32 R7, RZ, RZ, R29 ;  /* 0x000000ffff077224 */ /* 0x000fce00078e001d */
[----:B------:R-:W-:Y:S05]  /*1ac0*/  WARPSYNC.COLLECTIVE R10, `(.L_x_289) ;  /* 0x000000000a087348 */ /* 0x000fea0003c00000 */
[----:B------:R0:W1:Y:S02]  /*1ad0*/  SHFL.BFLY P6, R34, R7, R8, R9 ;  /* 0x0c00000807227389 */ /* 0x00006400000c0009 */
[----:B01----:R-:W-:Y:S05]  /*1ae0*/  ENDCOLLECTIVE ;  /* 0x000000000000791b */ /* 0x003fea0003800000 */
.L_x_289:
[----:B------:R-:W-:Y:S01]  /*1af0*/  MOV R7, R28 ;  /* 0x0000001c00077202 */ /* 0x000fe20000000f00 */
[----:B------:R-:W-:-:S07]  /*1b00*/  IMAD.MOV.U32 R31, RZ, RZ, R34 ;  /* 0x000000ffff1f7224 */ /* 0x000fce00078e0022 */
[----:B------:R-:W-:Y:S05]  /*1b10*/  WARPSYNC.COLLECTIVE R10, `(.L_x_290) ;  /* 0x000000000a087348 */ /* 0x000fea0003c00000 */
[----:B------:R0:W1:Y:S02]  /*1b20*/  SHFL.BFLY P6, R34, R7, R8, R9 ;  /* 0x0c00000807227389 */ /* 0x00006400000c0009 */
[----:B01----:R-:W-:Y:S05]  /*1b30*/  ENDCOLLECTIVE ;  /* 0x000000000000791b */ /* 0x003fea0003800000 */
.L_x_290:
[----:B------:R-:W-:Y:S02]  /*1b40*/  IMAD.MOV.U32 R8, RZ, RZ, 0x2 ;  /* 0x00000002ff087424 */ /* 0x000fe400078e00ff */
[----:B------:R-:W-:-:S06]  /*1b50*/  IMAD.MOV.U32 R30, RZ, RZ, R34 ;  /* 0x000000ffff1e7224 */ /* 0x000fcc00078e0022 */
[----:B------:R-:W-:-:S10]  /*1b60*/  DADD R30, R28, R30 ;  /* 0x000000001c1e7229 */ /* 0x000fd4000000001e */
[----:B------:R-:W-:-:S07]  /*1b70*/  MOV R7, R31 ;  /* 0x0000001f00077202 */ /* 0x000fce0000000f00 */
[----:B------:R-:W-:Y:S05]  /*1b80*/  WARPSYNC.COLLECTIVE R10, `(.L_x_291) ;  /* 0x000000000a087348 */ /* 0x000fea0003c00000 */
[----:B------:R0:W1:Y:S02]  /*1b90*/  SHFL.BFLY P6, R34, R7, R8, R9 ;  /* 0x0c00000807227389 */ /* 0x00006400000c0009 */
[----:B01----:R-:W-:Y:S05]  /*1ba0*/  ENDCOLLECTIVE ;  /* 0x000000000000791b */ /* 0x003fea0003800000 */
.L_x_291:
[----:B------:R-:W-:Y:S01]  /*1bb0*/  IMAD.MOV.U32 R7, RZ, RZ, R30 ;  /* 0x000000ffff077224 */ /* 0x000fe200078e001e */
[----:B------:R-:W-:-:S07]  /*1bc0*/  MOV R25, R34 ;  /* 0x0000002200197202 */ /* 0x000fce0000000f00 */
[----:B------:R-:W-:Y:S05]  /*1bd0*/  WARPSYNC.COLLECTIVE R10, `(.L_x_292) ;  /* 0x000000000a087348 */ /* 0x000fea0003c00000 */
[----:B------:R0:W1:Y:S02]  /*1be0*/  SHFL.BFLY P6, R34, R7, R8, R9 ;  /* 0x0c00000807227389 */ /* 0x00006400000c0009 */
[----:B01----:R-:W-:Y:S05]  /*1bf0*/  ENDCOLLECTIVE ;  /* 0x000000000000791b */ /* 0x003fea0003800000 */
.L_x_292:
[----:B------:R-:W-:Y:S02]  /*1c00*/  MOV R8, 0x1 ;  /* 0x0000000100087802 */ /* 0x000fe40000000f00 */
[----:B------:R-:W-:-:S06]  /*1c10*/  MOV R24, R34 ;  /* 0x0000002200187202 */ /* 0x000fcc0000000f00 */
[----:B------:R-:W-:-:S10]  /*1c20*/  DADD R24, R30, R24 ;  /* 0x000000001e187229 */ /* 0x000fd40000000018 */
[----:B------:R-:W-:-:S07]  /*1c30*/  IMAD.MOV.U32 R7, RZ, RZ, R25 ;  /* 0x000000ffff077224 */ /* 0x000fce00078e0019 */
[----:B------:R-:W-:Y:S05]  /*1c40*/  WARPSYNC.COLLECTIVE R10, `(.L_x_293) ;  /* 0x000000000a087348 */ /* 0x000fea0003c00000 */
[----:B------:R0:W1:Y:S02]  /*1c50*/  SHFL.BFLY P6, R34, R7, R8, R9 ;  /* 0x0c00000807227389 */ /* 0x00006400000c0009 */
[----:B01----:R-:W-:Y:S05]  /*1c60*/  ENDCOLLECTIVE ;  /* 0x000000000000791b */ /* 0x003fea0003800000 */
.L_x_293:
[----:B------:R-:W-:Y:S01]  /*1c70*/  MOV R7, R24 ;  /* 0x0000001800077202 */ /* 0x000fe20000000f00 */
[----:B------:R-:W-:-:S07]  /*1c80*/  IMAD.MOV.U32 R26, RZ, RZ, R34 ;  /* 0x000000ffff1a7224 */ /* 0x000fce00078e0022 */
[----:B------:R-:W-:Y:S05]  /*1c90*/  WARPSYNC.COLLECTIVE R10, `(.L_x_294) ;  /* 0x000000000a087348 */ /* 0x000fea0003c00000 */
[----:B------:R0:W1:Y:S02]  /*1ca0*/  SHFL.BFLY P6, R34, R7, R8, R9 ;  /* 0x0c00000807227389 */ /* 0x00006400000c0009 */
[----:B01----:R-:W-:Y:S05]  /*1cb0*/  ENDCOLLECTIVE ;  /* 0x000000000000791b */ /* 0x003fea0003800000 */
.L_x_294:
[----:B------:R-:W-:Y:S05]  /*1cc0*/  BRA `(.L_x_295) ;  /* 0xfffffff000ac7947 */ /* 0x000fea000383ffff */
.L_x_296:
        /* <DEDUP_REMOVED lines=11> */
.L_x_307:


//--------------------- .nv.shared._Z28compute_hh_trafo_kernel_realIdLj1EEvPT_PKS0_S3_iii --------------------------
	.section	.nv.shared._Z28compute_hh_trafo_kernel_realIdLj1EEvPT_PKS0_S3_iii,"aw",@nobits
	.sectionflags	@""
	.align	8
.nv.shared._Z28compute_hh_trafo_kernel_realIdLj1EEvPT_PKS0_S3_iii:
	.zero		1048


//--------------------- .nv.shared.reserved.0     --------------------------
	.section	.nv.shared.reserved.0,"aw",@nobits
	.weak		__nv_reservedSMEM_offset_0_alias
	.size		__nv_reservedSMEM_offset_0_alias, 0, 64
	.other		__nv_reservedSMEM_offset_0_alias,@"STO_CUDA_RESERVED_SHARED STV_DEFAULT"
__nv_reservedSMEM_offset_0_alias:
	.zero		0
	.zero		64


//--------------------- .nv.shared._Z28compute_hh_trafo_kernel_realIdLj2EEvPT_PKS0_S3_iii --------------------------
	.section	.nv.shared._Z28compute_hh_trafo_kernel_realIdLj2EEvPT_PKS0_S3_iii,"aw",@nobits
	.sectionflags	@""
	.align	8
.nv.shared._Z28compute_hh_trafo_kernel_realIdLj2EEvPT_PKS0_S3_iii:
	.zero		1064


//--------------------- .nv.shared._Z28compute_hh_trafo_kernel_realIdLj4EEvPT_PKS0_S3_iii --------------------------
	.section	.nv.shared._Z28compute_hh_trafo_kernel_realIdLj4EEvPT_PKS0_S3_iii,"aw",@nobits
	.sectionflags	@""
	.align	8
.nv.shared._Z28compute_hh_trafo_kernel_realIdLj4EEvPT_PKS0_S3_iii:
	.zero		1096


//--------------------- .nv.shared._Z28compute_hh_trafo_kernel_realIdLj8EEvPT_PKS0_S3_iii --------------------------
	.section	.nv.shared._Z28compute_hh_trafo_kernel_realIdLj8EEvPT_PKS0_S3_iii,"aw",@nobits
	.sectionflags	@""
	.align	8
.nv.shared._Z28compute_hh_trafo_kernel_realIdLj8EEvPT_PKS0_S3_iii:
	.zero		1160


//--------------------- .nv.shared._Z28compute_hh_trafo_kernel_realIdLj16EEvPT_PKS0_S3_iii --------------------------
	.section	.nv.shared._Z28compute_hh_trafo_kernel_realIdLj16EEvPT_PKS0_S3_iii,"aw",@nobits
	.sectionflags	@""
	.align	8
.nv.shared._Z28compute_hh_trafo_kernel_realIdLj16EEvPT_PKS0_S3_iii:
	.zero		1288


//--------------------- .nv.shared._Z28compute_hh_trafo_kernel_realIdLj32EEvPT_PKS0_S3_iii --------------------------
	.section	.nv.shared._Z28compute_hh_trafo_kernel_realIdLj32EEvPT_PKS0_S3_iii,"aw",@nobits
	.sectionflags	@""
	.align	8
.nv.shared._Z28compute_hh_trafo_kernel_realIdLj32EEvPT_PKS0_S3_iii:
	.zero		1544


//--------------------- .nv.shared._Z28compute_hh_trafo_kernel_realIdLj64EEvPT_PKS0_S3_iii --------------------------
	.section	.nv.shared._Z28compute_hh_trafo_kernel_realIdLj64EEvPT_PKS0_S3_iii,"aw",@nobits
	.sectionflags	@""
	.align	8
.nv.shared._Z28compute_hh_trafo_kernel_realIdLj64EEvPT_PKS0_S3_iii:
	.zero		2056


//--------------------- .nv.shared._Z28compute_hh_trafo_kernel_realIdLj128EEvPT_PKS0_S3_iii --------------------------
	.section	.nv.shared._Z28compute_hh_trafo_kernel_realIdLj128EEvPT_PKS0_S3_iii,"aw",@nobits
	.sectionflags	@""
	.align	8
.nv.shared._Z28compute_hh_trafo_kernel_realIdLj128EEvPT_PKS0_S3_iii:
	.zero		3080


//--------------------- .nv.shared._Z28compute_hh_trafo_kernel_realIdLj256EEvPT_PKS0_S3_iii --------------------------
	.section	.nv.shared._Z28compute_hh_trafo_kernel_realIdLj256EEvPT_PKS0_S3_iii,"aw",@nobits
	.sectionflags	@""
	.align	8
.nv.shared._Z28compute_hh_trafo_kernel_realIdLj256EEvPT_PKS0_S3_iii:
	.zero		5128


//--------------------- .nv.shared._Z28compute_hh_trafo_kernel_realIdLj512EEvPT_PKS0_S3_iii --------------------------
	.section	.nv.shared._Z28compute_hh_trafo_kernel_realIdLj512EEvPT_PKS0_S3_iii,"aw",@nobits
	.sectionflags	@""
	.align	8
.nv.shared._Z28compute_hh_trafo_kernel_realIdLj512EEvPT_PKS0_S3_iii:
	.zero		9224


//--------------------- .nv.shared._Z28compute_hh_trafo_kernel_realIdLj1024EEvPT_PKS0_S3_iii --------------------------
	.section	.nv.shared._Z28compute_hh_trafo_kernel_realIdLj1024EEvPT_PKS0_S3_iii,"aw",@nobits
	.sectionflags	@""
	.align	8
.nv.shared._Z28compute_hh_trafo_kernel_realIdLj1024EEvPT_PKS0_S3_iii:
	.zero		17416


//--------------------- .nv.constant0._Z28compute_hh_trafo_kernel_realIdLj1EEvPT_PKS0_S3_iii --------------------------
	.section	.nv.constant0._Z28compute_hh_trafo_kernel_realIdLj1EEvPT_PKS0_S3_iii,"a",@progbits
	.sectionflags	@""
	.align	4
.nv.constant0._Z28compute_hh_trafo_kernel_realIdLj1EEvPT_PKS0_S3_iii:
	.zero		932


//--------------------- .nv.constant0._Z28compute_hh_trafo_kernel_realIdLj2EEvPT_PKS0_S3_iii --------------------------
	.section	.nv.constant0._Z28compute_hh_trafo_kernel_realIdLj2EEvPT_PKS0_S3_iii,"a",@progbits
	.sectionflags	@""
	.align	4
.nv.constant0._Z28compute_hh_trafo_kernel_realIdLj2EEvPT_PKS0_S3_iii:
	.zero		932


//--------------------- .nv.constant0._Z28compute_hh_trafo_kernel_realIdLj4EEvPT_PKS0_S3_iii --------------------------
	.section	.nv.constant0._Z28compute_hh_trafo_kernel_realIdLj4EEvPT_PKS0_S3_iii,"a",@progbits
	.sectionflags	@""
	.align	4
.nv.constant0._Z28compute_hh_trafo_kernel_realIdLj4EEvPT_PKS0_S3_iii:
	.zero		932


//--------------------- .nv.constant0._Z28compute_hh_trafo_kernel_realIdLj8EEvPT_PKS0_S3_iii --------------------------
	.section	.nv.constant0._Z28compute_hh_trafo_kernel_realIdLj8EEvPT_PKS0_S3_iii,"a",@progbits
	.sectionflags	@""
	.align	4
.nv.constant0._Z28compute_hh_trafo_kernel_realIdLj8EEvPT_PKS0_S3_iii:
	.zero		932


//--------------------- .nv.constant0._Z28compute_hh_trafo_kernel_realIdLj16EEvPT_PKS0_S3_iii --------------------------
	.section	.nv.constant0._Z28compute_hh_trafo_kernel_realIdLj16EEvPT_PKS0_S3_iii,"a",@progbits
	.sectionflags	@""
	.align	4
.nv.constant0._Z28compute_hh_trafo_kernel_realIdLj16EEvPT_PKS0_S3_iii:
	.zero		932


//--------------------- .nv.constant0._Z28compute_hh_trafo_kernel_realIdLj32EEvPT_PKS0_S3_iii --------------------------
	.section	.nv.constant0._Z28compute_hh_trafo_kernel_realIdLj32EEvPT_PKS0_S3_iii,"a",@progbits
	.sectionflags	@""
	.align	4
.nv.constant0._Z28compute_hh_trafo_kernel_realIdLj32EEvPT_PKS0_S3_iii:
	.zero		932


//--------------------- .nv.constant0._Z28compute_hh_trafo_kernel_realIdLj64EEvPT_PKS0_S3_iii --------------------------
	.section	.nv.constant0._Z28compute_hh_trafo_kernel_realIdLj64EEvPT_PKS0_S3_iii,"a",@progbits
	.sectionflags	@""
	.align	4
.nv.constant0._Z28compute_hh_trafo_kernel_realIdLj64EEvPT_PKS0_S3_iii:
	.zero		932


//--------------------- .nv.constant0._Z28compute_hh_trafo_kernel_realIdLj128EEvPT_PKS0_S3_iii --------------------------
	.section	.nv.constant0._Z28compute_hh_trafo_kernel_realIdLj128EEvPT_PKS0_S3_iii,"a",@progbits
	.sectionflags	@""
	.align	4
.nv.constant0._Z28compute_hh_trafo_kernel_realIdLj128EEvPT_PKS0_S3_iii:
	.zero		932


//--------------------- .nv.constant0._Z28compute_hh_trafo_kernel_realIdLj256EEvPT_PKS0_S3_iii --------------------------
	.section	.nv.constant0._Z28compute_hh_trafo_kernel_realIdLj256EEvPT_PKS0_S3_iii,"a",@progbits
	.sectionflags	@""
	.align	4
.nv.constant0._Z28compute_hh_trafo_kernel_realIdLj256EEvPT_PKS0_S3_iii:
	.zero		932


//--------------------- .nv.constant0._Z28compute_hh_trafo_kernel_realIdLj512EEvPT_PKS0_S3_iii --------------------------
	.section	.nv.constant0._Z28compute_hh_trafo_kernel_realIdLj512EEvPT_PKS0_S3_iii,"a",@progbits
	.sectionflags	@""
	.align	4
.nv.constant0._Z28compute_hh_trafo_kernel_realIdLj512EEvPT_PKS0_S3_iii:
	.zero		932


//--------------------- .nv.constant0._Z28compute_hh_trafo_kernel_realIdLj1024EEvPT_PKS0_S3_iii --------------------------
	.section	.nv.constant0._Z28compute_hh_trafo_kernel_realIdLj1024EEvPT_PKS0_S3_iii,"a",@progbits
	.sectionflags	@""
	.align	4
.nv.constant0._Z28compute_hh_trafo_kernel_realIdLj1024EEvPT_PKS0_S3_iii:
	.zero		932


//--------------------- SYMBOLS --------------------------

	.type		.nv.reservedSmem.offset0,@object
	.size		.nv.reservedSmem.offset0,0x4
	.type		.nv.reservedSmem.cap,@object
	.size		.nv.reservedSmem.cap,0x4
